	.headerflags	@"EF_CUDA_TEXMODE_UNIFIED EF_CUDA_64BIT_ADDRESS EF_CUDA_SM86 EF_CUDA_VIRTUAL_SM(EF_CUDA_SM86)"
	.elftype	@"ET_EXEC"


//--------------------- .nv.info                  --------------------------
	.section	.nv.info,"",@"SHT_CUDA_INFO"
	.align	4


	//----- nvinfo : EIATTR_REGCOUNT
	.align		4
        /*0000*/ 	.byte	0x04, 0x2f
        /*0002*/ 	.short	(.L_1 - .L_0)
	.align		4
.L_0:
        /*0004*/ 	.word	index@(triton_mm)
        /*0008*/ 	.word	0x000000ff


	//----- nvinfo : EIATTR_MAX_STACK_SIZE
	.align		4
.L_1:
        /*000c*/ 	.byte	0x04, 0x23
        /*000e*/ 	.short	(.L_3 - .L_2)
	.align		4
.L_2:
        /*0010*/ 	.word	index@(triton_mm)
        /*0014*/ 	.word	0x00000000


	//----- nvinfo : EIATTR_MIN_STACK_SIZE
	.align		4
.L_3:
        /*0018*/ 	.byte	0x04, 0x12
        /*001a*/ 	.short	(.L_5 - .L_4)
	.align		4
.L_4:
        /*001c*/ 	.word	index@(triton_mm)
        /*0020*/ 	.word	0x00000358


	//----- nvinfo : EIATTR_FRAME_SIZE
	.align		4
.L_5:
        /*0024*/ 	.byte	0x04, 0x11
        /*0026*/ 	.short	(.L_7 - .L_6)
	.align		4
.L_6:
        /*0028*/ 	.word	index@(triton_mm)
        /*002c*/ 	.word	0x00000358
.L_7:


//--------------------- .nv.info.triton_mm        --------------------------
	.section	.nv.info.triton_mm,"",@"SHT_CUDA_INFO"
	.align	4


	//----- nvinfo : EIATTR_CUDA_API_VERSION
	.align		4
        /*0000*/ 	.byte	0x04, 0x37
        /*0002*/ 	.short	(.L_9 - .L_8)
.L_8:
        /*0004*/ 	.word	0x0000007b


	//----- nvinfo : EIATTR_SW2861232_WAR
	.align		4
.L_9:
        /*0008*/ 	.byte	0x01, 0x35
	.zero		2


	//----- nvinfo : EIATTR_PARAM_CBANK
	.align		4
        /*000c*/ 	.byte	0x04, 0x0a
        /*000e*/ 	.short	(.L_11 - .L_10)
	.align		4
.L_10:
        /*0010*/ 	.word	index@(.nv.constant0.triton_mm)
        /*0014*/ 	.short	0x0160
        /*0016*/ 	.short	0x001c


	//----- nvinfo : EIATTR_CBANK_PARAM_SIZE
	.align		4
.L_11:
        /*0018*/ 	.byte	0x03, 0x19
        /*001a*/ 	.short	0x001c


	//----- nvinfo : EIATTR_KPARAM_INFO
	.align		4
        /*001c*/ 	.byte	0x04, 0x17
        /*001e*/ 	.short	(.L_13 - .L_12)
.L_12:
        /*0020*/ 	.word	0x00000000
        /*0024*/ 	.short	0x0003
        /*0026*/ 	.short	0x0018
        /*0028*/ 	.byte	0x00, 0xf0, 0x11, 0x00


	//----- nvinfo : EIATTR_KPARAM_INFO
	.align		4
.L_13:
        /*002c*/ 	.byte	0x04, 0x17
        /*002e*/ 	.short	(.L_15 - .L_14)
.L_14:
        /*0030*/ 	.word	0x00000000
        /*0034*/ 	.short	0x0002
        /*0036*/ 	.short	0x0010
        /*0038*/ 	.byte	0x00, 0xf0, 0x21, 0x00


	//----- nvinfo : EIATTR_KPARAM_INFO
	.align		4
.L_15:
        /*003c*/ 	.byte	0x04, 0x17
        /*003e*/ 	.short	(.L_17 - .L_16)
.L_16:
        /*0040*/ 	.word	0x00000000
        /*0044*/ 	.short	0x0001
        /*0046*/ 	.short	0x0008
        /*0048*/ 	.byte	0x00, 0xf0, 0x21, 0x00


	//----- nvinfo : EIATTR_KPARAM_INFO
	.align		4
.L_17:
        /*004c*/ 	.byte	0x04, 0x17
        /*004e*/ 	.short	(.L_19 - .L_18)
.L_18:
        /*0050*/ 	.word	0x00000000
        /*0054*/ 	.short	0x0000
        /*0056*/ 	.short	0x0000
        /*0058*/ 	.byte	0x00, 0xf0, 0x21, 0x00


	//----- nvinfo : EIATTR_MAXREG_COUNT
	.align		4
.L_19:
        /*005c*/ 	.byte	0x03, 0x1b
        /*005e*/ 	.short	0x00ff


	//----- nvinfo : EIATTR_EXIT_INSTR_OFFSETS
	.align		4
        /*0060*/ 	.byte	0x04, 0x1c
        /*0062*/ 	.short	(.L_21 - .L_20)


	//   ....[0]....
.L_20:
        /*0064*/ 	.word	0x00000040


	//   ....[1]....
        /*0068*/ 	.word	0x000296f0


	//   ....[2]....
        /*006c*/ 	.word	0x00029740


	//----- nvinfo : EIATTR_MAX_THREADS
	.align		4
.L_21:
        /*0070*/ 	.byte	0x04, 0x05
        /*0072*/ 	.short	(.L_23 - .L_22)
.L_22:
        /*0074*/ 	.word	0x00000080
        /*0078*/ 	.word	0x00000001
        /*007c*/ 	.word	0x00000001
.L_23:


//--------------------- .nv.rel.action            --------------------------
	.section	.nv.rel.action,"",@"SHT_CUDA_RELOCINFO"
	.align	8
	.sectionentsize	8
        /*0000*/ 	.byte	0x73, 0x00, 0x00, 0x00, 0x00, 0x00, 0x00, 0x00, 0x00, 0x00, 0x00, 0x11, 0x25, 0x00, 0x05, 0x36


//--------------------- .nv.constant0.triton_mm   --------------------------
	.section	.nv.constant0.triton_mm,"a",@progbits
	.align	4
.nv.constant0.triton_mm:
	.zero		380


//--------------------- .text.triton_mm           --------------------------
	.section	.text.triton_mm,"ax",@progbits
	.sectionflags	@"SHF_BARRIERS=1"
	.sectioninfo	@"SHI_REGISTERS=255"
	.align	128
        .global         triton_mm
        .type           triton_mm,@function
        .size           triton_mm,(.L_x_3 - triton_mm)
        .other          triton_mm,@"STO_CUDA_ENTRY STV_DEFAULT"
triton_mm:
.text.triton_mm:
[----:B------:R-:W-:-:S02]  /*0000*/  MOV R1, c[0x0][0x28] ;  /* 0x00000a0000017a02 */ /* 0x000fc40000000f00 */
[----:B------:R-:W-:Y:S02]  /*0010*/  MOV R0, c[0x0][0x178] ;  /* 0x00005e0000007a02 */ /* 0x000fe40000000f00 */
[----:B------:R-:W-:Y:S02]  /*0020*/  IADD3 R1, R1, -0x358, RZ ;  /* 0xfffffca801017810 */ /* 0x000fe40007ffe0ff */
[----:B------:R-:W-:-:S13]  /*0030*/  LOP3.LUT P0, RZ, R0, 0x7fffff, RZ, 0xc0, !PT ;  /* 0x007fffff00ff7812 */ /* 0x000fda000780c0ff */
[----:B------:R-:W-:Y:S05]  /*0040*/  @!P0 EXIT ;  /* 0x000000000000894d */ /* 0x000fea0003800000 */
[----:B------:R-:W1:Y:S01]  /*0050*/  S2R R11, SR_CTAID.X ;  /* 0x00000000000b7919 */ /* 0x000e620000002500 */
[----:B------:R-:W-:Y:S01]  /*0060*/  IADD3 R0, R0, 0x7f, RZ ;  /* 0x0000007f00007810 */ /* 0x000fe20007ffe0ff */
[----:B------:R-:W-:Y:S01]  /*0070*/  ULDC.64 UR8, c[0x0][0x118] ;  /* 0x0000460000087ab9 */ /* 0x000fe20000000a00 */
[----:B------:R-:W-:Y:S01]  /*0080*/  IABS R24, c[0x0][0x178] ;  /* 0x00005e0000187a13 */ /* 0x000fe20000000000 */
[----:B------:R-:W-:Y:S01]  /*0090*/  CS2R R128, SRZ ;  /* 0x0000000000807805 */ /* 0x000fe2000001ff00 */
[----:B------:R-:W-:Y:S01]  /*00a0*/  SHF.R.S32.HI R3, RZ, 0x1f, R0 ;  /* 0x0000001fff037819 */ /* 0x000fe20000011400 */
[----:B------:R-:W-:Y:S01]  /*00b0*/  CS2R R130, SRZ ;  /* 0x0000000000827805 */ /* 0x000fe2000001ff00 */
[----:B------:R-:W-:Y:S01]  /*00c0*/  MOV R69, 0x4 ;  /* 0x0000000400457802 */ /* 0x000fe20000000f00 */
[----:B------:R-:W-:Y:S01]  /*00d0*/  CS2R R216, SRZ ;  /* 0x0000000000d87805 */ /* 0x000fe2000001ff00 */
[----:B------:R-:W-:Y:S01]  /*00e0*/  LEA.HI R3, R3, R0, RZ, 0x7 ;  /* 0x0000000003037211 */ /* 0x000fe200078f38ff */
[----:B------:R-:W-:Y:S01]  /*00f0*/  CS2R R218, SRZ ;  /* 0x0000000000da7805 */ /* 0x000fe2000001ff00 */
        /* <DEDUP_REMOVED lines=13> */
[----:B-1----:R-:W-:Y:S01]  /*01d0*/  SHF.R.S32.HI R2, RZ, 0x1f, R11 ;  /* 0x0000001fff027819 */ /* 0x002fe2000001140b */
[----:B------:R-:W-:Y:S01]  /*01e0*/  CS2R R190, SRZ ;  /* 0x0000000000be7805 */ /* 0x000fe2000001ff00 */
[----:B------:R-:W-:Y:S01]  /*01f0*/  ISETP.GE.AND P1, PT, R11, RZ, PT ;  /* 0x000000ff0b00720c */ /* 0x000fe20003f26270 */
[----:B------:R-:W-:Y:S01]  /*0200*/  CS2R R184, SRZ ;  /* 0x0000000000b87805 */ /* 0x000fe2000001ff00 */
[----:B------:R-:W-:Y:S01]  /*0210*/  LEA.HI R4, R2, R11, RZ, 0x5 ;  /* 0x0000000b02047211 */ /* 0x000fe200078f28ff */
[----:B------:R-:W-:Y:S01]  /*0220*/  CS2R R186, SRZ ;  /* 0x0000000000ba7805 */ /* 0x000fe2000001ff00 */
[----:B------:R-:W-:Y:S01]  /*0230*/  CS2R R180, SRZ ;  /* 0x0000000000b47805 */ /* 0x000fe2000001ff00 */
[----:B------:R-:W-:Y:S01]  /*0240*/  CS2R R182, SRZ ;  /* 0x0000000000b67805 */ /* 0x000fe2000001ff00 */
[----:B------:R-:W-:Y:S01]  /*0250*/  SHF.R.S32.HI R2, RZ, 0x5, R4 ;  /* 0x00000005ff027819 */ /* 0x000fe20000011404 */
[----:B------:R-:W-:Y:S01]  /*0260*/  CS2R R176, SRZ ;  /* 0x0000000000b07805 */ /* 0x000fe2000001ff00 */
[----:B------:R-:W-:Y:S01]  /*0270*/  LOP3.LUT R4, R4, 0xffffffe0, RZ, 0xc0, !PT ;  /* 0xffffffe004047812 */ /* 0x000fe200078ec0ff */
[----:B------:R-:W-:Y:S01]  /*0280*/  CS2R R178, SRZ ;  /* 0x0000000000b27805 */ /* 0x000fe2000001ff00 */
[----:B------:R-:W-:Y:S01]  /*0290*/  SHF.L.U32 R0, R2, 0x3, RZ ;  /* 0x0000000302007819 */ /* 0x000fe200000006ff */
[----:B------:R-:W-:Y:S01]  /*02a0*/  CS2R R172, SRZ ;  /* 0x0000000000ac7805 */ /* 0x000fe2000001ff00 */
[----:B------:R-:W-:Y:S01]  /*02b0*/  CS2R R174, SRZ ;  /* 0x0000000000ae7805 */ /* 0x000fe2000001ff00 */
[----:B------:R-:W-:Y:S01]  /*02c0*/  CS2R R168, SRZ ;  /* 0x0000000000a87805 */ /* 0x000fe2000001ff00 */
[----:B------:R-:W-:Y:S01]  /*02d0*/  LEA.HI.SX32 R3, R3, -R0, 0x19 ;  /* 0x8000000003037211 */ /* 0x000fe200078fcaff */
[----:B------:R-:W-:Y:S01]  /*02e0*/  CS2R R170, SRZ ;  /* 0x0000000000aa7805 */ /* 0x000fe2000001ff00 */
[----:B------:R-:W-:-:S02]  /*02f0*/  UMOV UR4, URZ ;  /* 0x0000003f00047c82 */ /* 0x000fc40008000000 */
[----:B------:R-:W-:Y:S01]  /*0300*/  IMNMX R5, R3, 0x8, PT ;  /* 0x0000000803057817 */ /* 0x000fe20003800200 */
[----:B------:R-:W-:Y:S02]  /*0310*/  UMOV UR6, URZ ;  /* 0x0000003f00067c82 */ /* 0x000fe40008000000 */
[----:B------:R-:W-:Y:S01]  /*0320*/  UMOV UR7, URZ ;  /* 0x0000003f00077c82 */ /* 0x000fe20008000000 */
[----:B------:R-:W-:Y:S01]  /*0330*/  IABS R13, R5 ;  /* 0x00000005000d7213 */ /* 0x000fe20000000000 */
[----:B------:R-:W-:-:S03]  /*0340*/  UMOV UR5, URZ ;  /* 0x0000003f00057c82 */ /* 0x000fc60008000000 */
[----:B------:R-:W1:Y:S08]  /*0350*/  I2F.RP R6, R13 ;  /* 0x0000000d00067306 */ /* 0x000e700000209400 */
[----:B-1----:R-:W1:Y:S02]  /*0360*/  MUFU.RCP R6, R6 ;  /* 0x0000000600067308 */ /* 0x002e640000001000 */
[----:B-1----:R-:W-:-:S02]  /*0370*/  IADD3 R2, R6, 0xffffffe, RZ ;  /* 0x0ffffffe06027810 */ /* 0x002fc40007ffe0ff */
[----:B------:R-:W-:-:S04]  /*0380*/  IABS R6, R11 ;  /* 0x0000000b00067213 */ /* 0x000fc80000000000 */
[----:B------:R1:W2:Y:S02]  /*0390*/  F2I.FTZ.U32.TRUNC.NTZ R3, R2 ;  /* 0x0000000200037305 */ /* 0x0002a4000021f000 */
[----:B-1----:R-:W-:Y:S02]  /*03a0*/  MOV R2, RZ ;  /* 0x000000ff00027202 */ /* 0x002fe40000000f00 */
[----:B--2---:R-:W-:-:S05]  /*03b0*/  IADD3 R8, RZ, -R3, RZ ;  /* 0x80000003ff087210 */ /* 0x004fca0007ffe0ff */
[----:B------:R-:W-:Y:S01]  /*03c0*/  IMAD R7, R8, R13, RZ ;  /* 0x0000000d08077224 */ /* 0x000fe200078e02ff */
[----:B------:R-:W-:-:S03]  /*03d0*/  IABS R8, R5 ;  /* 0x0000000500087213 */ /* 0x000fc60000000000 */
[----:B------:R-:W-:Y:S01]  /*03e0*/  IMAD.HI.U32 R3, R3, R7, R2 ;  /* 0x0000000703037227 */ /* 0x000fe200078e0002 */
[----:B------:R-:W-:Y:S01]  /*03f0*/  IADD3 R9, RZ, -R8, RZ ;  /* 0x80000008ff097210 */ /* 0x000fe20007ffe0ff */
[----:B------:R-:W1:Y:S04]  /*0400*/  I2F.RP R7, R24 ;  /* 0x0000001800077306 */ /* 0x000e680000209400 */
[----:B------:R-:W-:-:S04]  /*0410*/  IMAD.HI.U32 R2, R3, R6, RZ ;  /* 0x0000000603027227 */ /* 0x000fc800078e00ff */
[----:B------:R-:W-:Y:S01]  /*0420*/  IMAD R2, R2, R9, R6 ;  /* 0x0000000902027224 */ /* 0x000fe200078e0206 */
[----:B------:R-:W-:Y:S02]  /*0430*/  IADD3 R6, -R4, R11, RZ ;  /* 0x0000000b04067210 */ /* 0x000fe40007ffe1ff */
[----:B------:R-:W2:Y:S02]  /*0440*/  S2R R4, SR_TID.X ;  /* 0x0000000000047919 */ /* 0x000ea40000002100 */
[----:B------:R-:W-:Y:S02]  /*0450*/  ISETP.GT.U32.AND P0, PT, R13, R2, PT ;  /* 0x000000020d00720c */ /* 0x000fe40003f04070 */
[----:B------:R-:W-:Y:S01]  /*0460*/  IABS R10, R6 ;  /* 0x00000006000a7213 */ /* 0x000fe20000000000 */
[----:B-1----:R-:W1:Y:S01]  /*0470*/  MUFU.RCP R7, R7 ;  /* 0x0000000700077308 */ /* 0x002e620000001000 */
[----:B------:R-:W-:-:S03]  /*0480*/  LOP3.LUT R6, R6, R5, RZ, 0x3c, !PT ;  /* 0x0000000506067212 */ /* 0x000fc600078e3cff */
[----:B------:R-:W-:Y:S01]  /*0490*/  IMAD.HI.U32 R8, R3, R10, RZ ;  /* 0x0000000a03087227 */ /* 0x000fe200078e00ff */
[----:B------:R-:W-:-:S03]  /*04a0*/  ISETP.GE.AND P3, PT, R6, RZ, PT ;  /* 0x000000ff0600720c */ /* 0x000fc60003f66270 */
[----:B------:R-:W-:Y:S02]  /*04b0*/  IMAD R9, R8, R9, R10 ;  /* 0x0000000908097224 */ /* 0x000fe400078e020a */
[----:B------:R-:W-:-:S03]  /*04c0*/  @!P0 IADD3 R2, R2, -R13, RZ ;  /* 0x8000000d02028210 */ /* 0x000fc60007ffe0ff */
[C---:B------:R-:W-:Y:S02]  /*04d0*/  ISETP.GT.U32.AND P2, PT, R13.reuse, R9, PT ;  /* 0x000000090d00720c */ /* 0x040fe40003f44070 */
[----:B------:R-:W-:Y:S02]  /*04e0*/  ISETP.GT.U32.AND P0, PT, R13, R2, PT ;  /* 0x000000020d00720c */ /* 0x000fe40003f04070 */
[----:B-1----:R-:W-:Y:S02]  /*04f0*/  IADD3 R3, R7, 0xffffffe, RZ ;  /* 0x0ffffffe07037810 */ /* 0x002fe40007ffe0ff */
[----:B------:R-:W-:Y:S02]  /*0500*/  LOP3.LUT R7, RZ, R5, RZ, 0x33, !PT ;  /* 0x00000005ff077212 */ /* 0x000fe400078e33ff */
[----:B--2---:R-:W-:Y:S02]  /*0510*/  SHF.R.U32.HI R27, RZ, 0x5, R4 ;  /* 0x00000005ff1b7819 */ /* 0x004fe40000011604 */
[----:B------:R-:W1:Y:S03]  /*0520*/  F2I.FTZ.U32.TRUNC.NTZ R3, R3 ;  /* 0x0000000300037305 */ /* 0x000e66000021f000 */
[----:B------:R-:W-:-:S02]  /*0530*/  @!P2 IADD3 R9, R9, -R13, RZ ;  /* 0x8000000d0909a210 */ /* 0x000fc40007ffe0ff */
[-C--:B------:R-:W-:Y:S02]  /*0540*/  @!P0 IADD3 R2, R2, -R13.reuse, RZ ;  /* 0x8000000d02028210 */ /* 0x080fe40007ffe0ff */
[----:B------:R-:W-:Y:S02]  /*0550*/  ISETP.NE.AND P0, PT, R5, RZ, PT ;  /* 0x000000ff0500720c */ /* 0x000fe40003f05270 */
[----:B------:R-:W-:Y:S02]  /*0560*/  @!P1 IADD3 R2, -R2, RZ, RZ ;  /* 0x000000ff02029210 */ /* 0x000fe40007ffe1ff */
[----:B------:R-:W-:Y:S02]  /*0570*/  ISETP.GE.U32.AND P1, PT, R9, R13, PT ;  /* 0x0000000d0900720c */ /* 0x000fe40003f26070 */
[----:B------:R-:W-:Y:S02]  /*0580*/  SEL R5, R7, R2, !P0 ;  /* 0x0000000207057207 */ /* 0x000fe40004000000 */
[----:B------:R-:W-:-:S02]  /*0590*/  SHF.R.U32.HI R2, RZ, 0x4, R4 ;  /* 0x00000004ff027819 */ /* 0x000fc40000011604 */
[----:B-1----:R-:W-:Y:S02]  /*05a0*/  IADD3 R10, RZ, -R3, RZ ;  /* 0x80000003ff0a7210 */ /* 0x002fe40007ffe0ff */
[----:B------:R-:W-:Y:S02]  /*05b0*/  IADD3 R0, R0, R5, RZ ;  /* 0x0000000500007210 */ /* 0x000fe40007ffe0ff */
[----:B------:R-:W-:Y:S02]  /*05c0*/  SGXT.U32 R5, R2, 0x3 ;  /* 0x000000030205781a */ /* 0x000fe40000000000 */
[----:B------:R-:W-:Y:S02]  /*05d0*/  MOV R9, R10 ;  /* 0x0000000a00097202 */ /* 0x000fe40000000f00 */
[----:B------:R-:W-:Y:S02]  /*05e0*/  SHF.L.U32 R0, R0, 0x7, RZ ;  /* 0x0000000700007819 */ /* 0x000fe400000006ff */
[----:B------:R-:W-:Y:S01]  /*05f0*/  MOV R2, RZ ;  /* 0x000000ff00027202 */ /* 0x000fe20000000f00 */
[----:B------:R-:W-:Y:S01]  /*0600*/  IMAD R9, R9, R24, RZ ;  /* 0x0000001809097224 */ /* 0x000fe200078e02ff */
[----:B------:R-:W-:-:S02]  /*0610*/  LOP3.LUT R10, R0, R5, RZ, 0xfc, !PT ;  /* 0x00000005000a7212 */ /* 0x000fc400078efcff */
[----:B------:R-:W-:Y:S01]  /*0620*/  LOP3.LUT R12, R0, 0x8, R5, 0xfe, !PT ;  /* 0x00000008000c7812 */ /* 0x000fe200078efe05 */
[----:B------:R-:W-:Y:S01]  /*0630*/  IMAD.HI.U32 R2, R3, R9, R2 ;  /* 0x0000000903027227 */ /* 0x000fe200078e0002 */
[----:B------:R-:W-:Y:S02]  /*0640*/  @!P2 IADD3 R8, R8, 0x1, RZ ;  /* 0x000000010808a810 */ /* 0x000fe40007ffe0ff */
[----:B------:R-:W-:Y:S02]  /*0650*/  IABS R6, R10 ;  /* 0x0000000a00067213 */ /* 0x000fe40000000000 */
[----:B------:R-:W-:Y:S02]  /*0660*/  IABS R11, R12 ;  /* 0x0000000c000b7213 */ /* 0x000fe40000000000 */
[----:B------:R-:W-:Y:S02]  /*0670*/  @P1 IADD3 R8, R8, 0x1, RZ ;  /* 0x0000000108081810 */ /* 0x000fe40007ffe0ff */
[----:B------:R-:W-:Y:S01]  /*0680*/  MOV R9, R6 ;  /* 0x0000000600097202 */ /* 0x000fe20000000f00 */
[----:B------:R-:W-:Y:S01]  /*0690*/  IMAD.HI.U32 R6, R2, R11, RZ ;  /* 0x0000000b02067227 */ /* 0x000fe200078e00ff */
[----:B------:R-:W-:-:S02]  /*06a0*/  LOP3.LUT R14, R0, 0x10, R5, 0xfe, !PT ;  /* 0x00000010000e7812 */ /* 0x000fc400078efe05 */
[----:B------:R-:W-:Y:S01]  /*06b0*/  @!P3 IADD3 R8, -R8, RZ, RZ ;  /* 0x000000ff0808b210 */ /* 0x000fe20007ffe1ff */
[----:B------:R-:W-:Y:S01]  /*06c0*/  IMAD.HI.U32 R3, R2, R9, RZ ;  /* 0x0000000902037227 */ /* 0x000fe200078e00ff */
[----:B------:R-:W-:Y:S02]  /*06d0*/  IABS R13, R14 ;  /* 0x0000000e000d7213 */ /* 0x000fe40000000000 */
[----:B------:R-:W-:Y:S02]  /*06e0*/  SEL R18, R7, R8, !P0 ;  /* 0x0000000807127207 */ /* 0x000fe40004000000 */
[----:B------:R-:W-:Y:S01]  /*06f0*/  IADD3 R7, -R6, RZ, RZ ;  /* 0x000000ff06077210 */ /* 0x000fe20007ffe1ff */
[----:B------:R-:W-:Y:S01]  /*0700*/  IMAD.HI.U32 R6, R2, R13, RZ ;  /* 0x0000000d02067227 */ /* 0x000fe200078e00ff */
[----:B------:R-:W-:Y:S02]  /*0710*/  IADD3 R3, -R3, RZ, RZ ;  /* 0x000000ff03037210 */ /* 0x000fe40007ffe1ff */
[----:B------:R-:W-:Y:S01]  /*0720*/  LOP3.LUT R16, R0, 0x18, R5, 0xfe, !PT ;  /* 0x0000001800107812 */ /* 0x000fe200078efe05 */
[----:B------:R-:W-:Y:S01]  /*0730*/  IMAD R7, R24, R7, R11 ;  /* 0x0000000718077224 */ /* 0x000fe200078e020b */
[----:B------:R-:W-:Y:S01]  /*0740*/  LOP3.LUT R19, R0, 0x20, R5, 0xfe, !PT ;  /* 0x0000002000137812 */ /* 0x000fe200078efe05 */
[----:B------:R-:W-:Y:S01]  /*0750*/  IMAD R3, R24, R3, R9 ;  /* 0x0000000318037224 */ /* 0x000fe200078e0209 */
[----:B------:R-:W-:-:S02]  /*0760*/  IADD3 R6, -R6, RZ, RZ ;  /* 0x000000ff06067210 */ /* 0x000fc40007ffe1ff */
[----:B------:R-:W-:Y:S02]  /*0770*/  IABS R11, R16 ;  /* 0x00000010000b7213 */ /* 0x000fe40000000000 */
[----:B------:R-:W-:Y:S01]  /*0780*/  IABS R9, R19 ;  /* 0x0000001300097213 */ /* 0x000fe20000000000 */
[----:B------:R-:W-:Y:S01]  /*0790*/  IMAD R8, R24, R6, R13 ;  /* 0x0000000618087224 */ /* 0x000fe200078e020d */
[----:B------:R-:W-:Y:S01]  /*07a0*/  ISETP.GE.AND P3, PT, R10, RZ, PT ;  /* 0x000000ff0a00720c */ /* 0x000fe20003f66270 */
[----:B------:R-:W-:Y:S01]  /*07b0*/  IMAD.HI.U32 R6, R2, R11, RZ ;  /* 0x0000000b02067227 */ /* 0x000fe200078e00ff */
[----:B------:R-:W-:Y:S02]  /*07c0*/  MOV R13, R9 ;  /* 0x00000009000d7202 */ /* 0x000fe40000000f00 */
[----:B------:R-:W-:Y:S02]  /*07d0*/  ISETP.GE.AND P2, PT, R12, RZ, PT ;  /* 0x000000ff0c00720c */ /* 0x000fe40003f46270 */
[----:B------:R-:W-:Y:S01]  /*07e0*/  IADD3 R10, -R6, RZ, RZ ;  /* 0x000000ff060a7210 */ /* 0x000fe20007ffe1ff */
[----:B------:R-:W-:Y:S01]  /*07f0*/  IMAD.HI.U32 R9, R2, R13, RZ ;  /* 0x0000000d02097227 */ /* 0x000fe200078e00ff */
[----:B------:R-:W-:-:S02]  /*0800*/  ISETP.GT.U32.AND P0, PT, R24, R3, PT ;  /* 0x000000031800720c */ /* 0x000fc40003f04070 */
[C---:B------:R-:W-:Y:S02]  /*0810*/  ISETP.GT.U32.AND P6, PT, R24.reuse, R8, PT ;  /* 0x000000081800720c */ /* 0x040fe40003fc4070 */
[----:B------:R-:W-:Y:S01]  /*0820*/  IADD3 R12, -R9, RZ, RZ ;  /* 0x000000ff090c7210 */ /* 0x000fe20007ffe1ff */
[C---:B------:R-:W-:Y:S01]  /*0830*/  IMAD R9, R24.reuse, R10, R11 ;  /* 0x0000000a18097224 */ /* 0x040fe200078e020b */
[----:B------:R-:W-:Y:S02]  /*0840*/  ISETP.GT.U32.AND P4, PT, R24, R7, PT ;  /* 0x000000071800720c */ /* 0x000fe40003f84070 */
[----:B------:R-:W-:Y:S01]  /*0850*/  LOP3.LUT R21, R0, 0x30, R5, 0xfe, !PT ;  /* 0x0000003000157812 */ /* 0x000fe200078efe05 */
[C---:B------:R-:W-:Y:S01]  /*0860*/  IMAD R10, R24.reuse, R12, R13 ;  /* 0x0000000c180a7224 */ /* 0x040fe200078e020d */
[----:B------:R-:W-:Y:S02]  /*0870*/  ISETP.GT.U32.AND P5, PT, R24, R9, PT ;  /* 0x000000091800720c */ /* 0x000fe40003fa4070 */
[----:B------:R-:W-:-:S02]  /*0880*/  IABS R17, R21 ;  /* 0x0000001500117213 */ /* 0x000fc40000000000 */
[----:B------:R-:W-:Y:S02]  /*0890*/  LOP3.LUT R20, R0, 0x28, R5, 0xfe, !PT ;  /* 0x0000002800147812 */ /* 0x000fe400078efe05 */
[-C--:B------:R-:W-:Y:S01]  /*08a0*/  @!P0 IADD3 R3, R3, -R24.reuse, RZ ;  /* 0x8000001803038210 */ /* 0x080fe20007ffe0ff */
[----:B------:R-:W-:Y:S01]  /*08b0*/  IMAD.HI.U32 R11, R2, R17, RZ ;  /* 0x00000011020b7227 */ /* 0x000fe200078e00ff */
[----:B------:R-:W-:Y:S02]  /*08c0*/  @!P6 IADD3 R8, R8, -R24, RZ ;  /* 0x800000180808e210 */ /* 0x000fe40007ffe0ff */
[----:B------:R-:W-:Y:S02]  /*08d0*/  IABS R15, R20 ;  /* 0x00000014000f7213 */ /* 0x000fe40000000000 */
[-C--:B------:R-:W-:Y:S02]  /*08e0*/  @!P4 IADD3 R7, R7, -R24.reuse, RZ ;  /* 0x800000180707c210 */ /* 0x080fe40007ffe0ff */
[----:B------:R-:W-:Y:S01]  /*08f0*/  @!P5 IADD3 R9, R9, -R24, RZ ;  /* 0x800000180909d210 */ /* 0x000fe20007ffe0ff */
[----:B------:R-:W-:Y:S01]  /*0900*/  IMAD.HI.U32 R6, R2, R15, RZ ;  /* 0x0000000f02067227 */ /* 0x000fe200078e00ff */
[----:B------:R-:W-:-:S02]  /*0910*/  ISETP.GT.U32.AND P0, PT, R24, R3, PT ;  /* 0x000000031800720c */ /* 0x000fc40003f04070 */
[C---:B------:R-:W-:Y:S02]  /*0920*/  ISETP.GT.U32.AND P5, PT, R24.reuse, R8, PT ;  /* 0x000000081800720c */ /* 0x040fe40003fa4070 */
[----:B------:R-:W-:Y:S02]  /*0930*/  ISETP.GT.U32.AND P4, PT, R24, R7, PT ;  /* 0x000000071800720c */ /* 0x000fe40003f84070 */
[----:B------:R-:W-:Y:S02]  /*0940*/  IADD3 R12, -R11, RZ, RZ ;  /* 0x000000ff0b0c7210 */ /* 0x000fe40007ffe1ff */
[----:B------:R-:W-:Y:S02]  /*0950*/  IADD3 R6, -R6, RZ, RZ ;  /* 0x000000ff06067210 */ /* 0x000fe40007ffe1ff */
[----:B------:R-:W-:Y:S01]  /*0960*/  ISETP.GE.AND P1, PT, R14, RZ, PT ;  /* 0x000000ff0e00720c */ /* 0x000fe20003f26270 */
[----:B------:R-:W-:Y:S01]  /*0970*/  IMAD R12, R24, R12, R17 ;  /* 0x0000000c180c7224 */ /* 0x000fe200078e0211 */
[----:B------:R-:W-:Y:S01]  /*0980*/  LOP3.LUT R14, R0, 0x38, R5, 0xfe, !PT ;  /* 0x00000038000e7812 */ /* 0x000fe200078efe05 */
[----:B------:R-:W-:Y:S01]  /*0990*/  IMAD R11, R24, R6, R15 ;  /* 0x00000006180b7224 */ /* 0x000fe200078e020f */
[----:B------:R-:W-:-:S02]  /*09a0*/  @!P0 IADD3 R3, R3, -R24, RZ ;  /* 0x8000001803038210 */ /* 0x000fc40007ffe0ff */
[----:B------:R-:W-:Y:S02]  /*09b0*/  @!P5 IADD3 R8, R8, -R24, RZ ;  /* 0x800000180808d210 */ /* 0x000fe40007ffe0ff */
[C---:B------:R-:W-:Y:S02]  /*09c0*/  ISETP.GT.U32.AND P5, PT, R24.reuse, R12, PT ;  /* 0x0000000c1800720c */ /* 0x040fe40003fa4070 */
[----:B------:R-:W-:Y:S02]  /*09d0*/  IABS R15, R14 ;  /* 0x0000000e000f7213 */ /* 0x000fe40000000000 */
[C---:B------:R-:W-:Y:S02]  /*09e0*/  ISETP.GT.U32.AND P0, PT, R24.reuse, R10, PT ;  /* 0x0000000a1800720c */ /* 0x040fe40003f04070 */
[----:B------:R-:W-:Y:S02]  /*09f0*/  @!P4 IADD3 R7, R7, -R24, RZ ;  /* 0x800000180707c210 */ /* 0x000fe40007ffe0ff */
[----:B------:R-:W-:-:S02]  /*0a00*/  ISETP.GT.U32.AND P4, PT, R24, R9, PT ;  /* 0x000000091800720c */ /* 0x000fc40003f84070 */
[----:B------:R-:W-:Y:S01]  /*0a10*/  MOV R6, R3 ;  /* 0x0000000300067202 */ /* 0x000fe20000000f00 */
[----:B------:R-:W-:Y:S01]  /*0a20*/  IMAD.HI.U32 R3, R2, R15, RZ ;  /* 0x0000000f02037227 */ /* 0x000fe200078e00ff */
[----:B------:R-:W-:Y:S02]  /*0a30*/  ISETP.GE.AND P6, PT, R16, RZ, PT ;  /* 0x000000ff1000720c */ /* 0x000fe40003fc6270 */
[----:B------:R-:W-:Y:S02]  /*0a40*/  LOP3.LUT R16, R0, 0x40, R5, 0xfe, !PT ;  /* 0x0000004000107812 */ /* 0x000fe400078efe05 */
[----:B------:R-:W-:Y:S02]  /*0a50*/  @!P3 IADD3 R6, -R6, RZ, RZ ;  /* 0x000000ff0606b210 */ /* 0x000fe40007ffe1ff */
[----:B------:R-:W-:Y:S02]  /*0a60*/  ISETP.GT.U32.AND P3, PT, R24, R11, PT ;  /* 0x0000000b1800720c */ /* 0x000fe40003f64070 */
[----:B------:R-:W-:-:S02]  /*0a70*/  IABS R17, R16 ;  /* 0x0000001000117213 */ /* 0x000fc40000000000 */
[----:B------:R-:W-:Y:S02]  /*0a80*/  IADD3 R3, -R3, RZ, RZ ;  /* 0x000000ff03037210 */ /* 0x000fe40007ffe1ff */
[-C--:B------:R-:W-:Y:S01]  /*0a90*/  @!P5 IADD3 R12, R12, -R24.reuse, RZ ;  /* 0x800000180c0cd210 */ /* 0x080fe20007ffe0ff */
[----:B------:R-:W-:Y:S01]  /*0aa0*/  IMAD.HI.U32 R13, R2, R17, RZ ;  /* 0x00000011020d7227 */ /* 0x000fe200078e00ff */
[-C--:B------:R-:W-:Y:S02]  /*0ab0*/  @!P0 IADD3 R10, R10, -R24.reuse, RZ ;  /* 0x800000180a0a8210 */ /* 0x080fe40007ffe0ff */
[----:B------:R-:W-:Y:S01]  /*0ac0*/  @!P4 IADD3 R9, R9, -R24, RZ ;  /* 0x800000180909c210 */ /* 0x000fe20007ffe0ff */
[----:B------:R-:W-:Y:S01]  /*0ad0*/  IMAD R3, R24, R3, R15 ;  /* 0x0000000318037224 */ /* 0x000fe200078e020f */
[----:B------:R-:W-:Y:S02]  /*0ae0*/  @!P1 IADD3 R8, -R8, RZ, RZ ;  /* 0x000000ff08089210 */ /* 0x000fe40007ffe1ff */
[----:B------:R-:W-:-:S02]  /*0af0*/  ISETP.GT.U32.AND P1, PT, R24, R12, PT ;  /* 0x0000000c1800720c */ /* 0x000fc40003f24070 */
[C---:B------:R-:W-:Y:S02]  /*0b00*/  ISETP.GT.U32.AND P0, PT, R24.reuse, R10, PT ;  /* 0x0000000a1800720c */ /* 0x040fe40003f04070 */
[----:B------:R-:W-:Y:S02]  /*0b10*/  @!P6 IADD3 R9, -R9, RZ, RZ ;  /* 0x000000ff0909e210 */ /* 0x000fe40007ffe1ff */
[----:B------:R-:W-:Y:S02]  /*0b20*/  @!P3 IADD3 R11, R11, -R24, RZ ;  /* 0x800000180b0bb210 */ /* 0x000fe40007ffe0ff */
[----:B------:R-:W-:Y:S02]  /*0b30*/  IADD3 R13, -R13, RZ, RZ ;  /* 0x000000ff0d0d7210 */ /* 0x000fe40007ffe1ff */
[----:B------:R-:W-:Y:S02]  /*0b40*/  ISETP.GT.U32.AND P6, PT, R24, R3, PT ;  /* 0x000000031800720c */ /* 0x000fe40003fc4070 */
[----:B------:R-:W-:Y:S01]  /*0b50*/  ISETP.GE.AND P3, PT, R14, RZ, PT ;  /* 0x000000ff0e00720c */ /* 0x000fe20003f66270 */
[----:B------:R-:W-:Y:S01]  /*0b60*/  IMAD R13, R24, R13, R17 ;  /* 0x0000000d180d7224 */ /* 0x000fe200078e0211 */
[----:B------:R-:W-:-:S02]  /*0b70*/  LOP3.LUT R14, R0, 0x48, R5, 0xfe, !PT ;  /* 0x00000048000e7812 */ /* 0x000fc400078efe05 */
[----:B------:R-:W-:Y:S02]  /*0b80*/  @!P2 IADD3 R7, -R7, RZ, RZ ;  /* 0x000000ff0707a210 */ /* 0x000fe40007ffe1ff */
[----:B------:R-:W-:Y:S02]  /*0b90*/  ISETP.GT.U32.AND P5, PT, R24, R11, PT ;  /* 0x0000000b1800720c */ /* 0x000fe40003fa4070 */
[----:B------:R-:W-:Y:S02]  /*0ba0*/  ISETP.GE.AND P2, PT, R19, RZ, PT ;  /* 0x000000ff1300720c */ /* 0x000fe40003f46270 */
[----:B------:R-:W-:Y:S02]  /*0bb0*/  LOP3.LUT R15, R0, 0x50, R5, 0xfe, !PT ;  /* 0x00000050000f7812 */ /* 0x000fe400078efe05 */
[----:B------:R-:W-:Y:S02]  /*0bc0*/  IABS R17, R14 ;  /* 0x0000000e00117213 */ /* 0x000fe40000000000 */
[----:B------:R-:W-:-:S02]  /*0bd0*/  @!P1 IADD3 R12, R12, -R24, RZ ;  /* 0x800000180c0c9210 */ /* 0x000fc40007ffe0ff */
[----:B------:R-:W-:Y:S02]  /*0be0*/  IABS R19, R15 ;  /* 0x0000000f00137213 */ /* 0x000fe40000000000 */
[----:B------:R-:W-:Y:S01]  /*0bf0*/  ISETP.GE.AND P1, PT, R14, RZ, PT ;  /* 0x000000ff0e00720c */ /* 0x000fe20003f26270 */
[----:B------:R-:W-:Y:S01]  /*0c00*/  IMAD.HI.U32 R14, R2, R17, RZ ;  /* 0x00000011020e7227 */ /* 0x000fe200078e00ff */
[-C--:B------:R-:W-:Y:S02]  /*0c10*/  @!P0 IADD3 R10, R10, -R24.reuse, RZ ;  /* 0x800000180a0a8210 */ /* 0x080fe40007ffe0ff */
[----:B------:R-:W-:Y:S02]  /*0c20*/  ISETP.GE.AND P0, PT, R21, RZ, PT ;  /* 0x000000ff1500720c */ /* 0x000fe40003f06270 */
[----:B------:R-:W-:Y:S02]  /*0c30*/  @!P6 IADD3 R3, R3, -R24, RZ ;  /* 0x800000180303e210 */ /* 0x000fe40007ffe0ff */
[----:B------:R-:W-:Y:S01]  /*0c40*/  ISETP.GE.AND P6, PT, R15, RZ, PT ;  /* 0x000000ff0f00720c */ /* 0x000fe20003fc6270 */
[----:B------:R-:W-:Y:S01]  /*0c50*/  IMAD.HI.U32 R15, R2, R19, RZ ;  /* 0x00000013020f7227 */ /* 0x000fe200078e00ff */
[----:B------:R-:W-:-:S02]  /*0c60*/  ISETP.GE.AND P4, PT, R20, RZ, PT ;  /* 0x000000ff1400720c */ /* 0x000fc40003f86270 */
[----:B------:R-:W-:Y:S02]  /*0c70*/  LOP3.LUT R20, R0, 0x58, R5, 0xfe, !PT ;  /* 0x0000005800147812 */ /* 0x000fe400078efe05 */
[----:B------:R-:W-:Y:S02]  /*0c80*/  IADD3 R14, -R14, RZ, RZ ;  /* 0x000000ff0e0e7210 */ /* 0x000fe40007ffe1ff */
[----:B------:R-:W-:Y:S02]  /*0c90*/  @!P5 IADD3 R11, R11, -R24, RZ ;  /* 0x800000180b0bd210 */ /* 0x000fe40007ffe0ff */
[----:B------:R-:W-:Y:S02]  /*0ca0*/  @!P2 IADD3 R10, -R10, RZ, RZ ;  /* 0x000000ff0a0aa210 */ /* 0x000fe40007ffe1ff */
[----:B------:R-:W-:Y:S02]  /*0cb0*/  ISETP.GT.U32.AND P5, PT, R24, R13, PT ;  /* 0x0000000d1800720c */ /* 0x000fe40003fa4070 */
[----:B------:R-:W-:-:S02]  /*0cc0*/  ISETP.GE.AND P2, PT, R16, RZ, PT ;  /* 0x000000ff1000720c */ /* 0x000fc40003f46270 */
[----:B------:R-:W-:Y:S02]  /*0cd0*/  IABS R21, R20 ;  /* 0x0000001400157213 */ /* 0x000fe40000000000 */
[----:B------:R-:W-:Y:S01]  /*0ce0*/  IADD3 R16, -R15, RZ, RZ ;  /* 0x000000ff0f107210 */ /* 0x000fe20007ffe1ff */
[----:B------:R-:W-:Y:S01]  /*0cf0*/  IMAD R15, R24, R14, R17 ;  /* 0x0000000e180f7224 */ /* 0x000fe200078e0211 */
[----:B------:R-:W-:Y:S01]  /*0d00*/  @!P0 IADD3 R12, -R12, RZ, RZ ;  /* 0x000000ff0c0c8210 */ /* 0x000fe20007ffe1ff */
[----:B------:R-:W-:Y:S01]  /*0d10*/  IMAD.HI.U32 R14, R2, R21, RZ ;  /* 0x00000015020e7227 */ /* 0x000fe200078e00ff */
[----:B------:R-:W-:Y:S02]  /*0d20*/  @!P4 IADD3 R11, -R11, RZ, RZ ;  /* 0x000000ff0b0bc210 */ /* 0x000fe40007ffe1ff */
[C---:B------:R-:W-:Y:S01]  /*0d30*/  ISETP.GT.U32.AND P0, PT, R24.reuse, R15, PT ;  /* 0x0000000f1800720c */ /* 0x040fe20003f04070 */
[----:B------:R-:W-:Y:S01]  /*0d40*/  IMAD R16, R24, R16, R19 ;  /* 0x0000001018107224 */ /* 0x000fe200078e0213 */
[----:B------:R-:W-:-:S02]  /*0d50*/  IADD3 R14, -R14, RZ, RZ ;  /* 0x000000ff0e0e7210 */ /* 0x000fc40007ffe1ff */
[----:B------:R-:W-:Y:S02]  /*0d60*/  @!P5 IADD3 R13, R13, -R24, RZ ;  /* 0x800000180d0dd210 */ /* 0x000fe40007ffe0ff */
[C---:B------:R-:W-:Y:S01]  /*0d70*/  ISETP.GT.U32.AND P5, PT, R24.reuse, R3, PT ;  /* 0x000000031800720c */ /* 0x040fe20003fa4070 */
[C---:B------:R-:W-:Y:S01]  /*0d80*/  IMAD R17, R24.reuse, R14, R21 ;  /* 0x0000000e18117224 */ /* 0x040fe200078e0215 */
[----:B------:R-:W-:Y:S02]  /*0d90*/  ISETP.GT.U32.AND P4, PT, R24, R13, PT ;  /* 0x0000000d1800720c */ /* 0x000fe40003f84070 */
[----:B------:R-:W-:Y:S02]  /*0da0*/  LOP3.LUT R22, R0, 0x60, R5, 0xfe, !PT ;  /* 0x0000006000167812 */ /* 0x000fe400078efe05 */
[----:B------:R-:W-:Y:S02]  /*0db0*/  SHF.L.U32 R28, R18, 0x7, RZ ;  /* 0x00000007121c7819 */ /* 0x000fe400000006ff */
[----:B------:R-:W-:-:S02]  /*0dc0*/  @!P0 IADD3 R15, R15, -R24, RZ ;  /* 0x800000180f0f8210 */ /* 0x000fc40007ffe0ff */
[----:B------:R-:W-:Y:S01]  /*0dd0*/  ISETP.GT.U32.AND P0, PT, R24, R17, PT ;  /* 0x000000111800720c */ /* 0x000fe20003f04070 */
[----:B------:R-:W-:Y:S01]  /*0de0*/  STL [R1+0x1c8], R28 ;  /* 0x0001c81c01007387 */ /* 0x000fe20000100800 */
[----:B------:R-:W-:Y:S02]  /*0df0*/  IABS R19, R22 ;  /* 0x0000001600137213 */ /* 0x000fe40000000000 */
[----:B------:R-:W-:Y:S02]  /*0e00*/  @!P5 IADD3 R3, R3, -R24, RZ ;  /* 0x800000180303d210 */ /* 0x000fe40007ffe0ff */
[----:B------:R-:W-:Y:S01]  /*0e10*/  SHF.R.S32.HI R21, RZ, 0x18, R18 ;  /* 0x00000018ff157819 */ /* 0x000fe20000011412 */
[----:B------:R-:W-:Y:S01]  /*0e20*/  IMAD.HI.U32 R18, R2, R19, RZ ;  /* 0x0000001302127227 */ /* 0x000fe200078e00ff */
[----:B------:R-:W-:Y:S02]  /*0e30*/  ISETP.GE.AND P5, PT, R20, RZ, PT ;  /* 0x000000ff1400720c */ /* 0x000fe40003fa6270 */
[----:B------:R-:W-:-:S02]  /*0e40*/  LOP3.LUT R20, R0, 0x68, R5, 0xfe, !PT ;  /* 0x0000006800147812 */ /* 0x000fc400078efe05 */
[----:B------:R-:W-:Y:S02]  /*0e50*/  @!P4 IADD3 R13, R13, -R24, RZ ;  /* 0x800000180d0dc210 */ /* 0x000fe40007ffe0ff */
[----:B------:R-:W-:Y:S02]  /*0e60*/  ISETP.GT.U32.AND P4, PT, R24, R16, PT ;  /* 0x000000101800720c */ /* 0x000fe40003f84070 */
[----:B------:R-:W-:Y:S02]  /*0e70*/  IABS R23, R20 ;  /* 0x0000001400177213 */ /* 0x000fe40000000000 */
[----:B------:R-:W-:Y:S02]  /*0e80*/  IADD3 R18, -R18, RZ, RZ ;  /* 0x000000ff12127210 */ /* 0x000fe40007ffe1ff */
[----:B------:R-:W-:Y:S02]  /*0e90*/  SGXT R21, R21, 0x1 ;  /* 0x000000011515781a */ /* 0x000fe40000000200 */
[----:B------:R-:W-:Y:S01]  /*0ea0*/  LOP3.LUT R34, R28, R5, RZ, 0xfc, !PT ;  /* 0x000000051c227212 */ /* 0x000fe200078efcff */
[----:B------:R-:W-:Y:S01]  /*0eb0*/  IMAD R18, R24, R18, R19 ;  /* 0x0000001218127224 */ /* 0x000fe200078e0213 */
[----:B------:R-:W-:-:S02]  /*0ec0*/  @!P0 IADD3 R17, R17, -R24, RZ ;  /* 0x8000001811118210 */ /* 0x000fc40007ffe0ff */
[----:B------:R-:W-:Y:S01]  /*0ed0*/  MOV R14, R3 ;  /* 0x00000003000e7202 */ /* 0x000fe20000000f00 */
[----:B------:R-:W-:Y:S01]  /*0ee0*/  IMAD.HI.U32 R3, R2, R23, RZ ;  /* 0x0000001702037227 */ /* 0x000fe200078e00ff */
[----:B------:R-:W-:Y:S02]  /*0ef0*/  LEA.HI R19, R21, R34, RZ, 0x9 ;  /* 0x0000002215137211 */ /* 0x000fe400078f48ff */
[----:B------:R-:W-:Y:S02]  /*0f00*/  ISETP.GT.U32.AND P0, PT, R24, R17, PT ;  /* 0x000000111800720c */ /* 0x000fe40003f04070 */
[----:B------:R-:W-:Y:S02]  /*0f10*/  LOP3.LUT R19, R19, 0xfffffe00, RZ, 0xc0, !PT ;  /* 0xfffffe0013137812 */ /* 0x000fe400078ec0ff */
[----:B------:R-:W-:Y:S02]  /*0f20*/  IADD3 R3, -R3, RZ, RZ ;  /* 0x000000ff03037210 */ /* 0x000fe40007ffe1ff */
[----:B------:R-:W-:-:S02]  /*0f30*/  @!P2 IADD3 R13, -R13, RZ, RZ ;  /* 0x000000ff0d0da210 */ /* 0x000fc40007ffe1ff */
[----:B------:R-:W-:Y:S02]  /*0f40*/  @!P4 IADD3 R16, R16, -R24, RZ ;  /* 0x800000181010c210 */ /* 0x000fe40007ffe0ff */
[----:B------:R-:W-:Y:S02]  /*0f50*/  ISETP.GT.U32.AND P2, PT, R24, R18, PT ;  /* 0x000000121800720c */ /* 0x000fe40003f44070 */
[----:B------:R-:W-:Y:S01]  /*0f60*/  IADD3 R34, R34, -R19, RZ ;  /* 0x8000001322227210 */ /* 0x000fe20007ffe0ff */
[C---:B------:R-:W-:Y:S01]  /*0f70*/  IMAD R19, R24.reuse, R3, R23 ;  /* 0x0000000318137224 */ /* 0x040fe200078e0217 */
[C---:B------:R-:W-:Y:S02]  /*0f80*/  ISETP.GT.U32.AND P4, PT, R24.reuse, R16, PT ;  /* 0x000000101800720c */ /* 0x040fe40003f84070 */
[----:B------:R-:W-:Y:S02]  /*0f90*/  @!P0 IADD3 R17, R17, -R24, RZ ;  /* 0x8000001811118210 */ /* 0x000fe40007ffe0ff */
[----:B------:R-:W-:-:S02]  /*0fa0*/  ISETP.GT.U32.AND P0, PT, R24, R19, PT ;  /* 0x000000131800720c */ /* 0x000fc40003f04070 */
[--C-:B------:R-:W-:Y:S02]  /*0fb0*/  LOP3.LUT R3, R0, 0x70, R5.reuse, 0xfe, !PT ;  /* 0x0000007000037812 */ /* 0x100fe400078efe05 */
[----:B------:R-:W-:Y:S02]  /*0fc0*/  LOP3.LUT R36, R28, 0x8, R5, 0xfe, !PT ;  /* 0x000000081c247812 */ /* 0x000fe400078efe05 */
[----:B------:R-:W-:Y:S02]  /*0fd0*/  @!P2 IADD3 R18, R18, -R24, RZ ;  /* 0x800000181212a210 */ /* 0x000fe40007ffe0ff */
[----:B------:R-:W-:Y:S02]  /*0fe0*/  ISETP.GE.AND P2, PT, R3, RZ, PT ;  /* 0x000000ff0300720c */ /* 0x000fe40003f46270 */
[----:B------:R-:W-:Y:S02]  /*0ff0*/  IABS R25, R3 ;  /* 0x0000000300197213 */ /* 0x000fe40000000000 */
[----:B------:R-:W-:-:S02]  /*1000*/  LEA.HI R3, R21, R36, RZ, 0x9 ;  /* 0x0000002415037211 */ /* 0x000fc400078f48ff */
[-C--:B------:R-:W-:Y:S02]  /*1010*/  @!P4 IADD3 R16, R16, -R24.reuse, RZ ;  /* 0x800000181010c210 */ /* 0x080fe40007ffe0ff */
[----:B------:R-:W-:Y:S02]  /*1020*/  ISETP.GE.AND P4, PT, R20, RZ, PT ;  /* 0x000000ff1400720c */ /* 0x000fe40003f86270 */
[----:B------:R-:W-:Y:S01]  /*1030*/  LOP3.LUT R20, R3, 0xfffffe00, RZ, 0xc0, !PT ;  /* 0xfffffe0003147812 */ /* 0x000fe200078ec0ff */
[----:B------:R-:W-:Y:S01]  /*1040*/  IMAD.HI.U32 R3, R2, R25, RZ ;  /* 0x0000001902037227 */ /* 0x000fe200078e00ff */
[----:B------:R-:W-:Y:S02]  /*1050*/  @!P0 IADD3 R19, R19, -R24, RZ ;  /* 0x8000001813138210 */ /* 0x000fe40007ffe0ff */
[----:B------:R-:W-:Y:S02]  /*1060*/  ISETP.GT.U32.AND P0, PT, R24, R18, PT ;  /* 0x000000121800720c */ /* 0x000fe40003f04070 */
[----:B------:R-:W-:-:S02]  /*1070*/  IADD3 R26, -R3, RZ, RZ ;  /* 0x000000ff031a7210 */ /* 0x000fc40007ffe1ff */
[----:B------:R-:W-:Y:S02]  /*1080*/  IADD3 R36, R36, -R20, RZ ;  /* 0x8000001424247210 */ /* 0x000fe40007ffe0ff */
[----:B------:R-:W-:Y:S01]  /*1090*/  SGXT.U32 R3, R27, 0x2 ;  /* 0x000000021b03781a */ /* 0x000fe20000000000 */
[----:B------:R-:W-:Y:S01]  /*10a0*/  IMAD R20, R24, R26, R25 ;  /* 0x0000001a18147224 */ /* 0x000fe200078e0219 */
[----:B------:R-:W-:Y:S02]  /*10b0*/  @!P3 IADD3 R14, -R14, RZ, RZ ;  /* 0x000000ff0e0eb210 */ /* 0x000fe40007ffe1ff */
[----:B------:R-:W-:Y:S02]  /*10c0*/  ISETP.GT.U32.AND P3, PT, R24, R15, PT ;  /* 0x0000000f1800720c */ /* 0x000fe40003f64070 */
[----:B------:R-:W-:Y:S02]  /*10d0*/  LOP3.LUT R3, R0, R3, RZ, 0xfc, !PT ;  /* 0x0000000300037212 */ /* 0x000fe400078efcff */
[----:B------:R-:W-:-:S02]  /*10e0*/  @!P0 IADD3 R18, R18, -R24, RZ ;  /* 0x8000001812128210 */ /* 0x000fc40007ffe0ff */
[----:B------:R-:W-:Y:S01]  /*10f0*/  ISETP.GT.U32.AND P0, PT, R24, R20, PT ;  /* 0x000000141800720c */ /* 0x000fe20003f04070 */
[----:B------:R1:W-:Y:S01]  /*1100*/  STL [R1+0x184], R3 ;  /* 0x0001840301007387 */ /* 0x0003e20000100800 */
[--C-:B------:R-:W-:Y:S02]  /*1110*/  LOP3.LUT R0, R0, 0x78, R5.reuse, 0xfe, !PT ;  /* 0x0000007800007812 */ /* 0x100fe400078efe05 */
[C-C-:B------:R-:W-:Y:S02]  /*1120*/  LOP3.LUT R46, R28.reuse, 0x28, R5.reuse, 0xfe, !PT ;  /* 0x000000281c2e7812 */ /* 0x140fe400078efe05 */
[----:B------:R-:W-:Y:S02]  /*1130*/  IABS R25, R0 ;  /* 0x0000000000197213 */ /* 0x000fe40000000000 */
[----:B------:R-:W-:Y:S02]  /*1140*/  @!P3 IADD3 R15, R15, -R24, RZ ;  /* 0x800000180f0fb210 */ /* 0x000fe40007ffe0ff */
[----:B------:R-:W-:Y:S01]  /*1150*/  LOP3.LUT R44, R28, 0x20, R5, 0xfe, !PT ;  /* 0x000000201c2c7812 */ /* 0x000fe200078efe05 */
[----:B------:R-:W-:Y:S01]  /*1160*/  IMAD.HI.U32 R2, R2, R25, RZ ;  /* 0x0000001902027227 */ /* 0x000fe200078e00ff */
[----:B------:R-:W-:-:S02]  /*1170*/  @!P1 IADD3 R15, -R15, RZ, RZ ;  /* 0x000000ff0f0f9210 */ /* 0x000fc40007ffe1ff */
[----:B------:R-:W-:Y:S02]  /*1180*/  @!P0 IADD3 R20, R20, -R24, RZ ;  /* 0x8000001814148210 */ /* 0x000fe40007ffe0ff */
[----:B------:R-:W-:Y:S02]  /*1190*/  IADD3 R2, -R2, RZ, RZ ;  /* 0x000000ff02027210 */ /* 0x000fe40007ffe1ff */
[C---:B------:R-:W-:Y:S02]  /*11a0*/  ISETP.GT.U32.AND P0, PT, R24.reuse, R20, PT ;  /* 0x000000141800720c */ /* 0x040fe40003f04070 */
[C---:B------:R-:W-:Y:S01]  /*11b0*/  ISETP.GT.U32.AND P1, PT, R24.reuse, R19, PT ;  /* 0x000000131800720c */ /* 0x040fe20003f24070 */
[----:B------:R-:W-:Y:S01]  /*11c0*/  IMAD R2, R24, R2, R25 ;  /* 0x0000000218027224 */ /* 0x000fe200078e0219 */
[----:B-1----:R-:W-:Y:S02]  /*11d0*/  LEA.HI R3, R21, R46, RZ, 0x9 ;  /* 0x0000002e15037211 */ /* 0x002fe400078f48ff */
[----:B------:R-:W-:-:S02]  /*11e0*/  LOP3.LUT R40, R28, 0x10, R5, 0xfe, !PT ;  /* 0x000000101c287812 */ /* 0x000fc400078efe05 */
[----:B------:R-:W-:Y:S02]  /*11f0*/  LOP3.LUT R3, R3, 0xfffffe00, RZ, 0xc0, !PT ;  /* 0xfffffe0003037812 */ /* 0x000fe400078ec0ff */
[----:B------:R-:W-:Y:S02]  /*1200*/  ISETP.GE.AND P3, PT, R22, RZ, PT ;  /* 0x000000ff1600720c */ /* 0x000fe40003f66270 */
[----:B------:R-:W-:Y:S02]  /*1210*/  LOP3.LUT R54, R28, 0x48, R5, 0xfe, !PT ;  /* 0x000000481c367812 */ /* 0x000fe400078efe05 */
[----:B------:R-:W-:Y:S02]  /*1220*/  @!P0 IADD3 R20, R20, -R24, RZ ;  /* 0x8000001814148210 */ /* 0x000fe40007ffe0ff */
[----:B------:R-:W-:Y:S02]  /*1230*/  ISETP.GT.U32.AND P0, PT, R24, R2, PT ;  /* 0x000000021800720c */ /* 0x000fe40003f04070 */
[----:B------:R-:W-:-:S02]  /*1240*/  @!P1 IADD3 R19, R19, -R24, RZ ;  /* 0x8000001813139210 */ /* 0x000fc40007ffe0ff */
[----:B------:R-:W-:Y:S02]  /*1250*/  ISETP.GE.AND P1, PT, R0, RZ, PT ;  /* 0x000000ff0000720c */ /* 0x000fe40003f26270 */
[C---:B------:R-:W-:Y:S02]  /*1260*/  LEA.HI R0, R21.reuse, R44, RZ, 0x9 ;  /* 0x0000002c15007211 */ /* 0x040fe400078f48ff */
[----:B------:R-:W-:Y:S02]  /*1270*/  LEA.HI R22, R21, R40, RZ, 0x9 ;  /* 0x0000002815167211 */ /* 0x000fe400078f48ff */
[----:B------:R-:W-:Y:S02]  /*1280*/  LOP3.LUT R0, R0, 0xfffffe00, RZ, 0xc0, !PT ;  /* 0xfffffe0000007812 */ /* 0x000fe400078ec0ff */
[----:B------:R-:W-:Y:S02]  /*1290*/  LOP3.LUT R52, R28, 0x40, R5, 0xfe, !PT ;  /* 0x000000401c347812 */ /* 0x000fe400078efe05 */
[----:B------:R-:W-:-:S02]  /*12a0*/  @!P0 IADD3 R2, R2, -R24, RZ ;  /* 0x8000001802028210 */ /* 0x000fc40007ffe0ff */
[----:B------:R-:W-:Y:S02]  /*12b0*/  IADD3 R46, R46, -R3, RZ ;  /* 0x800000032e2e7210 */ /* 0x000fe40007ffe0ff */
[----:B------:R-:W-:Y:S02]  /*12c0*/  IADD3 R44, R44, -R0, RZ ;  /* 0x800000002c2c7210 */ /* 0x000fe40007ffe0ff */
[C---:B------:R-:W-:Y:S02]  /*12d0*/  LEA.HI R3, R21.reuse, R54, RZ, 0x9 ;  /* 0x0000003615037211 */ /* 0x040fe400078f48ff */
[----:B------:R-:W-:Y:S02]  /*12e0*/  LOP3.LUT R22, R22, 0xfffffe00, RZ, 0xc0, !PT ;  /* 0xfffffe0016167812 */ /* 0x000fe400078ec0ff */
[----:B------:R-:W-:Y:S02]  /*12f0*/  LEA.HI R0, R21, R52, RZ, 0x9 ;  /* 0x0000003415007211 */ /* 0x000fe400078f48ff */
[----:B------:R-:W-:-:S02]  /*1300*/  ISETP.GT.U32.AND P0, PT, R24, R2, PT ;  /* 0x000000021800720c */ /* 0x000fc40003f04070 */
[--C-:B------:R-:W-:Y:S02]  /*1310*/  LOP3.LUT R48, R28, 0x30, R5.reuse, 0xfe, !PT ;  /* 0x000000301c307812 */ /* 0x100fe400078efe05 */
[----:B------:R-:W-:Y:S02]  /*1320*/  LOP3.LUT R3, R3, 0xfffffe00, RZ, 0xc0, !PT ;  /* 0xfffffe0003037812 */ /* 0x000fe400078ec0ff */
[----:B------:R-:W-:Y:S02]  /*1330*/  IADD3 R40, R40, -R22, RZ ;  /* 0x8000001628287210 */ /* 0x000fe40007ffe0ff */
[----:B------:R-:W-:Y:S02]  /*1340*/  LOP3.LUT R0, R0, 0xfffffe00, RZ, 0xc0, !PT ;  /* 0xfffffe0000007812 */ /* 0x000fe400078ec0ff */
[----:B------:R-:W-:Y:S02]  /*1350*/  LOP3.LUT R62, R28, 0x68, R5, 0xfe, !PT ;  /* 0x000000681c3e7812 */ /* 0x000fe400078efe05 */
[----:B------:R-:W-:-:S02]  /*1360*/  LEA.HI R22, R21, R48, RZ, 0x9 ;  /* 0x0000003015167211 */ /* 0x000fc400078f48ff */
[----:B------:R-:W-:Y:S02]  /*1370*/  LOP3.LUT R60, R28, 0x60, R5, 0xfe, !PT ;  /* 0x000000601c3c7812 */ /* 0x000fe400078efe05 */
[----:B------:R-:W-:Y:S02]  /*1380*/  IADD3 R54, R54, -R3, RZ ;  /* 0x8000000336367210 */ /* 0x000fe40007ffe0ff */
[----:B------:R-:W-:Y:S02]  /*1390*/  IADD3 R52, R52, -R0, RZ ;  /* 0x8000000034347210 */ /* 0x000fe40007ffe0ff */
[C---:B------:R-:W-:Y:S02]  /*13a0*/  LEA.HI R3, R21.reuse, R62, RZ, 0x9 ;  /* 0x0000003e15037211 */ /* 0x040fe400078f48ff */
[----:B------:R-:W-:Y:S02]  /*13b0*/  LOP3.LUT R22, R22, 0xfffffe00, RZ, 0xc0, !PT ;  /* 0xfffffe0016167812 */ /* 0x000fe400078ec0ff */
[----:B------:R-:W-:-:S02]  /*13c0*/  LEA.HI R0, R21, R60, RZ, 0x9 ;  /* 0x0000003c15007211 */ /* 0x000fc400078f48ff */
[----:B------:R-:W-:Y:S02]  /*13d0*/  LOP3.LUT R56, R28, 0x50, R5, 0xfe, !PT ;  /* 0x000000501c387812 */ /* 0x000fe400078efe05 */
[----:B------:R-:W-:Y:S02]  /*13e0*/  LOP3.LUT R3, R3, 0xfffffe00, RZ, 0xc0, !PT ;  /* 0xfffffe0003037812 */ /* 0x000fe400078ec0ff */
[----:B------:R-:W-:Y:S02]  /*13f0*/  IADD3 R48, R48, -R22, RZ ;  /* 0x8000001630307210 */ /* 0x000fe40007ffe0ff */
[----:B------:R-:W-:Y:S02]  /*1400*/  LOP3.LUT R0, R0, 0xfffffe00, RZ, 0xc0, !PT ;  /* 0xfffffe0000007812 */ /* 0x000fe400078ec0ff */
[----:B------:R-:W-:Y:S02]  /*1410*/  @!P0 IADD3 R2, R2, -R24, RZ ;  /* 0x8000001802028210 */ /* 0x000fe40007ffe0ff */
[----:B------:R-:W-:-:S02]  /*1420*/  LEA.HI R22, R21, R56, RZ, 0x9 ;  /* 0x0000003815167211 */ /* 0x000fc400078f48ff */
[----:B------:R-:W-:Y:S02]  /*1430*/  IADD3 R62, R62, -R3, RZ ;  /* 0x800000033e3e7210 */ /* 0x000fe40007ffe0ff */
[----:B------:R-:W-:Y:S02]  /*1440*/  IADD3 R60, R60, -R0, RZ ;  /* 0x800000003c3c7210 */ /* 0x000fe40007ffe0ff */
[----:B------:R-:W-:Y:S02]  /*1450*/  ISETP.NE.AND P0, PT, RZ, c[0x0][0x178], PT ;  /* 0x00005e00ff007a0c */ /* 0x000fe40003f05270 */
[----:B------:R-:W-:Y:S02]  /*1460*/  LOP3.LUT R3, RZ, c[0x0][0x178], RZ, 0x33, !PT ;  /* 0x00005e00ff037a12 */ /* 0x000fe400078e33ff */
[----:B------:R-:W-:Y:S02]  /*1470*/  @!P6 IADD3 R16, -R16, RZ, RZ ;  /* 0x000000ff1010e210 */ /* 0x000fe40007ffe1ff */
[----:B------:R-:W-:-:S02]  /*1480*/  @!P5 IADD3 R17, -R17, RZ, RZ ;  /* 0x000000ff1111d210 */ /* 0x000fc40007ffe1ff */
[----:B------:R-:W-:Y:S02]  /*1490*/  @!P3 IADD3 R18, -R18, RZ, RZ ;  /* 0x000000ff1212b210 */ /* 0x000fe40007ffe1ff */
[----:B------:R-:W-:Y:S02]  /*14a0*/  @!P4 IADD3 R19, -R19, RZ, RZ ;  /* 0x000000ff1313c210 */ /* 0x000fe40007ffe1ff */
[----:B------:R-:W-:Y:S02]  /*14b0*/  @!P2 IADD3 R20, -R20, RZ, RZ ;  /* 0x000000ff1414a210 */ /* 0x000fe40007ffe1ff */
[----:B------:R-:W-:Y:S02]  /*14c0*/  @!P1 IADD3 R2, -R2, RZ, RZ ;  /* 0x000000ff02029210 */ /* 0x000fe40007ffe1ff */
[----:B------:R-:W-:Y:S02]  /*14d0*/  LOP3.LUT R22, R22, 0xfffffe00, RZ, 0xc0, !PT ;  /* 0xfffffe0016167812 */ /* 0x000fe400078ec0ff */
[----:B------:R-:W-:-:S02]  /*14e0*/  SHF.L.U32 R0, R4, 0x2, RZ ;  /* 0x0000000204007819 */ /* 0x000fc400000006ff */
[----:B------:R-:W-:Y:S02]  /*14f0*/  LOP3.LUT R64, R28, 0x70, R5, 0xfe, !PT ;  /* 0x000000701c407812 */ /* 0x000fe400078efe05 */
[C---:B------:R-:W-:Y:S02]  /*1500*/  SEL R68, R3.reuse, R6, !P0 ;  /* 0x0000000603447207 */ /* 0x040fe40004000000 */
[C---:B------:R-:W-:Y:S02]  /*1510*/  SEL R70, R3.reuse, R7, !P0 ;  /* 0x0000000703467207 */ /* 0x040fe40004000000 */
[C---:B------:R-:W-:Y:S02]  /*1520*/  SEL R72, R3.reuse, R8, !P0 ;  /* 0x0000000803487207 */ /* 0x040fe40004000000 */
[C---:B------:R-:W-:Y:S02]  /*1530*/  SEL R74, R3.reuse, R9, !P0 ;  /* 0x00000009034a7207 */ /* 0x040fe40004000000 */
[----:B------:R-:W-:-:S02]  /*1540*/  SEL R76, R3, R10, !P0 ;  /* 0x0000000a034c7207 */ /* 0x000fc40004000000 */
[C---:B------:R-:W-:Y:S02]  /*1550*/  SEL R78, R3.reuse, R11, !P0 ;  /* 0x0000000b034e7207 */ /* 0x040fe40004000000 */
        /* <DEDUP_REMOVED lines=9> */
[----:B------:R-:W-:Y:S02]  /*15f0*/  SEL R38, R3, R2, !P0 ;  /* 0x0000000203267207 */ /* 0x000fe40004000000 */
[----:B------:R-:W-:-:S02]  /*1600*/  IADD3 R56, R56, -R22, RZ ;  /* 0x8000001638387210 */ /* 0x000fc40007ffe0ff */
[----:B------:R-:W-:Y:S02]  /*1610*/  LOP3.LUT R3, R0, 0x3c, RZ, 0xc0, !PT ;  /* 0x0000003c00037812 */ /* 0x000fe400078ec0ff */
[----:B------:R-:W-:Y:S02]  /*1620*/  LEA.HI R22, R21, R64, RZ, 0x9 ;  /* 0x0000004015167211 */ /* 0x000fe400078f48ff */
[C---:B------:R-:W-:Y:S01]  /*1630*/  LOP3.LUT R2, R5.reuse, 0x8, RZ, 0xfc, !PT ;  /* 0x0000000805027812 */ /* 0x040fe200078efcff */
[--C-:B------:R-:W-:Y:S01]  /*1640*/  IMAD R39, R68, 0x750, R3.reuse ;  /* 0x0000075044277824 */ /* 0x100fe200078e0203 */
[C---:B------:R-:W-:Y:S01]  /*1650*/  LOP3.LUT R6, R5.reuse, 0x10, RZ, 0xfc, !PT ;  /* 0x0000001005067812 */ /* 0x040fe200078efcff */
[----:B------:R-:W-:Y:S01]  /*1660*/  IMAD R68, R38, 0x750, R3 ;  /* 0x0000075026447824 */ /* 0x000fe200078e0203 */
[----:B------:R-:W-:Y:S01]  /*1670*/  LOP3.LUT R8, R5, 0x18, RZ, 0xfc, !PT ;  /* 0x0000001805087812 */ /* 0x000fe200078efcff */
[----:B------:R-:W-:Y:S01]  /*1680*/  IMAD.WIDE R38, R39, R69, c[0x0][0x160] ;  /* 0x0000580027267625 */ /* 0x000fe200078e0245 */
[----:B------:R-:W-:-:S02]  /*1690*/  LOP3.LUT R10, R5, 0x20, RZ, 0xfc, !PT ;  /* 0x00000020050a7812 */ /* 0x000fc400078efcff */
[C---:B------:R-:W-:Y:S01]  /*16a0*/  LEA R7, R5.reuse, R3, 0x6 ;  /* 0x0000000305077211 */ /* 0x040fe200078e30ff */
[--C-:B------:R-:W-:Y:S01]  /*16b0*/  IMAD R34, R34, 0x750, R3.reuse ;  /* 0x0000075022227824 */ /* 0x100fe200078e0203 */
[----:B------:R-:W-:Y:S01]  /*16c0*/  LOP3.LUT R22, R22, 0xfffffe00, RZ, 0xc0, !PT ;  /* 0xfffffe0016167812 */ /* 0x000fe200078ec0ff */
[----:B------:R-:W-:Y:S01]  /*16d0*/  IMAD R35, R36, 0x750, R3 ;  /* 0x0000075024237824 */ /* 0x000fe200078e0203 */
[C---:B------:R-:W-:Y:S01]  /*16e0*/  LOP3.LUT R12, R5.reuse, 0x28, RZ, 0xfc, !PT ;  /* 0x00000028050c7812 */ /* 0x040fe200078efcff */
[----:B------:R-:W-:Y:S01]  /*16f0*/  IMAD.WIDE R36, R34, R69, c[0x0][0x168] ;  /* 0x00005a0022247625 */ /* 0x000fe200078e0245 */
[----:B------:R-:W-:Y:S02]  /*1700*/  LEA R2, R2, R3, 0x6 ;  /* 0x0000000302027211 */ /* 0x000fe400078e30ff */
[----:B------:R-:W-:Y:S01]  /*1710*/  LOP3.LUT R14, R5, 0x30, RZ, 0xfc, !PT ;  /* 0x00000030050e7812 */ /* 0x000fe200078efcff */
[----:B------:R-:W-:Y:S01]  /*1720*/  IMAD.WIDE R34, R35, R69, c[0x0][0x168] ;  /* 0x00005a0023227625 */ /* 0x000fe200078e0245 */
[----:B------:R-:W-:-:S02]  /*1730*/  LEA R6, R6, R3, 0x6 ;  /* 0x0000000306067211 */ /* 0x000fc400078e30ff */
[C---:B------:R-:W-:Y:S02]  /*1740*/  LOP3.LUT R16, R5.reuse, 0x38, RZ, 0xfc, !PT ;  /* 0x0000003805107812 */ /* 0x040fe400078efcff */
[-C--:B------:R-:W-:Y:S02]  /*1750*/  LEA R8, R8, R3.reuse, 0x6 ;  /* 0x0000000308087211 */ /* 0x080fe400078e30ff */
[----:B------:R-:W-:Y:S02]  /*1760*/  LOP3.LUT R42, R28, 0x18, R5, 0xfe, !PT ;  /* 0x000000181c2a7812 */ /* 0x000fe400078efe05 */
[----:B------:R-:W-:Y:S02]  /*1770*/  LOP3.LUT R18, R5, 0x40, RZ, 0xfc, !PT ;  /* 0x0000004005127812 */ /* 0x000fe400078efcff */
[----:B------:R-:W-:Y:S02]  /*1780*/  LEA R10, R10, R3, 0x6 ;  /* 0x000000030a0a7211 */ /* 0x000fe400078e30ff */
[----:B------:R-:W-:-:S02]  /*1790*/  SHF.L.U32 R99, R7, 0x2, RZ ;  /* 0x0000000207637819 */ /* 0x000fc400000006ff */
[----:B------:R-:W-:Y:S02]  /*17a0*/  IADD3 R64, R64, -R22, RZ ;  /* 0x8000001640407210 */ /* 0x000fe40007ffe0ff */
[C---:B------:R-:W-:Y:S01]  /*17b0*/  LOP3.LUT R20, R5.reuse, 0x48, RZ, 0xfc, !PT ;  /* 0x0000004805147812 */ /* 0x040fe200078efcff */
[----:B------:R-:W-:Y:S01]  /*17c0*/  STL [R1+0x1c4], R99 ;  /* 0x0001c46301007387 */ /* 0x000fe20000100800 */
[-C--:B------:R-:W-:Y:S02]  /*17d0*/  LEA R12, R12, R3.reuse, 0x6 ;  /* 0x000000030c0c7211 */ /* 0x080fe400078e30ff */
[----:B------:R-:W-:Y:S01]  /*17e0*/  SHF.L.U32 R98, R2, 0x2, RZ ;  /* 0x0000000202627819 */ /* 0x000fe200000006ff */
[----:B------:R1:W-:Y:S01]  /*17f0*/  LDGSTS.E.BYPASS.128 [R99], [R38.64] ;  /* 0x0000000026637fae */ /* 0x0003e2000b901c48 */
[C---:B------:R-:W-:Y:S02]  /*1800*/  LOP3.LUT R22, R5.reuse, 0x50, RZ, 0xfc, !PT ;  /* 0x0000005005167812 */ /* 0x040fe400078efcff */
[----:B------:R-:W-:Y:S01]  /*1810*/  LOP3.LUT R32, R5, 0x78, RZ, 0xfc, !PT ;  /* 0x0000007805207812 */ /* 0x000fe200078efcff */
[----:B------:R-:W-:Y:S01]  /*1820*/  STL [R1+0x1c0], R98 ;  /* 0x0001c06201007387 */ /* 0x000fe20000100800 */
[----:B------:R-:W-:-:S02]  /*1830*/  LEA R14, R14, R3, 0x6 ;  /* 0x000000030e0e7211 */ /* 0x000fc400078e30ff */
[----:B------:R-:W-:Y:S02]  /*1840*/  SHF.L.U32 R97, R6, 0x2, RZ ;  /* 0x0000000206617819 */ /* 0x000fe400000006ff */
[----:B------:R-:W-:Y:S02]  /*1850*/  LOP3.LUT R24, R5, 0x58, RZ, 0xfc, !PT ;  /* 0x0000005805187812 */ /* 0x000fe400078efcff */
[----:B------:R-:W-:Y:S01]  /*1860*/  LEA R16, R16, R3, 0x6 ;  /* 0x0000000310107211 */ /* 0x000fe200078e30ff */
[----:B------:R-:W-:Y:S01]  /*1870*/  STL [R1+0x1bc], R97 ;  /* 0x0001bc6101007387 */ /* 0x000fe20000100800 */
[----:B------:R-:W-:Y:S01]  /*1880*/  SHF.L.U32 R95, R8, 0x2, RZ ;  /* 0x00000002085f7819 */ /* 0x000fe200000006ff */
[--C-:B------:R-:W-:Y:S01]  /*1890*/  IMAD R8, R64, 0x750, R3.reuse ;  /* 0x0000075040087824 */ /* 0x100fe200078e0203 */
[----:B------:R-:W-:Y:S01]  /*18a0*/  LEA.HI R23, R21, R42, RZ, 0x9 ;  /* 0x0000002a15177211 */ /* 0x000fe200078f48ff */
[----:B------:R-:W-:Y:S01]  /*18b0*/  IMAD R64, R94, 0x750, R3 ;  /* 0x000007505e407824 */ /* 0x000fe200078e0203 */
[C-C-:B------:R-:W-:Y:S01]  /*18c0*/  LOP3.LUT R50, R28.reuse, 0x38, R5.reuse, 0xfe, !PT ;  /* 0x000000381c327812 */ /* 0x140fe200078efe05 */
[----:B------:R-:W-:Y:S01]  /*18d0*/  STL [R1+0x1b8], R95 ;  /* 0x0001b85f01007387 */ /* 0x000fe20000100800 */
[--C-:B------:R-:W-:Y:S01]  /*18e0*/  LOP3.LUT R58, R28, 0x58, R5.reuse, 0xfe, !PT ;  /* 0x000000581c3a7812 */ /* 0x100fe200078efe05 */
[----:B------:R-:W-:Y:S01]  /*18f0*/  IMAD.WIDE R64, R64, R69, c[0x0][0x160] ;  /* 0x0000580040407625 */ /* 0x000fe200078e0245 */
[----:B------:R-:W-:-:S02]  /*1900*/  LOP3.LUT R66, R28, 0x78, R5, 0xfe, !PT ;  /* 0x000000781c427812 */ /* 0x000fc400078efe05 */
[C---:B------:R-:W-:Y:S01]  /*1910*/  LOP3.LUT R26, R5.reuse, 0x60, RZ, 0xfc, !PT ;  /* 0x00000060051a7812 */ /* 0x040fe200078efcff */
[----:B------:R-:W-:Y:S01]  /*1920*/  IMAD.WIDE R8, R8, R69, c[0x0][0x168] ;  /* 0x00005a0008087625 */ /* 0x000fe200078e0245 */
[-C--:B------:R-:W-:Y:S02]  /*1930*/  LEA R18, R18, R3.reuse, 0x6 ;  /* 0x0000000312127211 */ /* 0x080fe400078e30ff */
[----:B------:R-:W-:Y:S01]  /*1940*/  SHF.L.U32 R93, R10, 0x2, RZ ;  /* 0x000000020a5d7819 */ /* 0x000fe200000006ff */
[--C-:B------:R-:W-:Y:S01]  /*1950*/  IMAD R10, R62, 0x750, R3.reuse ;  /* 0x000007503e0a7824 */ /* 0x100fe200078e0203 */
[C---:B------:R-:W-:Y:S01]  /*1960*/  LOP3.LUT R28, R5.reuse, 0x68, RZ, 0xfc, !PT ;  /* 0x00000068051c7812 */ /* 0x040fe200078efcff */
[--C-:B------:R-:W-:Y:S01]  /*1970*/  IMAD R62, R92, 0x750, R3.reuse ;  /* 0x000007505c3e7824 */ /* 0x100fe200078e0203 */
[-C--:B------:R-:W-:Y:S01]  /*1980*/  LEA R20, R20, R3.reuse, 0x6 ;  /* 0x0000000314147211 */ /* 0x080fe200078e30ff */
[----:B------:R-:W-:Y:S01]  /*1990*/  STL [R1+0x1b4], R93 ;  /* 0x0001b45d01007387 */ /* 0x000fe20000100800 */
[----:B------:R-:W-:Y:S01]  /*19a0*/  SHF.L.U32 R91, R12, 0x2, RZ ;  /* 0x000000020c5b7819 */ /* 0x000fe200000006ff */
[--C-:B------:R-:W-:Y:S01]  /*19b0*/  IMAD R12, R60, 0x750, R3.reuse ;  /* 0x000007503c0c7824 */ /* 0x100fe200078e0203 */
[----:B------:R-:W-:Y:S01]  /*19c0*/  LOP3.LUT R30, R5, 0x70, RZ, 0xfc, !PT ;  /* 0x00000070051e7812 */ /* 0x000fe200078efcff */
[----:B------:R-:W-:Y:S01]  /*19d0*/  IMAD R60, R90, 0x750, R3 ;  /* 0x000007505a3c7824 */ /* 0x000fe200078e0203 */
[-C--:B------:R-:W-:Y:S01]  /*19e0*/  LEA R22, R22, R3.reuse, 0x6 ;  /* 0x0000000316167211 */ /* 0x080fe200078e30ff */
[----:B------:R-:W-:Y:S01]  /*19f0*/  STL [R1+0x1b0], R91 ;  /* 0x0001b05b01007387 */ /* 0x000fe20000100800 */
[----:B------:R-:W-:Y:S01]  /*1a00*/  LEA R32, R32, R3, 0x6 ;  /* 0x0000000320207211 */ /* 0x000fe200078e30ff */
[----:B------:R-:W-:Y:S01]  /*1a10*/  IMAD.WIDE R60, R60, R69, c[0x0][0x160] ;  /* 0x000058003c3c7625 */ /* 0x000fe200078e0245 */
[----:B------:R-:W-:-:S02]  /*1a20*/  SHF.L.U32 R89, R14, 0x2, RZ ;  /* 0x000000020e597819 */ /* 0x000fc400000006ff */
[----:B------:R-:W-:Y:S01]  /*1a30*/  LEA R24, R24, R3, 0x6 ;  /* 0x0000000318187211 */ /* 0x000fe200078e30ff */
[----:B------:R-:W-:Y:S01]  /*1a40*/  IMAD.WIDE R62, R62, R69, c[0x0][0x160] ;  /* 0x000058003e3e7625 */ /* 0x000fe200078e0245 */
[----:B------:R-:W-:Y:S01]  /*1a50*/  SHF.L.U32 R87, R16, 0x2, RZ ;  /* 0x0000000210577819 */ /* 0x000fe200000006ff */
[----:B------:R-:W-:Y:S01]  /*1a60*/  STL [R1+0x1ac], R89 ;  /* 0x0001ac5901007387 */ /* 0x000fe20000100800 */
[----:B------:R-:W-:Y:S01]  /*1a70*/  LOP3.LUT R23, R23, 0xfffffe00, RZ, 0xc0, !PT ;  /* 0xfffffe0017177812 */ /* 0x000fe200078ec0ff */
[--C-:B------:R-:W-:Y:S01]  /*1a80*/  IMAD R16, R56, 0x750, R3.reuse ;  /* 0x0000075038107824 */ /* 0x100fe200078e0203 */
[-C--:B------:R-:W-:Y:S01]  /*1a90*/  LEA R26, R26, R3.reuse, 0x6 ;  /* 0x000000031a1a7211 */ /* 0x080fe200078e30ff */
[----:B------:R-:W-:Y:S01]  /*1aa0*/  STL [R1+0x1a8], R87 ;  /* 0x0001a85701007387 */ /* 0x000fe20000100800 */
[----:B------:R-:W-:Y:S01]  /*1ab0*/  SHF.L.U32 R85, R18, 0x2, RZ ;  /* 0x0000000212557819 */ /* 0x000fe200000006ff */
[--C-:B------:R-:W-:Y:S01]  /*1ac0*/  IMAD R18, R54, 0x750, R3.reuse ;  /* 0x0000075036127824 */ /* 0x100fe200078e0203 */
[-C--:B------:R-:W-:Y:S01]  /*1ad0*/  LEA R28, R28, R3.reuse, 0x6 ;  /* 0x000000031c1c7211 */ /* 0x080fe200078e30ff */
[--C-:B------:R-:W-:Y:S01]  /*1ae0*/  IMAD R54, R84, 0x750, R3.reuse ;  /* 0x0000075054367824 */ /* 0x100fe200078e0203 */
[----:B------:R-:W-:Y:S01]  /*1af0*/  SHF.L.U32 R83, R20, 0x2, RZ ;  /* 0x0000000214537819 */ /* 0x000fe200000006ff */
[----:B------:R-:W-:Y:S01]  /*1b00*/  STL [R1+0x1a4], R85 ;  /* 0x0001a45501007387 */ /* 0x000fe20000100800 */
[----:B------:R-:W-:Y:S01]  /*1b10*/  LEA R30, R30, R3, 0x6 ;  /* 0x000000031e1e7211 */ /* 0x000fe200078e30ff */
[--C-:B------:R-:W-:Y:S01]  /*1b20*/  IMAD R20, R52, 0x750, R3.reuse ;  /* 0x0000075034147824 */ /* 0x100fe200078e0203 */
[----:B------:R-:W-:Y:S01]  /*1b30*/  SHF.L.U32 R81, R22, 0x2, RZ ;  /* 0x0000000216517819 */ /* 0x000fe200000006ff */
[----:B------:R-:W-:Y:S01]  /*1b40*/  STL [R1+0x1a0], R83 ;  /* 0x0001a05301007387 */ /* 0x000fe20000100800 */
[----:B------:R-:W-:Y:S01]  /*1b50*/  SHF.L.U32 R71, R32, 0x2, RZ ;  /* 0x0000000220477819 */ /* 0x000fe200000006ff */
[--C-:B------:R-:W-:Y:S01]  /*1b60*/  IMAD R32, R40, 0x750, R3.reuse ;  /* 0x0000075028207824 */ /* 0x100fe200078e0203 */
[----:B------:R-:W-:Y:S01]  /*1b70*/  SHF.L.U32 R79, R24, 0x2, RZ ;  /* 0x00000002184f7819 */ /* 0x000fe200000006ff */
[--C-:B------:R-:W-:Y:S01]  /*1b80*/  IMAD R40, R70, 0x750, R3.reuse ;  /* 0x0000075046287824 */ /* 0x100fe200078e0203 */
[----:B------:R-:W-:Y:S01]  /*1b90*/  IADD3 R42, R42, -R23, RZ ;  /* 0x800000172a2a7210 */ /* 0x000fe20007ffe0ff */
[----:B------:R-:W-:Y:S01]  /*1ba0*/  STL [R1+0x19c], R81 ;  /* 0x00019c5101007387 */ /* 0x000fe20000100800 */
[----:B------:R-:W-:Y:S01]  /*1bb0*/  SHF.L.U32 R77, R26, 0x2, RZ ;  /* 0x000000021a4d7819 */ /* 0x000fe200000006ff */
[-C--:B------:R-:W-:Y:S01]  /*1bc0*/  IMAD.WIDE R40, R40, R69.reuse, c[0x0][0x160] ;  /* 0x0000580028287625 */ /* 0x080fe200078e0245 */
[----:B------:R-:W-:Y:S01]  /*1bd0*/  SHF.L.U32 R75, R28, 0x2, RZ ;  /* 0x000000021c4b7819 */ /* 0x000fe200000006ff */
[----:B------:R-:W-:Y:S01]  /*1be0*/  STL [R1+0x198], R79 ;  /* 0x0001984f01007387 */ /* 0x000fe20000100800 */
[----:B------:R-:W-:Y:S01]  /*1bf0*/  SHF.L.U32 R73, R30, 0x2, RZ ;  /* 0x000000021e497819 */ /* 0x000fe200000006ff */
[--C-:B------:R-:W-:Y:S01]  /*1c00*/  IMAD R30, R42, 0x750, R3.reuse ;  /* 0x000007502a1e7824 */ /* 0x100fe200078e0203 */
[----:B------:R-:W-:Y:S01]  /*1c10*/  IADD3 R0, P1, R38, 0x200, RZ ;  /* 0x0000020026007810 */ /* 0x000fe20007f3e0ff */
[----:B------:R-:W-:Y:S01]  /*1c20*/  STL [R1+0x194], R77 ;  /* 0x0001944d01007387 */ /* 0x000fe20000100800 */
[--C-:B------:R-:W-:Y:S01]  /*1c30*/  IMAD R42, R72, 0x750, R3.reuse ;  /* 0x00000750482a7824 */ /* 0x100fe200078e0203 */
[----:B------:R-:W-:Y:S01]  /*1c40*/  IADD3 R2, P0, R40, 0x200, RZ ;  /* 0x0000020028027810 */ /* 0x000fe20007f1e0ff */
[----:B------:R-:W-:Y:S01]  /*1c50*/  IMAD R28, R44, 0x750, R3 ;  /* 0x000007502c1c7824 */ /* 0x000fe200078e0203 */
[----:B------:R-:W-:Y:S01]  /*1c60*/  STL [R1+0x190], R75 ;  /* 0x0001904b01007387 */ /* 0x000fe20000100800 */
[----:B------:R-:W-:Y:S01]  /*1c70*/  IMAD.WIDE R42, R42, R69, c[0x0][0x160] ;  /* 0x000058002a2a7625 */ /* 0x000fe200078e0245 */
[----:B------:R-:W-:-:S02]  /*1c80*/  LEA.HI R23, R21, R50, RZ, 0x9 ;  /* 0x0000003215177211 */ /* 0x000fc400078f48ff */
[----:B------:R-:W-:Y:S01]  /*1c90*/  STL [R1+0x18c], R73 ;  /* 0x00018c4901007387 */ /* 0x000fe20000100800 */
[--C-:B------:R-:W-:Y:S01]  /*1ca0*/  IMAD R44, R74, 0x750, R3.reuse ;  /* 0x000007504a2c7824 */ /* 0x100fe200078e0203 */
[----:B------:R-:W-:Y:S01]  /*1cb0*/  LOP3.LUT R23, R23, 0xfffffe00, RZ, 0xc0, !PT ;  /* 0xfffffe0017177812 */ /* 0x000fe200078ec0ff */
[--C-:B------:R-:W-:Y:S01]  /*1cc0*/  IMAD R26, R46, 0x750, R3.reuse ;  /* 0x000007502e1a7824 */ /* 0x100fe200078e0203 */
[----:B------:R-:W-:Y:S01]  /*1cd0*/  STL [R1+0x188], R71 ;  /* 0x0001884701007387 */ /* 0x000fe20000100800 */
[----:B------:R-:W-:Y:S01]  /*1ce0*/  IMAD.WIDE R44, R44, R69, c[0x0][0x160] ;  /* 0x000058002c2c7625 */ /* 0x000fe200078e0245 */
[----:B------:R-:W-:Y:S02]  /*1cf0*/  IADD3 R50, R50, -R23, RZ ;  /* 0x8000001732327210 */ /* 0x000fe40007ffe0ff */
[----:B------:R2:W-:Y:S01]  /*1d00*/  STL [R1+0x1d0], R0 ;  /* 0x0001d00001007387 */ /* 0x0005e20000100800 */
[--C-:B------:R-:W-:Y:S01]  /*1d10*/  IMAD R46, R76, 0x750, R3.reuse ;  /* 0x000007504c2e7824 */ /* 0x100fe200078e0203 */
[----:B------:R-:W-:Y:S01]  /*1d20*/  LEA.HI R23, R21, R58, RZ, 0x9 ;  /* 0x0000003a15177211 */ /* 0x000fe200078f48ff */
[----:B------:R-:W-:Y:S01]  /*1d30*/  IMAD R24, R48, 0x750, R3 ;  /* 0x0000075030187824 */ /* 0x000fe200078e0203 */
[----:B------:R3:W-:Y:S01]  /*1d40*/  STL [R1+0x1d8], R2 ;  /* 0x0001d80201007387 */ /* 0x0007e20000100800 */
[----:B------:R-:W-:Y:S01]  /*1d50*/  IMAD.WIDE R46, R46, R69, c[0x0][0x160] ;  /* 0x000058002e2e7625 */ /* 0x000fe200078e0245 */
[----:B------:R-:W-:-:S02]  /*1d60*/  LOP3.LUT R23, R23, 0xfffffe00, RZ, 0xc0, !PT ;  /* 0xfffffe0017177812 */ /* 0x000fc400078ec0ff */
[----:B------:R-:W-:Y:S01]  /*1d70*/  LEA.HI R21, R21, R66, RZ, 0x9 ;  /* 0x0000004215157211 */ /* 0x000fe200078f48ff */
[--C-:B------:R-:W-:Y:S01]  /*1d80*/  IMAD R48, R78, 0x750, R3.reuse ;  /* 0x000007504e307824 */ /* 0x100fe200078e0203 */
[----:B--2---:R-:W-:Y:S01]  /*1d90*/  IADD3.X R0, RZ, R39, RZ, P1, !PT ;  /* 0x00000027ff007210 */ /* 0x004fe20000ffe4ff */
[--C-:B------:R-:W-:Y:S01]  /*1da0*/  IMAD R22, R50, 0x750, R3.reuse ;  /* 0x0000075032167824 */ /* 0x100fe200078e0203 */
[----:B------:R-:W-:Y:S01]  /*1db0*/  IADD3 R58, R58, -R23, RZ ;  /* 0x800000173a3a7210 */ /* 0x000fe20007ffe0ff */
[----:B------:R-:W-:Y:S01]  /*1dc0*/  IMAD.WIDE R48, R48, R69, c[0x0][0x160] ;  /* 0x0000580030307625 */ /* 0x000fe200078e0245 */
[----:B---3--:R-:W-:Y:S01]  /*1dd0*/  IADD3 R2, P1, R42, 0x200, RZ ;  /* 0x000002002a027810 */ /* 0x008fe20007f3e0ff */
[----:B------:R2:W-:Y:S01]  /*1de0*/  STL [R1+0x1cc], R0 ;  /* 0x0001cc0001007387 */ /* 0x0005e20000100800 */
[----:B------:R-:W-:Y:S01]  /*1df0*/  LOP3.LUT R21, R21, 0xfffffe00, RZ, 0xc0, !PT ;  /* 0xfffffe0015157812 */ /* 0x000fe200078ec0ff */
[--C-:B------:R-:W-:Y:S01]  /*1e00*/  IMAD R50, R80, 0x750, R3.reuse ;  /* 0x0000075050327824 */ /* 0x100fe200078e0203 */
[----:B------:R-:W-:Y:S01]  /*1e10*/  SHF.L.U32 R4, R4, 0x3, RZ ;  /* 0x0000000304047819 */ /* 0x000fe200000006ff */
[----:B------:R3:W-:Y:S01]  /*1e20*/  STL [R1+0x1e0], R2 ;  /* 0x0001e00201007387 */ /* 0x0007e20000100800 */
[----:B------:R-:W-:Y:S01]  /*1e30*/  IMAD R52, R82, 0x750, R3 ;  /* 0x0000075052347824 */ /* 0x000fe200078e0203 */
[----:B------:R-:W-:Y:S01]  /*1e40*/  IADD3 R66, R66, -R21, RZ ;  /* 0x8000001542427210 */ /* 0x000fe20007ffe0ff */
[----:B------:R-:W-:Y:S01]  /*1e50*/  IMAD.WIDE R50, R50, R69, c[0x0][0x160] ;  /* 0x0000580032327625 */ /* 0x000fe200078e0245 */
[----:B------:R4:W-:Y:S01]  /*1e60*/  LDGSTS.E.BYPASS.128 [R98], [R40.64] ;  /* 0x0000000028627fae */ /* 0x0009e2000b901c48 */
[----:B--2---:R-:W-:-:S02]  /*1e70*/  IADD3.X R0, RZ, R41, RZ, P0, !PT ;  /* 0x00000029ff007210 */ /* 0x004fc400007fe4ff */
[-C--:B------:R-:W-:Y:S01]  /*1e80*/  IMAD.WIDE R52, R52, R69.reuse, c[0x0][0x160] ;  /* 0x0000580034347625 */ /* 0x080fe200078e0245 */
[----:B------:R2:W-:Y:S01]  /*1e90*/  LDGSTS.E.BYPASS.128 [R97], [R42.64] ;  /* 0x000000002a617fae */ /* 0x0005e2000b901c48 */
[----:B---3--:R-:W-:Y:S02]  /*1ea0*/  IADD3 R2, P0, R44, 0x200, RZ ;  /* 0x000002002c027810 */ /* 0x008fe40007f1e0ff */
[----:B------:R-:W-:Y:S01]  /*1eb0*/  IMAD.WIDE R54, R54, R69, c[0x0][0x160] ;  /* 0x0000580036367625 */ /* 0x000fe200078e0245 */
[----:B------:R3:W-:Y:S03]  /*1ec0*/  STL [R1+0x1d4], R0 ;  /* 0x0001d40001007387 */ /* 0x0007e60000100800 */
[--C-:B------:R-:W-:Y:S01]  /*1ed0*/  IMAD R56, R86, 0x750, R3.reuse ;  /* 0x0000075056387824 */ /* 0x100fe200078e0203 */
[----:B------:R5:W-:Y:S01]  /*1ee0*/  STL [R1+0x1e8], R2 ;  /* 0x0001e80201007387 */ /* 0x000be20000100800 */
[----:B------:R-:W-:-:S02]  /*1ef0*/  IMAD R14, R58, 0x750, R3 ;  /* 0x000007503a0e7824 */ /* 0x000fc400078e0203 */
[----:B------:R-:W-:Y:S01]  /*1f00*/  IMAD.WIDE R56, R56, R69, c[0x0][0x160] ;  /* 0x0000580038387625 */ /* 0x000fe200078e0245 */
[----:B------:R1:W-:Y:S01]  /*1f10*/  LDGSTS.E.BYPASS.128 [R95], [R44.64] ;  /* 0x000000002c5f7fae */ /* 0x0003e2000b901c48 */
[----:B---3--:R-:W-:Y:S02]  /*1f20*/  IADD3.X R0, RZ, R43, RZ, P1, !PT ;  /* 0x0000002bff007210 */ /* 0x008fe40000ffe4ff */
[--C-:B------:R-:W-:Y:S01]  /*1f30*/  IMAD R58, R88, 0x750, R3.reuse ;  /* 0x00000750583a7824 */ /* 0x100fe200078e0203 */
[----:B------:R3:W-:Y:S01]  /*1f40*/  LDGSTS.E.BYPASS.128 [R93], [R46.64] ;  /* 0x000000002e5d7fae */ /* 0x0007e2000b901c48 */
[--C-:B------:R-:W-:Y:S01]  /*1f50*/  IMAD R6, R66, 0x750, R3.reuse ;  /* 0x0000075042067824 */ /* 0x100fe200078e0203 */
[----:B-----5:R-:W-:Y:S01]  /*1f60*/  IADD3 R2, P1, R46, 0x200, RZ ;  /* 0x000002002e027810 */ /* 0x020fe20007f3e0ff */
[-C--:B------:R-:W-:Y:S01]  /*1f70*/  IMAD.WIDE R58, R58, R69.reuse, c[0x0][0x160] ;  /* 0x000058003a3a7625 */ /* 0x080fe200078e0245 */
[----:B------:R5:W-:Y:S03]  /*1f80*/  STL [R1+0x1dc], R0 ;  /* 0x0001dc0001007387 */ /* 0x000be60000100800 */
[----:B------:R-:W-:Y:S01]  /*1f90*/  IMAD R66, R96, 0x750, R3 ;  /* 0x0000075060427824 */ /* 0x000fe200078e0203 */
[----:B------:R1:W-:Y:S01]  /*1fa0*/  STL [R1+0x1f0], R2 ;  /* 0x0001f00201007387 */ /* 0x0003e20000100800 */
[----:B------:R-:W-:Y:S01]  /*1fb0*/  IMAD.WIDE R32, R32, R69, c[0x0][0x168] ;  /* 0x00005a0020207625 */ /* 0x000fe200078e0245 */
[----:B------:R-:W-:-:S02]  /*1fc0*/  IADD3 R3, -R3, 0x6d0, RZ ;  /* 0x000006d003037810 */ /* 0x000fc40007ffe1ff */
[----:B------:R2:W-:Y:S01]  /*1fd0*/  LDGSTS.E.BYPASS.128 [R91], [R48.64] ;  /* 0x00000000305b7fae */ /* 0x0005e2000b901c48 */
[----:B------:R-:W-:Y:S01]  /*1fe0*/  IMAD.WIDE R66, R66, R69, c[0x0][0x160] ;  /* 0x0000580042427625 */ /* 0x000fe200078e0245 */
[----:B-----5:R-:W-:Y:S02]  /*1ff0*/  IADD3.X R0, RZ, R45, RZ, P0, !PT ;  /* 0x0000002dff007210 */ /* 0x020fe400007fe4ff */
[----:B------:R5:W-:Y:S01]  /*2000*/  LDGSTS.E.BYPASS.128 [R89], [R50.64] ;  /* 0x0000000032597fae */ /* 0x000be2000b901c48 */
[-C--:B------:R-:W-:Y:S01]  /*2010*/  IMAD.WIDE R30, R30, R69.reuse, c[0x0][0x168] ;  /* 0x00005a001e1e7625 */ /* 0x080fe200078e0245 */
[----:B-1----:R-:W-:Y:S02]  /*2020*/  IADD3 R2, P0, R48, 0x200, RZ ;  /* 0x0000020030027810 */ /* 0x002fe40007f1e0ff */
[----:B------:R1:W-:Y:S01]  /*2030*/  STL [R1+0x1e4], R0 ;  /* 0x0001e40001007387 */ /* 0x0003e20000100800 */
[----:B------:R-:W-:Y:S01]  /*2040*/  IMAD.WIDE R28, R28, R69, c[0x0][0x168] ;  /* 0x00005a001c1c7625 */ /* 0x000fe200078e0245 */
[----:B------:R-:W-:-:S02]  /*2050*/  IMNMX.U32 R3, R3, 0x6d0, PT ;  /* 0x000006d003037817 */ /* 0x000fc40003800000 */
[----:B------:R2:W-:Y:S01]  /*2060*/  STL [R1+0x1f8], R2 ;  /* 0x0001f80201007387 */ /* 0x0005e20000100800 */
[----:B------:R-:W-:-:S03]  /*2070*/  IMAD.WIDE R26, R26, R69, c[0x0][0x168] ;  /* 0x00005a001a1a7625 */ /* 0x000fc600078e0245 */
[----:B------:R3:W-:Y:S01]  /*2080*/  LDGSTS.E.BYPASS.128 [R87], [R52.64] ;  /* 0x0000000034577fae */ /* 0x0007e2000b901c48 */
[----:B------:R-:W-:Y:S01]  /*2090*/  IMAD.WIDE R24, R24, R69, c[0x0][0x168] ;  /* 0x00005a0018187625 */ /* 0x000fe200078e0245 */
[----:B-1----:R-:W-:Y:S02]  /*20a0*/  IADD3.X R0, RZ, R47, RZ, P1, !PT ;  /* 0x0000002fff007210 */ /* 0x002fe40000ffe4ff */
[----:B------:R1:W-:Y:S01]  /*20b0*/  LDGSTS.E.BYPASS.128 [R85], [R54.64] ;  /* 0x0000000036557fae */ /* 0x0003e2000b901c48 */
[-C--:B------:R-:W-:Y:S01]  /*20c0*/  IMAD.WIDE R22, R22, R69.reuse, c[0x0][0x168] ;  /* 0x00005a0016167625 */ /* 0x080fe200078e0245 */
[----:B--2---:R-:W-:Y:S02]  /*20d0*/  IADD3 R2, P1, R50, 0x200, RZ ;  /* 0x0000020032027810 */ /* 0x004fe40007f3e0ff */
[----:B------:R2:W-:Y:S01]  /*20e0*/  STL [R1+0x1ec], R0 ;  /* 0x0001ec0001007387 */ /* 0x0005e20000100800 */
[----:B------:R-:W-:-:S03]  /*20f0*/  IMAD.WIDE R20, R20, R69, c[0x0][0x168] ;  /* 0x00005a0014147625 */ /* 0x000fc600078e0245 */
[----:B------:R1:W-:Y:S01]  /*2100*/  STL [R1+0x200], R2 ;  /* 0x0002000201007387 */ /* 0x0003e20000100800 */
[----:B------:R-:W-:-:S03]  /*2110*/  IMAD.WIDE R18, R18, R69, c[0x0][0x168] ;  /* 0x00005a0012127625 */ /* 0x000fc600078e0245 */
[----:B------:R3:W-:Y:S01]  /*2120*/  LDGSTS.E.BYPASS.128 [R83], [R56.64] ;  /* 0x0000000038537fae */ /* 0x0007e2000b901c48 */
[----:B------:R-:W-:Y:S01]  /*2130*/  IMAD.WIDE R16, R16, R69, c[0x0][0x168] ;  /* 0x00005a0010107625 */ /* 0x000fe200078e0245 */
[----:B--2---:R-:W-:Y:S02]  /*2140*/  IADD3.X R0, RZ, R49, RZ, P0, !PT ;  /* 0x00000031ff007210 */ /* 0x004fe400007fe4ff */
[----:B------:R2:W-:Y:S01]  /*2150*/  LDGSTS.E.BYPASS.128 [R81], [R58.64] ;  /* 0x000000003a517fae */ /* 0x0005e2000b901c48 */
[-C--:B------:R-:W-:Y:S01]  /*2160*/  IMAD.WIDE R14, R14, R69.reuse, c[0x0][0x168] ;  /* 0x00005a000e0e7625 */ /* 0x080fe200078e0245 */
[----:B-1----:R-:W-:Y:S02]  /*2170*/  IADD3 R2, P0, R52, 0x200, RZ ;  /* 0x0000020034027810 */ /* 0x002fe40007f1e0ff */
[----:B------:R1:W-:Y:S01]  /*2180*/  STL [R1+0x1f4], R0 ;  /* 0x0001f40001007387 */ /* 0x0003e20000100800 */
[----:B------:R-:W-:-:S03]  /*2190*/  IMAD.WIDE R12, R12, R69, c[0x0][0x168] ;  /* 0x00005a000c0c7625 */ /* 0x000fc600078e0245 */
[----:B------:R2:W-:Y:S01]  /*21a0*/  STL [R1+0x208], R2 ;  /* 0x0002080201007387 */ /* 0x0005e20000100800 */
[----:B------:R-:W-:-:S03]  /*21b0*/  IMAD.WIDE R10, R10, R69, c[0x0][0x168] ;  /* 0x00005a000a0a7625 */ /* 0x000fc600078e0245 */
[----:B------:R3:W-:Y:S01]  /*21c0*/  LDGSTS.E.BYPASS.128 [R79], [R60.64] ;  /* 0x000000003c4f7fae */ /* 0x0007e2000b901c48 */
[----:B------:R-:W-:Y:S01]  /*21d0*/  IMAD.WIDE R6, R6, R69, c[0x0][0x168] ;  /* 0x00005a0006067625 */ /* 0x000fe200078e0245 */
[----:B-1----:R-:W-:Y:S02]  /*21e0*/  IADD3.X R0, RZ, R51, RZ, P1, !PT ;  /* 0x00000033ff007210 */ /* 0x002fe40000ffe4ff */
[----:B------:R1:W-:Y:S01]  /*21f0*/  LDGSTS.E.BYPASS.128 [R77], [R62.64] ;  /* 0x000000003e4d7fae */ /* 0x0003e2000b901c48 */
[----:B------:R-:W-:Y:S01]  /*2200*/  IMAD.WIDE R68, R68, R69, c[0x0][0x160] ;  /* 0x0000580044447625 */ /* 0x000fe200078e0245 */
[----:B--2---:R-:W-:Y:S02]  /*2210*/  IADD3 R2, P1, R54, 0x200, RZ ;  /* 0x0000020036027810 */ /* 0x004fe40007f3e0ff */
[----:B------:R2:W-:Y:S04]  /*2220*/  STL [R1+0x1fc], R0 ;  /* 0x0001fc0001007387 */ /* 0x0005e80000100800 */
[----:B------:R1:W-:Y:S04]  /*2230*/  STL [R1+0x210], R2 ;  /* 0x0002100201007387 */ /* 0x0003e80000100800 */
[----:B------:R3:W-:Y:S01]  /*2240*/  LDGSTS.E.BYPASS.128 [R75], [R64.64] ;  /* 0x00000000404b7fae */ /* 0x0007e2000b901c48 */
[----:B--2---:R-:W-:-:S03]  /*2250*/  IADD3.X R0, RZ, R53, RZ, P0, !PT ;  /* 0x00000035ff007210 */ /* 0x004fc600007fe4ff */
[----:B------:R2:W-:Y:S01]  /*2260*/  LDGSTS.E.BYPASS.128 [R73], [R66.64] ;  /* 0x0000000042497fae */ /* 0x0005e2000b901c48 */
[----:B-1----:R-:W-:-:S03]  /*2270*/  IADD3 R2, P0, R56, 0x200, RZ ;  /* 0x0000020038027810 */ /* 0x002fc60007f1e0ff */
[----:B------:R1:W-:Y:S04]  /*2280*/  STL [R1+0x204], R0 ;  /* 0x0002040001007387 */ /* 0x0003e80000100800 */
[----:B------:R2:W-:Y:S04]  /*2290*/  STL [R1+0x218], R2 ;  /* 0x0002180201007387 */ /* 0x0005e80000100800 */
[----:B------:R3:W-:Y:S01]  /*22a0*/  LDGSTS.E.BYPASS.128 [R71], [R68.64] ;  /* 0x0000000044477fae */ /* 0x0007e2000b901c48 */
[----:B-1----:R-:W-:-:S03]  /*22b0*/  IADD3.X R0, RZ, R55, RZ, P1, !PT ;  /* 0x00000037ff007210 */ /* 0x002fc60000ffe4ff */
[----:B------:R-:W0:Y:S01]  /*22c0*/  LDGDEPBAR ;  /* 0x00000000000079af */ /* 0x000e220000000000 */
[----:B--2---:R-:W-:-:S03]  /*22d0*/  IADD3 R2, P1, R58, 0x200, RZ ;  /* 0x000002003a027810 */ /* 0x004fc60007f3e0ff */
[----:B------:R1:W-:Y:S04]  /*22e0*/  STL [R1+0x20c], R0 ;  /* 0x00020c0001007387 */ /* 0x0003e80000100800 */
[----:B------:R2:W-:Y:S04]  /*22f0*/  STL [R1+0x220], R2 ;  /* 0x0002200201007387 */ /* 0x0005e80000100800 */
[----:B------:R3:W-:Y:S01]  /*2300*/  LDGSTS.E.BYPASS.128 [R99+0x10000], [R36.64] ;  /* 0x1000000024637fae */ /* 0x0007e2000b901c48 */
[----:B-1----:R-:W-:-:S03]  /*2310*/  IADD3.X R0, RZ, R57, RZ, P0, !PT ;  /* 0x00000039ff007210 */ /* 0x002fc600007fe4ff */
[----:B------:R1:W-:Y:S01]  /*2320*/  LDGSTS.E.BYPASS.128 [R98+0x10000], [R34.64] ;  /* 0x1000000022627fae */ /* 0x0003e2000b901c48 */
[----:B--2---:R-:W-:-:S03]  /*2330*/  IADD3 R2, P0, R60, 0x200, RZ ;  /* 0x000002003c027810 */ /* 0x004fc60007f1e0ff */
[----:B------:R2:W-:Y:S04]  /*2340*/  STL [R1+0x214], R0 ;  /* 0x0002140001007387 */ /* 0x0005e80000100800 */
[----:B------:R1:W-:Y:S04]  /*2350*/  STL [R1+0x228], R2 ;  /* 0x0002280201007387 */ /* 0x0003e80000100800 */
[----:B------:R3:W-:Y:S01]  /*2360*/  LDGSTS.E.BYPASS.128 [R97+0x10000], [R32.64] ;  /* 0x1000000020617fae */ /* 0x0007e2000b901c48 */
[----:B--2---:R-:W-:-:S03]  /*2370*/  IADD3.X R0, RZ, R59, RZ, P1, !PT ;  /* 0x0000003bff007210 */ /* 0x004fc60000ffe4ff */
[----:B------:R2:W-:Y:S01]  /*2380*/  LDGSTS.E.BYPASS.128 [R95+0x10000], [R30.64] ;  /* 0x100000001e5f7fae */ /* 0x0005e2000b901c48 */
[----:B-1----:R-:W-:-:S03]  /*2390*/  IADD3 R2, P1, R62, 0x200, RZ ;  /* 0x000002003e027810 */ /* 0x002fc60007f3e0ff */
        /* <DEDUP_REMOVED lines=37> */
[----:B------:R-:W-:Y:S04]  /*25f0*/  STL [R1+0x260], R2 ;  /* 0x0002600201007387 */ /* 0x000fe80000100800 */
[----:B------:R-:W0:Y:S01]  /*2600*/  LDGDEPBAR ;  /* 0x00000000000079af */ /* 0x000e220000000000 */
[----:B-1----:R-:W-:-:S03]  /*2610*/  IADD3.X R0, RZ, R35, RZ, P0, !PT ;  /* 0x00000023ff007210 */ /* 0x002fc600007fe4ff */
[----:B------:R-:W-:Y:S06]  /*2620*/  BAR.SYNC 0x0 ;  /* 0x0000000000007b1d */ /* 0x000fec0000000000 */
[----:B------:R-:W-:Y:S01]  /*2630*/  IADD3 R2, P0, R30, 0x200, RZ ;  /* 0x000002001e027810 */ /* 0x000fe20007f1e0ff */
[----:B------:R1:W-:Y:S04]  /*2640*/  STL [R1+0x254], R0 ;  /* 0x0002540001007387 */ /* 0x0003e80000100800 */
[----:B------:R2:W-:Y:S04]  /*2650*/  STL [R1+0x268], R2 ;  /* 0x0002680201007387 */ /* 0x0005e80000100800 */
[----:B------:R-:W-:Y:S01]  /*2660*/  @!PT LDS RZ, [RZ] ;  /* 0x00000000fffff984 */ /* 0x000fe20000000800 */
[----:B------:R-:W-:Y:S01]  /*2670*/  @!PT LDS RZ, [RZ] ;  /* 0x00000000fffff984 */ /* 0x000fe20000000800 */
[----:B------:R-:W-:Y:S01]  /*2680*/  @!PT LDS RZ, [RZ] ;  /* 0x00000000fffff984 */ /* 0x000fe20000000800 */
[----:B------:R3:W-:Y:S01]  /*2690*/  LDGSTS.E.BYPASS.128 [R99+0x8000], [R38.64+0x100] ;  /* 0x0800010026637fae */ /* 0x0007e2000b901c48 */
[----:B-1----:R-:W-:-:S03]  /*26a0*/  IADD3.X R0, RZ, R33, RZ, P1, !PT ;  /* 0x00000021ff007210 */ /* 0x002fc60000ffe4ff */
[----:B------:R4:W-:Y:S01]  /*26b0*/  LDGSTS.E.BYPASS.128 [R98+0x8000], [R40.64+0x100] ;  /* 0x0800010028627fae */ /* 0x0009e2000b901c48 */
[----:B--2---:R-:W-:-:S03]  /*26c0*/  IADD3 R2, P1, R28, 0x200, RZ ;  /* 0x000002001c027810 */ /* 0x004fc60007f3e0ff */
[----:B------:R1:W-:Y:S04]  /*26d0*/  STL [R1+0x25c], R0 ;  /* 0x00025c0001007387 */ /* 0x0003e80000100800 */
[----:B------:R2:W-:Y:S01]  /*26e0*/  STL [R1+0x270], R2 ;  /* 0x0002700201007387 */ /* 0x0005e20000100800 */
[----:B---3--:R-:W-:-:S03]  /*26f0*/  CS2R R38, SRZ ;  /* 0x0000000000267805 */ /* 0x008fc6000001ff00 */
[----:B------:R3:W-:Y:S01]  /*2700*/  LDGSTS.E.BYPASS.128 [R97+0x8000], [R42.64+0x100] ;  /* 0x080001002a617fae */ /* 0x0007e2000b901c48 */
[----:B----4-:R-:W-:Y:S01]  /*2710*/  CS2R R40, SRZ ;  /* 0x0000000000287805 */ /* 0x010fe2000001ff00 */
[----:B-1----:R-:W-:Y:S02]  /*2720*/  IADD3.X R0, RZ, R31, RZ, P0, !PT ;  /* 0x0000001fff007210 */ /* 0x002fe400007fe4ff */
[----:B------:R1:W-:Y:S01]  /*2730*/  LDGSTS.E.BYPASS.128 [R95+0x8000], [R44.64+0x100] ;  /* 0x080001002c5f7fae */ /* 0x0003e2000b901c48 */
[----:B--2---:R-:W-:-:S03]  /*2740*/  IADD3 R2, P0, R26, 0x200, RZ ;  /* 0x000002001a027810 */ /* 0x004fc60007f1e0ff */
[----:B------:R2:W-:Y:S04]  /*2750*/  STL [R1+0x264], R0 ;  /* 0x0002640001007387 */ /* 0x0005e80000100800 */
[----:B------:R4:W-:Y:S01]  /*2760*/  STL [R1+0x278], R2 ;  /* 0x0002780201007387 */ /* 0x0009e20000100800 */
[----:B---3--:R-:W-:-:S03]  /*2770*/  CS2R R42, SRZ ;  /* 0x00000000002a7805 */ /* 0x008fc6000001ff00 */
[----:B------:R3:W-:Y:S01]  /*2780*/  LDGSTS.E.BYPASS.128 [R93+0x8000], [R46.64+0x100] ;  /* 0x080001002e5d7fae */ /* 0x0007e2000b901c48 */
[----:B-1----:R-:W-:Y:S01]  /*2790*/  CS2R R44, SRZ ;  /* 0x00000000002c7805 */ /* 0x002fe2000001ff00 */
[----:B--2---:R-:W-:Y:S02]  /*27a0*/  IADD3.X R0, RZ, R29, RZ, P1, !PT ;  /* 0x0000001dff007210 */ /* 0x004fe40000ffe4ff */
[----:B------:R1:W-:Y:S01]  /*27b0*/  LDGSTS.E.BYPASS.128 [R91+0x8000], [R48.64+0x100] ;  /* 0x08000100305b7fae */ /* 0x0003e2000b901c48 */
[----:B----4-:R-:W-:-:S03]  /*27c0*/  IADD3 R2, P1, R24, 0x200, RZ ;  /* 0x0000020018027810 */ /* 0x010fc60007f3e0ff */
        /* <DEDUP_REMOVED lines=10> */
[----:B-----5:R-:W-:-:S03]  /*2870*/  CS2R R50, SRZ ;  /* 0x0000000000327805 */ /* 0x020fc6000001ff00 */
[----:B------:R4:W-:Y:S01]  /*2880*/  LDGSTS.E.BYPASS.128 [R85+0x8000], [R54.64+0x100] ;  /* 0x0800010036557fae */ /* 0x0009e2000b901c48 */
[----:B-1----:R-:W-:Y:S01]  /*2890*/  CS2R R52, SRZ ;  /* 0x0000000000347805 */ /* 0x002fe2000001ff00 */
[----:B--2---:R-:W-:Y:S02]  /*28a0*/  IADD3.X R0, RZ, R25, RZ, P1, !PT ;  /* 0x00000019ff007210 */ /* 0x004fe40000ffe4ff */
[----:B------:R1:W-:Y:S01]  /*28b0*/  LDGSTS.E.BYPASS.128 [R83+0x8000], [R56.64+0x100] ;  /* 0x0800010038537fae */ /* 0x0003e2000b901c48 */
[----:B---3--:R-:W-:-:S03]  /*28c0*/  IADD3 R2, P1, R20, 0x200, RZ ;  /* 0x0000020014027810 */ /* 0x008fc60007f3e0ff */
[----:B------:R2:W-:Y:S04]  /*28d0*/  STL [R1+0x27c], R0 ;  /* 0x00027c0001007387 */ /* 0x0005e80000100800 */
[----:B------:R3:W-:Y:S01]  /*28e0*/  STL [R1+0x290], R2 ;  /* 0x0002900201007387 */ /* 0x0007e20000100800 */
[----:B----4-:R-:W-:-:S03]  /*28f0*/  CS2R R54, SRZ ;  /* 0x0000000000367805 */ /* 0x010fc6000001ff00 */
        /* <DEDUP_REMOVED lines=24> */
[----:B------:R-:W0:Y:S01]  /*2a80*/  LDGDEPBAR ;  /* 0x00000000000079af */ /* 0x000e220000000000 */
[----:B-1----:R-:W-:Y:S01]  /*2a90*/  CS2R R68, SRZ ;  /* 0x0000000000447805 */ /* 0x002fe2000001ff00 */
[----:B--2---:R-:W-:Y:S02]  /*2aa0*/  IADD3.X R0, RZ, R17, RZ, P1, !PT ;  /* 0x00000011ff007210 */ /* 0x004fe40000ffe4ff */
[----:B------:R1:W-:Y:S01]  /*2ab0*/  LDGSTS.E.BYPASS.128 [R99+0x18000], [R36.64+0x100] ;  /* 0x1800010024637fae */ /* 0x0003e2000b901c48 */
[----:B---3--:R-:W-:-:S03]  /*2ac0*/  IADD3 R2, P1, R12, 0x200, RZ ;  /* 0x000002000c027810 */ /* 0x008fc60007f3e0ff */
[----:B------:R2:W-:Y:S04]  /*2ad0*/  STL [R1+0x29c], R0 ;  /* 0x00029c0001007387 */ /* 0x0005e80000100800 */
[----:B------:R3:W-:Y:S04]  /*2ae0*/  STL [R1+0x2b0], R2 ;  /* 0x0002b00201007387 */ /* 0x0007e80000100800 */
[----:B------:R4:W-:Y:S01]  /*2af0*/  LDGSTS.E.BYPASS.128 [R98+0x18000], [R34.64+0x100] ;  /* 0x1800010022627fae */ /* 0x0009e2000b901c48 */
[----:B-1----:R-:W-:Y:S01]  /*2b00*/  CS2R R36, SRZ ;  /* 0x0000000000247805 */ /* 0x002fe2000001ff00 */
[----:B--2---:R-:W-:-:S02]  /*2b10*/  IADD3.X R0, RZ, R15, RZ, P0, !PT ;  /* 0x0000000fff007210 */ /* 0x004fc400007fe4ff */
[----:B------:R4:W-:Y:S01]  /*2b20*/  LDGSTS.E.BYPASS.128 [R97+0x18000], [R32.64+0x100] ;  /* 0x1800010020617fae */ /* 0x0009e2000b901c48 */
[----:B---3--:R-:W-:-:S03]  /*2b30*/  IADD3 R2, P0, R10, 0x200, RZ ;  /* 0x000002000a027810 */ /* 0x008fc60007f1e0ff */
[----:B------:R1:W-:Y:S04]  /*2b40*/  STL [R1+0x2a4], R0 ;  /* 0x0002a40001007387 */ /* 0x0003e80000100800 */
[----:B------:R2:W-:Y:S04]  /*2b50*/  STL [R1+0x2b8], R2 ;  /* 0x0002b80201007387 */ /* 0x0005e80000100800 */
[----:B------:R4:W-:Y:S01]  /*2b60*/  LDGSTS.E.BYPASS.128 [R95+0x18000], [R30.64+0x100] ;  /* 0x180001001e5f7fae */ /* 0x0009e2000b901c48 */
[----:B-1----:R-:W-:-:S03]  /*2b70*/  IADD3.X R0, RZ, R13, RZ, P1, !PT ;  /* 0x0000000dff007210 */ /* 0x002fc60000ffe4ff */
[----:B------:R4:W-:Y:S01]  /*2b80*/  LDGSTS.E.BYPASS.128 [R93+0x18000], [R28.64+0x100] ;  /* 0x180001001c5d7fae */ /* 0x0009e2000b901c48 */
[----:B--2---:R-:W-:-:S03]  /*2b90*/  IADD3 R2, P1, R8, 0x200, RZ ;  /* 0x0000020008027810 */ /* 0x004fc60007f3e0ff */
        /* <DEDUP_REMOVED lines=11> */
[----:B--2---:R-:W-:-:S03]  /*2c50*/  MOV R2, 0x1 ;  /* 0x0000000100027802 */ /* 0x004fc60000000f00 */
[----:B------:R1:W-:Y:S04]  /*2c60*/  STL [R1+0x2bc], R0 ;  /* 0x0002bc0001007387 */ /* 0x0003e80000100800 */
[----:B------:R4:W-:Y:S04]  /*2c70*/  LDGSTS.E.BYPASS.128 [R83+0x18000], [R18.64+0x100] ;  /* 0x1800010012537fae */ /* 0x0009e8000b901c48 */
[----:B------:R4:W-:Y:S01]  /*2c80*/  LDGSTS.E.BYPASS.128 [R81+0x18000], [R16.64+0x100] ;  /* 0x1800010010517fae */ /* 0x0009e2000b901c48 */
[----:B-1----:R-:W-:-:S03]  /*2c90*/  IADD3.X R0, RZ, R7, RZ, P0, !PT ;  /* 0x00000007ff007210 */ /* 0x002fc600007fe4ff */
[----:B------:R1:W-:Y:S04]  /*2ca0*/  LDGSTS.E.BYPASS.128 [R79+0x18000], [R14.64+0x100] ;  /* 0x180001000e4f7fae */ /* 0x0003e8000b901c48 */
[----:B------:R2:W-:Y:S04]  /*2cb0*/  STL [R1+0x2c4], R0 ;  /* 0x0002c40001007387 */ /* 0x0005e80000100800 */
[----:B------:R3:W-:Y:S04]  /*2cc0*/  LDGSTS.E.BYPASS.128 [R77+0x18000], [R12.64+0x100] ;  /* 0x180001000c4d7fae */ /* 0x0007e8000b901c48 */
[----:B------:R5:W-:Y:S01]  /*2cd0*/  LDGSTS.E.BYPASS.128 [R75+0x18000], [R10.64+0x100] ;  /* 0x180001000a4b7fae */ /* 0x000be2000b901c48 */
[----:B-1----:R-:W-:Y:S01]  /*2ce0*/  CS2R R78, SRZ ;  /* 0x00000000004e7805 */ /* 0x002fe2000001ff00 */
[----:B--2---:R-:W-:-:S02]  /*2cf0*/  MOV R0, 0xffffffc0 ;  /* 0xffffffc000007802 */ /* 0x004fc40000000f00 */
[----:B------:R1:W-:Y:S04]  /*2d00*/  LDGSTS.E.BYPASS.128 [R73+0x18000], [R8.64+0x100] ;  /* 0x1800010008497fae */ /* 0x0003e8000b901c48 */
[----:B------:R2:W-:Y:S01]  /*2d10*/  STL [R1+0x168], R0 ;  /* 0x0001680001007387 */ /* 0x0005e20000100800 */
[----:B---3--:R-:W-:-:S03]  /*2d20*/  CS2R R76, SRZ ;  /* 0x00000000004c7805 */ /* 0x008fc6000001ff00 */
[----:B------:R-:W-:Y:S01]  /*2d30*/  STL [R1+0x50], RZ ;  /* 0x000050ff01007387 */ /* 0x000fe20000100800 */
[----:B-----5:R-:W-:-:S03]  /*2d40*/  CS2R R74, SRZ ;  /* 0x00000000004a7805 */ /* 0x020fc6000001ff00 */
[----:B------:R-:W-:Y:S01]  /*2d50*/  STL [R1+0x54], RZ ;  /* 0x000054ff01007387 */ /* 0x000fe20000100800 */
[----:B-1----:R-:W-:Y:S01]  /*2d60*/  CS2R R72, SRZ ;  /* 0x0000000000487805 */ /* 0x002fe2000001ff00 */
[----:B--2---:R-:W-:Y:S02]  /*2d70*/  LOP3.LUT R0, R4, 0xf00, RZ, 0xc0, !PT ;  /* 0x00000f0004007812 */ /* 0x004fe400078ec0ff */
[----:B------:R1:W-:Y:S01]  /*2d80*/  LDGSTS.E.BYPASS.128 [R71+0x18000], [R6.64+0x100] ;  /* 0x1800010006477fae */ /* 0x0003e2000b901c48 */
[----:B------:R-:W-:-:S03]  /*2d90*/  UMOV UR8, 0x10000 ;  /* 0x0001000000087882 */ /* 0x000fc60000000000 */
[----:B------:R-:W-:Y:S04]  /*2da0*/  STL [R1+0x58], RZ ;  /* 0x000058ff01007387 */ /* 0x000fe80000100800 */
[----:B------:R-:W0:Y:S04]  /*2db0*/  LDGDEPBAR ;  /* 0x00000000000079af */ /* 0x000e280000000000 */
[----:B------:R-:W-:Y:S01]  /*2dc0*/  STL [R1+0x5c], RZ ;  /* 0x00005cff01007387 */ /* 0x000fe20000100800 */
[----:B-1----:R-:W-:-:S03]  /*2dd0*/  CS2R R70, SRZ ;  /* 0x0000000000467805 */ /* 0x002fc6000001ff00 */
[----:B------:R-:W-:Y:S04]  /*2de0*/  STL [R1+0x60], RZ ;  /* 0x000060ff01007387 */ /* 0x000fe80000100800 */
[----:B------:R-:W-:Y:S04]  /*2df0*/  STL [R1+0x64], RZ ;  /* 0x000064ff01007387 */ /* 0x000fe80000100800 */
[----:B------:R-:W-:Y:S04]  /*2e00*/  STL [R1+0x68], RZ ;  /* 0x000068ff01007387 */ /* 0x000fe80000100800 */
[----:B------:R-:W-:Y:S04]  /*2e10*/  STL [R1+0x6c], RZ ;  /* 0x00006cff01007387 */ /* 0x000fe80000100800 */
[----:B------:R-:W-:Y:S01]  /*2e20*/  STL [R1+0x70], RZ ;  /* 0x000070ff01007387 */ /* 0x000fe20000100800 */
[----:B------:R-:W-:-:S04]  /*2e30*/  DEPBAR.LE SB0, 0x2 ;  /* 0x000080800000791a */ /* 0x000fc80000000000 */
[----:B------:R-:W-:Y:S04]  /*2e40*/  STL [R1+0x74], RZ ;  /* 0x000074ff01007387 */ /* 0x000fe80000100800 */
        /* <DEDUP_REMOVED lines=18> */
[----:B------:R-:W-:Y:S04]  /*2f70*/  STL [R1+0x2cc], R3 ;  /* 0x0002cc0301007387 */ /* 0x000fe80000100800 */
[----:B----4-:R-:W-:Y:S06]  /*2f80*/  BAR.SYNC 0x0 ;  /* 0x0000000000007b1d */ /* 0x010fec0000000000 */
.L_x_1:
[----:B------:R-:W2:Y:S04]  /*2f90*/  LDL.LU R16, [R1+0xb0] ;  /* 0x0000b00001107983 */ /* 0x000ea80000300800 */
[----:B------:R-:W3:Y:S04]  /*2fa0*/  LDL.LU R18, [R1+0xb4] ;  /* 0x0000b40001127983 */ /* 0x000ee80000300800 */
[----:B------:R-:W4:Y:S04]  /*2fb0*/  LDL.LU R17, [R1+0xb8] ;  /* 0x0000b80001117983 */ /* 0x000f280000300800 */
[----:B------:R-:W4:Y:S04]  /*2fc0*/  LDL.LU R3, [R1+0xbc] ;  /* 0x0000bc0001037983 */ /* 0x000f280000300800 */
[----:B------:R1:W-:Y:S04]  /*2fd0*/  STL [R1+0x2d0], R2 ;  /* 0x0002d00201007387 */ /* 0x0003e80000100800 */
[----:B------:R-:W4:Y:S04]  /*2fe0*/  LDL.LU R24, [R1+0xac] ;  /* 0x0000ac0001187983 */ /* 0x000f280000300800 */
[----:B------:R-:W4:Y:S04]  /*2ff0*/  LDL.LU R27, [R1+0xa8] ;  /* 0x0000a800011b7983 */ /* 0x000f280000300800 */
[----:B------:R-:W4:Y:S04]  /*3000*/  LDL.LU R26, [R1+0xa4] ;  /* 0x0000a400011a7983 */ /* 0x000f280000300800 */
[----:B------:R-:W4:Y:S04]  /*3010*/  LDL.LU R25, [R1+0xa0] ;  /* 0x0000a00001197983 */ /* 0x000f280000300800 */
[----:B------:R-:W4:Y:S04]  /*3020*/  LDL.LU R34, [R1+0x9c] ;  /* 0x00009c0001227983 */ /* 0x000f280000300800 */
[----:B------:R-:W4:Y:S04]  /*3030*/  LDL.LU R35, [R1+0x98] ;  /* 0x0000980001237983 */ /* 0x000f280000300800 */
[----:B------:R-:W4:Y:S04]  /*3040*/  LDL.LU R33, [R1+0x94] ;  /* 0x0000940001217983 */ /* 0x000f280000300800 */
[----:B-1----:R-:W4:Y:S04]  /*3050*/  LDL.LU R2, [R1+0x90] ;  /* 0x0000900001027983 */ /* 0x002f280000300800 */
[----:B------:R-:W1:Y:S04]  /*3060*/  S2R R4, SR_TID.X ;  /* 0x0000000000047919 */ /* 0x000e680000002100 */
[----:B------:R-:W-:Y:S04]  /*3070*/  LDS.128 R8, [R0.X4+UR5+0x100] ;  /* 0x0001000500087984 */ /* 0x000fe80008004c00 */
[----:B------:R-:W-:Y:S04]  /*3080*/  LDS.128 R12, [R0.X4+UR5+0x200] ;  /* 0x00020005000c7984 */ /* 0x000fe80008004c00 */
[----:B------:R-:W4:Y:S04]  /*3090*/  LDL.LU R98, [R1+0x8c] ;  /* 0x00008c0001627983 */ /* 0x000f280000300800 */
[----:B------:R-:W4:Y:S04]  /*30a0*/  LDL.LU R96, [R1+0x88] ;  /* 0x0000880001607983 */ /* 0x000f280000300800 */
[----:B------:R-:W4:Y:S01]  /*30b0*/  LDL.LU R95, [R1+0x84] ;  /* 0x00008400015f7983 */ /* 0x000f220000300800 */
[----:B-1----:R-:W-:-:S03]  /*30c0*/  SHF.L.U32 R4, R4, 0x2, RZ ;  /* 0x0000000204047819 */ /* 0x002fc600000006ff */
[----:B------:R-:W4:Y:S01]  /*30d0*/  LDL.LU R93, [R1+0x80] ;  /* 0x00008000015d7983 */ /* 0x000f220000300800 */
[----:B------:R-:W-:-:S03]  /*30e0*/  LOP3.LUT R4, R4, 0x7c, RZ, 0xc0, !PT ;  /* 0x0000007c04047812 */ /* 0x000fc600078ec0ff */
[----:B------:R-:W4:Y:S01]  /*30f0*/  LDL.LU R100, [R1+0x7c] ;  /* 0x00007c0001647983 */ /* 0x000f220000300800 */
[----:B------:R-:W-:-:S03]  /*3100*/  LEA R32, R4, UR8, 0x8 ;  /* 0x0000000804207c11 */ /* 0x000fc6000f8e40ff */
[----:B------:R-:W4:Y:S04]  /*3110*/  LDL.LU R99, [R1+0x78] ;  /* 0x0000780001637983 */ /* 0x000f280000300800 */
[----:B------:R-:W-:Y:S04]  /*3120*/  LDS.128 R4, [R0.X4+UR5] ;  /* 0x0000000500047984 */ /* 0x000fe80008004c00 */
[----:B------:R-:W-:Y:S04]  /*3130*/  LDS.128 R80, [R32+0x200] ;  /* 0x0002000020507984 */ /* 0x000fe80000000c00 */
[----:B------:R-:W2:Y:S04]  /*3140*/  LDS.128 R84, [R32] ;  /* 0x0000000020547984 */ /* 0x000ea80000000c00 */
[----:B------:R-:W3:Y:S04]  /*3150*/  LDS.128 R28, [R32+0x100] ;  /* 0x00010000201c7984 */ /* 0x000ee80000000c00 */
[----:B------:R-:W1:Y:S04]  /*3160*/  LDS.128 R88, [R32+0x300] ;  /* 0x0003000020587984 */ /* 0x000e680000000c00 */
[----:B------:R-:W4:Y:S04]  /*3170*/  LDL.LU R97, [R1+0x74] ;  /* 0x0000740001617983 */ /* 0x000f280000300800 */
[----:B------:R-:W-:Y:S01]  /*3180*/  LDS.128 R248, [R0.X4+UR5+0x10a0] ;  /* 0x0010a00500f87984 */ /* 0x000fe20008004c00 */
[C---:B--2---:R-:W-:Y:S01]  /*3190*/  FFMA R16, R4.reuse, R84, R16 ;  /* 0x0000005404107223 */ /* 0x044fe20000000010 */
[C---:B---3--:R-:W-:Y:S01]  /*31a0*/  FFMA R18, R4.reuse, R28, R18 ;  /* 0x0000001c04127223 */ /* 0x048fe20000000012 */
[----:B----4-:R-:W-:-:S03]  /*31b0*/  FFMA R20, R4, R80, R17 ;  /* 0x0000005004147223 */ /* 0x010fc60000000011 */
[C---:B------:R-:W-:Y:S01]  /*31c0*/  FFMA R21, R5.reuse, R29, R18 ;  /* 0x0000001d05157223 */ /* 0x040fe20000000012 */
[----:B-1----:R-:W-:Y:S01]  /*31d0*/  FFMA R4, R4, R88, R3 ;  /* 0x0000005804047223 */ /* 0x002fe20000000003 */
[C---:B------:R-:W-:Y:S01]  /*31e0*/  FFMA R3, R5.reuse, R81, R20 ;  /* 0x0000005105037223 */ /* 0x040fe20000000014 */
[C---:B------:R-:W-:Y:S02]  /*31f0*/  FFMA R23, R5.reuse, R85, R16 ;  /* 0x0000005505177223 */ /* 0x040fe40000000010 */
[----:B------:R-:W-:Y:S01]  /*3200*/  FFMA R5, R5, R89, R4 ;  /* 0x0000005905057223 */ /* 0x000fe20000000004 */
[C---:B------:R-:W-:Y:S01]  /*3210*/  FFMA R22, R6.reuse, R82, R3 ;  /* 0x0000005206167223 */ /* 0x040fe20000000003 */
[C---:B------:R-:W-:Y:S01]  /*3220*/  FFMA R20, R6.reuse, R30, R21 ;  /* 0x0000001e06147223 */ /* 0x040fe20000000015 */
[C---:B------:R-:W-:Y:S01]  /*3230*/  FFMA R4, R6.reuse, R86, R23 ;  /* 0x0000005606047223 */ /* 0x040fe20000000017 */
[----:B------:R-:W-:Y:S01]  /*3240*/  FFMA R6, R6, R90, R5 ;  /* 0x0000005a06067223 */ /* 0x000fe20000000005 */
[C---:B------:R-:W-:Y:S01]  /*3250*/  FFMA R3, R7.reuse, R83, R22 ;  /* 0x0000005307037223 */ /* 0x040fe20000000016 */
[C---:B------:R-:W-:Y:S01]  /*3260*/  FFMA R24, R8.reuse, R88, R24 ;  /* 0x0000005808187223 */ /* 0x040fe20000000018 */
[C---:B------:R-:W-:Y:S01]  /*3270*/  FFMA R5, R7.reuse, R31, R20 ;  /* 0x0000001f07057223 */ /* 0x040fe20000000014 */
[C---:B------:R-:W-:Y:S01]  /*3280*/  FFMA R22, R8.reuse, R80, R27 ;  /* 0x0000005008167223 */ /* 0x040fe2000000001b */
[C---:B------:R-:W-:Y:S01]  /*3290*/  FFMA R4, R7.reuse, R87, R4 ;  /* 0x0000005707047223 */ /* 0x040fe20000000004 */
[----:B------:R-:W-:Y:S01]  /*32a0*/  FFMA R6, R7, R91, R6 ;  /* 0x0000005b07067223 */ /* 0x000fe20000000006 */
[----:B------:R-:W1:Y:S01]  /*32b0*/  LDS.128 R16, [R0.X4+UR5+0x300] ;  /* 0x0003000500107984 */ /* 0x000e620008004c00 */
[C---:B------:R-:W-:Y:S01]  /*32c0*/  FFMA R20, R8.reuse, R28, R26 ;  /* 0x0000001c08147223 */ /* 0x040fe2000000001a */
[C---:B------:R-:W-:Y:S01]  /*32d0*/  FFMA R7, R9.reuse, R89, R24 ;  /* 0x0000005909077223 */ /* 0x040fe20000000018 */
        /* <DEDUP_REMOVED lines=8> */
[----:B------:R-:W-:Y:S01]  /*3360*/  FFMA R10, R10, R86, R9 ;  /* 0x000000560a0a7223 */ /* 0x000fe20000000009 */
[----:B------:R-:W-:Y:S01]  /*3370*/  FFMA R9, R11, R83, R24 ;  /* 0x000000530b097223 */ /* 0x000fe20000000018 */
[C---:B------:R-:W-:Y:S01]  /*3380*/  FFMA R34, R12.reuse, R88, R34 ;  /* 0x000000580c227223 */ /* 0x040fe20000000022 */
[C---:B------:R-:W-:Y:S01]  /*3390*/  FFMA R26, R12.reuse, R80, R35 ;  /* 0x000000500c1a7223 */ /* 0x040fe20000000023 */
[C---:B------:R-:W-:Y:S01]  /*33a0*/  FFMA R24, R12.reuse, R28, R33 ;  /* 0x0000001c0c187223 */ /* 0x040fe20000000021 */
[----:B------:R-:W2:Y:S01]  /*33b0*/  LDS.128 R20, [R0.X4+UR5+0x1000] ;  /* 0x0010000500147984 */ /* 0x000ea20008004c00 */
[----:B------:R-:W-:-:S03]  /*33c0*/  FFMA R12, R12, R84, R2 ;  /* 0x000000540c0c7223 */ /* 0x000fc60000000002 */
[----:B------:R-:W3:Y:S01]  /*33d0*/  LDL.LU R2, [R1+0x70] ;  /* 0x0000700001027983 */ /* 0x000ee20000300800 */
[C---:B------:R-:W-:Y:S01]  /*33e0*/  FFMA R8, R11.reuse, R31, R8 ;  /* 0x0000001f0b087223 */ /* 0x040fe20000000008 */
[----:B------:R-:W-:Y:S01]  /*33f0*/  FFMA R10, R11, R87, R10 ;  /* 0x000000570b0a7223 */ /* 0x000fe2000000000a */
[C---:B------:R-:W-:Y:S01]  /*3400*/  FFMA R11, R13.reuse, R89, R34 ;  /* 0x000000590d0b7223 */ /* 0x040fe20000000022 */
[C---:B------:R-:W-:Y:S01]  /*3410*/  FFMA R33, R13.reuse, R81, R26 ;  /* 0x000000510d217223 */ /* 0x040fe2000000001a */
[C---:B------:R-:W-:Y:S01]  /*3420*/  FFMA R35, R13.reuse, R29, R24 ;  /* 0x0000001d0d237223 */ /* 0x040fe20000000018 */
[----:B------:R-:W4:Y:S01]  /*3430*/  LDL.LU R108, [R1+0x6c] ;  /* 0x00006c00016c7983 */ /* 0x000f220000300800 */
[----:B------:R-:W-:Y:S01]  /*3440*/  FFMA R13, R13, R85, R12 ;  /* 0x000000550d0d7223 */ /* 0x000fe2000000000c */
[C---:B------:R-:W-:Y:S01]  /*3450*/  FFMA R94, R14.reuse, R90, R11 ;  /* 0x0000005a0e5e7223 */ /* 0x040fe2000000000b */
[C---:B------:R-:W-:Y:S01]  /*3460*/  FFMA R92, R14.reuse, R82, R33 ;  /* 0x000000520e5c7223 */ /* 0x040fe20000000021 */
[----:B------:R-:W4:Y:S01]  /*3470*/  LDL.LU R107, [R1+0x68] ;  /* 0x00006800016b7983 */ /* 0x000f220000300800 */
[C---:B------:R-:W-:Y:S01]  /*3480*/  FFMA R34, R14.reuse, R30, R35 ;  /* 0x0000001e0e227223 */ /* 0x040fe20000000023 */
[----:B------:R-:W-:Y:S01]  /*3490*/  FFMA R12, R14, R86, R13 ;  /* 0x000000560e0c7223 */ /* 0x000fe2000000000d */
[C---:B------:R-:W-:Y:S01]  /*34a0*/  FFMA R13, R15.reuse, R91, R94 ;  /* 0x0000005b0f0d7223 */ /* 0x040fe2000000005e */
[----:B------:R-:W4:Y:S01]  /*34b0*/  LDL.LU R103, [R1+0x64] ;  /* 0x0000640001677983 */ /* 0x000f220000300800 */
[C---:B------:R-:W-:Y:S01]  /*34c0*/  FFMA R11, R15.reuse, R83, R92 ;  /* 0x000000530f0b7223 */ /* 0x040fe2000000005c */
[C---:B------:R-:W-:Y:S01]  /*34d0*/  FFMA R14, R15.reuse, R31, R34 ;  /* 0x0000001f0f0e7223 */ /* 0x040fe20000000022 */
[C---:B-1----:R-:W-:Y:S01]  /*34e0*/  FFMA R94, R16.reuse, R88, R98 ;  /* 0x00000058105e7223 */ /* 0x042fe20000000062 */
[----:B------:R-:W4:Y:S01]  /*34f0*/  LDL.LU R101, [R1+0x60] ;  /* 0x0000600001657983 */ /* 0x000f220000300800 */
[C---:B------:R-:W-:Y:S01]  /*3500*/  FFMA R92, R16.reuse, R80, R96 ;  /* 0x00000050105c7223 */ /* 0x040fe20000000060 */
[C---:B------:R-:W-:Y:S01]  /*3510*/  FFMA R34, R16.reuse, R28, R95 ;  /* 0x0000001c10227223 */ /* 0x040fe2000000005f */
[----:B------:R-:W-:Y:S01]  /*3520*/  FFMA R12, R15, R87, R12 ;  /* 0x000000570f0c7223 */ /* 0x000fe2000000000c */
[C---:B------:R-:W-:Y:S01]  /*3530*/  FFMA R15, R17.reuse, R89, R94 ;  /* 0x00000059110f7223 */ /* 0x040fe2000000005e */
[----:B------:R-:W4:Y:S01]  /*3540*/  LDL.LU R104, [R1+0x5c] ;  /* 0x00005c0001687983 */ /* 0x000f220000300800 */
[----:B------:R-:W-:Y:S01]  /*3550*/  FFMA R16, R16, R84, R93 ;  /* 0x0000005410107223 */ /* 0x000fe2000000005d */
        /* <DEDUP_REMOVED lines=10> */
[C---:B------:R-:W-:Y:S01]  /*3600*/  FFMA R18, R19.reuse, R31, R96 ;  /* 0x0000001f13127223 */ /* 0x040fe20000000060 */
[----:B------:R-:W-:Y:S01]  /*3610*/  FFMA R15, R19, R87, R34 ;  /* 0x00000057130f7223 */ /* 0x000fe20000000022 */
[C---:B--2---:R-:W-:Y:S01]  /*3620*/  FFMA R98, R20.reuse, R88, R100 ;  /* 0x0000005814627223 */ /* 0x044fe20000000064 */
[C---:B------:R-:W-:Y:S01]  /*3630*/  FFMA R96, R20.reuse, R80, R99 ;  /* 0x0000005014607223 */ /* 0x040fe20000000063 */
[----:B------:R-:W4:Y:S04]  /*3640*/  LDS.128 R24, [R0.X4+UR5+0x1100] ;  /* 0x0011000500187984 */ /* 0x000f280008004c00 */
[----:B------:R-:W1:Y:S01]  /*3650*/  LDS.128 R92, [R0.X4+UR5+0x1200] ;  /* 0x00120005005c7984 */ /* 0x000e620008004c00 */
[C---:B------:R-:W-:Y:S01]  /*3660*/  FFMA R34, R20.reuse, R28, R97 ;  /* 0x0000001c14227223 */ /* 0x040fe20000000061 */
[----:B---3--:R-:W-:-:S02]  /*3670*/  FFMA R20, R20, R84, R2 ;  /* 0x0000005414147223 */ /* 0x008fc40000000002 */
[----:B------:R-:W2:Y:S01]  /*3680*/  LDL.LU R2, [R1+0x50] ;  /* 0x0000500001027983 */ /* 0x000ea20000300800 */
[----:B------:R-:W-:Y:S01]  /*3690*/  FFMA R16, R19, R91, R16 ;  /* 0x0000005b13107223 */ /* 0x000fe20000000010 */
[C---:B------:R-:W-:Y:S01]  /*36a0*/  FFMA R19, R21.reuse, R89, R98 ;  /* 0x0000005915137223 */ /* 0x040fe20000000062 */
[C---:B------:R-:W-:Y:S01]  /*36b0*/  FFMA R33, R21.reuse, R81, R96 ;  /* 0x0000005115217223 */ /* 0x040fe20000000060 */
[C---:B------:R-:W-:Y:S01]  /*36c0*/  FFMA R35, R21.reuse, R29, R34 ;  /* 0x0000001d15237223 */ /* 0x040fe20000000022 */
[----:B------:R-:W3:Y:S01]  /*36d0*/  LDS.128 R96, [R0.X4+UR5+0x1300] ;  /* 0x0013000500607984 */ /* 0x000ee20008004c00 */
[----:B------:R-:W-:Y:S01]  /*36e0*/  FFMA R21, R21, R85, R20 ;  /* 0x0000005515157223 */ /* 0x000fe20000000014 */
[C---:B------:R-:W-:Y:S01]  /*36f0*/  FFMA R102, R22.reuse, R90, R19 ;  /* 0x0000005a16667223 */ /* 0x040fe20000000013 */
[C---:B------:R-:W-:Y:S01]  /*3700*/  FFMA R100, R22.reuse, R82, R33 ;  /* 0x0000005216647223 */ /* 0x040fe20000000021 */
[C---:B------:R-:W-:Y:S01]  /*3710*/  FFMA R34, R22.reuse, R30, R35 ;  /* 0x0000001e16227223 */ /* 0x040fe20000000023 */
[----:B------:R-:W-:Y:S01]  /*3720*/  FFMA R20, R22, R86, R21 ;  /* 0x0000005616147223 */ /* 0x000fe20000000015 */
[C---:B------:R-:W-:Y:S01]  /*3730*/  FFMA R19, R23.reuse, R91, R102 ;  /* 0x0000005b17137223 */ /* 0x040fe20000000066 */
[C---:B------:R-:W-:Y:S01]  /*3740*/  FFMA R21, R23.reuse, R83, R100 ;  /* 0x0000005317157223 */ /* 0x040fe20000000064 */
[C---:B----4-:R-:W-:Y:S01]  /*3750*/  FFMA R102, R24.reuse, R88, R108 ;  /* 0x0000005818667223 */ /* 0x050fe2000000006c */
[C---:B------:R-:W-:Y:S01]  /*3760*/  FFMA R100, R24.reuse, R80, R107 ;  /* 0x0000005018647223 */ /* 0x040fe2000000006b */
[C---:B------:R-:W-:Y:S01]  /*3770*/  FFMA R22, R23.reuse, R31, R34 ;  /* 0x0000001f17167223 */ /* 0x040fe20000000022 */
[----:B------:R-:W-:Y:S01]  /*3780*/  FFMA R20, R23, R87, R20 ;  /* 0x0000005717147223 */ /* 0x000fe20000000014 */
[C---:B------:R-:W-:Y:S01]  /*3790*/  FFMA R34, R24.reuse, R28, R103 ;  /* 0x0000001c18227223 */ /* 0x040fe20000000067 */
[----:B------:R-:W-:Y:S01]  /*37a0*/  FFMA R24, R24, R84, R101 ;  /* 0x0000005418187223 */ /* 0x000fe20000000065 */
[C---:B------:R-:W-:Y:S01]  /*37b0*/  FFMA R23, R25.reuse, R89, R102 ;  /* 0x0000005919177223 */ /* 0x040fe20000000066 */
[----:B------:R-:W-:-:S02]  /*37c0*/  FFMA R33, R25, R81, R100 ;  /* 0x0000005119217223 */ /* 0x000fc40000000064 */
[----:B------:R-:W4:Y:S01]  /*37d0*/  LDS.128 R100, [R0.X4+UR5+0x2000] ;  /* 0x0020000500647984 */ /* 0x000f220008004c00 */
[C---:B------:R-:W-:Y:S01]  /*37e0*/  FFMA R35, R25.reuse, R29, R34 ;  /* 0x0000001d19237223 */ /* 0x040fe20000000022 */
[----:B------:R-:W-:Y:S01]  /*37f0*/  FFMA R25, R25, R85, R24 ;  /* 0x0000005519197223 */ /* 0x000fe20000000018 */
[C---:B------:R-:W-:Y:S01]  /*3800*/  FFMA R226, R26.reuse, R90, R23 ;  /* 0x0000005a1ae27223 */ /* 0x040fe20000000017 */
[C---:B------:R-:W-:Y:S01]  /*3810*/  FFMA R34, R26.reuse, R82, R33 ;  /* 0x000000521a227223 */ /* 0x040fe20000000021 */
[C---:B------:R-:W-:Y:S01]  /*3820*/  FFMA R24, R26.reuse, R30, R35 ;  /* 0x0000001e1a187223 */ /* 0x040fe20000000023 */
[----:B------:R-:W-:Y:S01]  /*3830*/  FFMA R26, R26, R86, R25 ;  /* 0x000000561a1a7223 */ /* 0x000fe20000000019 */
[C---:B-1----:R-:W-:Y:S01]  /*3840*/  FFMA R104, R92.reuse, R88, R104 ;  /* 0x000000585c687223 */ /* 0x042fe20000000068 */
[C---:B------:R-:W-:Y:S01]  /*3850*/  FFMA R25, R27.reuse, R83, R34 ;  /* 0x000000531b197223 */ /* 0x040fe20000000022 */
[C---:B------:R-:W-:Y:S01]  /*3860*/  FFMA R226, R27.reuse, R91, R226 ;  /* 0x0000005b1be27223 */ /* 0x040fe200000000e2 */
[C---:B------:R-:W-:Y:S01]  /*3870*/  FFMA R23, R27.reuse, R87, R26 ;  /* 0x000000571b177223 */ /* 0x040fe2000000001a */
[----:B------:R-:W-:Y:S01]  /*3880*/  FFMA R24, R27, R31, R24 ;  /* 0x0000001f1b187223 */ /* 0x000fe20000000018 */
[C---:B------:R-:W-:Y:S01]  /*3890*/  FFMA R34, R92.reuse, R80, R106 ;  /* 0x000000505c227223 */ /* 0x040fe2000000006a */
[----:B------:R-:W-:Y:S01]  /*38a0*/  FFMA R26, R92, R28, R105 ;  /* 0x0000001c5c1a7223 */ /* 0x000fe20000000069 */
[----:B------:R-:W-:-:S02]  /*38b0*/  FFMA R27, R93, R89, R104 ;  /* 0x000000595d1b7223 */ /* 0x000fc40000000068 */
[----:B------:R-:W1:Y:S01]  /*38c0*/  LDS.128 R104, [R0.X4+UR5+0x2100] ;  /* 0x0021000500687984 */ /* 0x000e620008004c00 */
[C---:B------:R-:W-:Y:S01]  /*38d0*/  FFMA R33, R93.reuse, R81, R34 ;  /* 0x000000515d217223 */ /* 0x040fe20000000022 */
[----:B------:R-:W-:-:S03]  /*38e0*/  FFMA R35, R93, R29, R26 ;  /* 0x0000001d5d237223 */ /* 0x000fc6000000001a */
[C---:B------:R-:W-:Y:S01]  /*38f0*/  FFMA R224, R94.reuse, R82, R33 ;  /* 0x000000525ee07223 */ /* 0x040fe20000000021 */
[----:B------:R-:W-:Y:S01]  /*3900*/  FFMA R34, R94, R30, R35 ;  /* 0x0000001e5e227223 */ /* 0x000fe20000000023 */
[C---:B---3--:R-:W-:Y:S02]  /*3910*/  FFMA R170, R96.reuse, R80, R170 ;  /* 0x0000005060aa7223 */ /* 0x048fe400000000aa */
[C---:B------:R-:W-:Y:S01]  /*3920*/  FFMA R224, R95.reuse, R83, R224 ;  /* 0x000000535fe07223 */ /* 0x040fe200000000e0 */
[----:B------:R-:W-:Y:S01]  /*3930*/  FFMA R223, R95, R31, R34 ;  /* 0x0000001f5fdf7223 */ /* 0x000fe20000000022 */
[----:B------:R-:W-:Y:S01]  /*3940*/  FFMA R34, R96, R28, R169 ;  /* 0x0000001c60227223 */ /* 0x000fe200000000a9 */
[----:B------:R-:W-:-:S03]  /*3950*/  FFMA R33, R97, R81, R170 ;  /* 0x0000005161217223 */ /* 0x000fc600000000aa */
[----:B------:R-:W-:Y:S01]  /*3960*/  FFMA R35, R97, R29, R34 ;  /* 0x0000001d61237223 */ /* 0x000fe20000000022 */
[----:B------:R-:W-:-:S03]  /*3970*/  FFMA R34, R98, R82, R33 ;  /* 0x0000005262227223 */ /* 0x000fc60000000021 */
[----:B------:R-:W-:Y:S01]  /*3980*/  FFMA R220, R98, R30, R35 ;  /* 0x0000001e62dc7223 */ /* 0x000fe20000000023 */
[----:B------:R-:W-:-:S03]  /*3990*/  FFMA R221, R99, R83, R34 ;  /* 0x0000005363dd7223 */ /* 0x000fc60000000022 */
[----:B------:R-:W-:Y:S01]  /*39a0*/  FFMA R220, R99, R31, R220 ;  /* 0x0000001f63dc7223 */ /* 0x000fe200000000dc */
[C---:B----4-:R-:W-:Y:S01]  /*39b0*/  FFMA R174, R100.reuse, R80, R174 ;  /* 0x0000005064ae7223 */ /* 0x050fe200000000ae */
[----:B------:R-:W-:-:S03]  /*39c0*/  FFMA R34, R100, R28, R173 ;  /* 0x0000001c64227223 */ /* 0x000fc600000000ad */
[C---:B------:R-:W-:Y:S01]  /*39d0*/  FFMA R35, R101.reuse, R81, R174 ;  /* 0x0000005165237223 */ /* 0x040fe200000000ae */
[----:B------:R-:W-:-:S04]  /*39e0*/  FFMA R109, R101, R29, R34 ;  /* 0x0000001d656d7223 */ /* 0x000fc80000000022 */
[----:B------:R-:W-:Y:S01]  /*39f0*/  FFMA R34, R102, R30, R109 ;  /* 0x0000001e66227223 */ /* 0x000fe2000000006d */
[----:B-1----:R-:W-:Y:S01]  /*3a00*/  FFMA R178, R104, R80, R178 ;  /* 0x0000005068b27223 */ /* 0x002fe200000000b2 */
[----:B--2---:R-:W-:-:S04]  /*3a10*/  FFMA R92, R92, R84, R2 ;  /* 0x000000545c5c7223 */ /* 0x004fc80000000002 */
[----:B------:R-:W-:Y:S01]  /*3a20*/  FFMA R93, R93, R85, R92 ;  /* 0x000000555d5d7223 */ /* 0x000fe2000000005c */
[----:B------:R-:W-:-:S04]  /*3a30*/  FFMA R92, R94, R90, R27 ;  /* 0x0000005a5e5c7223 */ /* 0x000fc8000000001b */
[----:B------:R-:W-:Y:S01]  /*3a40*/  FFMA R225, R95, R91, R92 ;  /* 0x0000005b5fe17223 */ /* 0x000fe2000000005c */
[----:B------:R-:W-:Y:S01]  /*3a50*/  FFMA R92, R96, R88, R171 ;  /* 0x00000058605c7223 */ /* 0x000fe200000000ab */
[----:B------:R-:W-:Y:S01]  /*3a60*/  FFMA R26, R94, R86, R93 ;  /* 0x000000565e1a7223 */ /* 0x000fe2000000005d */
[----:B------:R-:W-:Y:S02]  /*3a70*/  FFMA R96, R96, R84, R168 ;  /* 0x0000005460607223 */ /* 0x000fe400000000a8 */
[----:B------:R-:W-:Y:S01]  /*3a80*/  FFMA R27, R97, R89, R92 ;  /* 0x00000059611b7223 */ /* 0x000fe2000000005c */
[----:B------:R-:W-:Y:S02]  /*3a90*/  FFMA R26, R95, R87, R26 ;  /* 0x000000575f1a7223 */ /* 0x000fe4000000001a */
[----:B------:R-:W1:Y:S01]  /*3aa0*/  LDS.128 R92, [R0.X4+UR5+0x2200] ;  /* 0x00220005005c7984 */ /* 0x000e620008004c00 */
[----:B------:R-:W-:Y:S01]  /*3ab0*/  FFMA R97, R97, R85, R96 ;  /* 0x0000005561617223 */ /* 0x000fe20000000060 */
[----:B------:R-:W-:Y:S01]  /*3ac0*/  FFMA R222, R98, R90, R27 ;  /* 0x0000005a62de7223 */ /* 0x000fe2000000001b */
[----:B------:R-:W-:-:S02]  /*3ad0*/  FFMA R96, R100, R88, R175 ;  /* 0x0000005864607223 */ /* 0x000fc400000000af */
[----:B------:R-:W-:Y:S01]  /*3ae0*/  FFMA R98, R98, R86, R97 ;  /* 0x0000005662627223 */ /* 0x000fe20000000061 */
[----:B------:R-:W-:Y:S01]  /*3af0*/  FFMA R222, R99, R91, R222 ;  /* 0x0000005b63de7223 */ /* 0x000fe200000000de */
[----:B------:R-:W-:Y:S02]  /*3b00*/  FFMA R33, R101, R89, R96 ;  /* 0x0000005965217223 */ /* 0x000fe40000000060 */
[----:B------:R-:W-:Y:S01]  /*3b10*/  FFMA R27, R99, R87, R98 ;  /* 0x00000057631b7223 */ /* 0x000fe20000000062 */
[----:B------:R-:W-:Y:S01]  /*3b20*/  FFMA R100, R100, R84, R172 ;  /* 0x0000005464647223 */ /* 0x000fe200000000ac */
[----:B------:R-:W2:Y:S03]  /*3b30*/  LDS.128 R96, [R0.X4+UR5+0x2300] ;  /* 0x0023000500607984 */ /* 0x000ea60008004c00 */
[----:B------:R-:W-:Y:S01]  /*3b40*/  FFMA R101, R101, R85, R100 ;  /* 0x0000005565657223 */ /* 0x000fe20000000064 */
[C---:B------:R-:W-:Y:S01]  /*3b50*/  FFMA R100, R102.reuse, R90, R33 ;  /* 0x0000005a66647223 */ /* 0x040fe20000000021 */
[----:B------:R-:W-:-:S03]  /*3b60*/  FFMA R172, R102, R82, R35 ;  /* 0x0000005266ac7223 */ /* 0x000fc60000000023 */
[C---:B------:R-:W-:Y:S01]  /*3b70*/  FFMA R173, R103.reuse, R91, R100 ;  /* 0x0000005b67ad7223 */ /* 0x040fe20000000064 */
[----:B------:R-:W-:Y:S01]  /*3b80*/  FFMA R100, R104, R88, R179 ;  /* 0x0000005868647223 */ /* 0x000fe200000000b3 */
[----:B------:R-:W-:Y:S01]  /*3b90*/  FFMA R170, R102, R86, R101 ;  /* 0x0000005666aa7223 */ /* 0x000fe20000000065 */
[C---:B------:R-:W-:Y:S01]  /*3ba0*/  FFMA R171, R103.reuse, R31, R34 ;  /* 0x0000001f67ab7223 */ /* 0x040fe20000000022 */
[C---:B------:R-:W-:Y:S01]  /*3bb0*/  FFMA R34, R104.reuse, R28, R177 ;  /* 0x0000001c68227223 */ /* 0x040fe200000000b1 */
[C---:B------:R-:W-:Y:S01]  /*3bc0*/  FFMA R172, R103.reuse, R83, R172 ;  /* 0x0000005367ac7223 */ /* 0x040fe200000000ac */
[----:B------:R-:W-:Y:S01]  /*3bd0*/  FFMA R170, R103, R87, R170 ;  /* 0x0000005767aa7223 */ /* 0x000fe200000000aa */
[----:B------:R-:W-:Y:S01]  /*3be0*/  FFMA R104, R104, R84, R176 ;  /* 0x0000005468687223 */ /* 0x000fe200000000b0 */
[C---:B------:R-:W-:Y:S02]  /*3bf0*/  FFMA R33, R105.reuse, R89, R100 ;  /* 0x0000005969217223 */ /* 0x040fe40000000064 */
[----:B------:R-:W3:Y:S01]  /*3c00*/  LDS.128 R100, [R0.X4+UR5+0x3000] ;  /* 0x0030000500647984 */ /* 0x000ee20008004c00 */
[C---:B------:R-:W-:Y:S01]  /*3c10*/  FFMA R35, R105.reuse, R81, R178 ;  /* 0x0000005169237223 */ /* 0x040fe200000000b2 */
[C---:B------:R-:W-:Y:S01]  /*3c20*/  FFMA R109, R105.reuse, R29, R34 ;  /* 0x0000001d696d7223 */ /* 0x040fe20000000022 */
[----:B------:R-:W-:Y:S01]  /*3c30*/  FFMA R105, R105, R85, R104 ;  /* 0x0000005569697223 */ /* 0x000fe20000000068 */
[----:B------:R-:W-:-:S02]  /*3c40*/  FFMA R104, R106, R90, R33 ;  /* 0x0000005a6a687223 */ /* 0x000fc40000000021 */
[C---:B------:R-:W-:Y:S02]  /*3c50*/  FFMA R34, R106.reuse, R30, R109 ;  /* 0x0000001e6a227223 */ /* 0x040fe4000000006d */
        /* <DEDUP_REMOVED lines=10> */
[C---:B------:R-:W-:Y:S01]  /*3d00*/  FFMA R33, R93.reuse, R89, R104 ;  /* 0x000000595d217223 */ /* 0x040fe20000000068 */
[C---:B------:R-:W-:Y:S01]  /*3d10*/  FFMA R35, R93.reuse, R81, R182 ;  /* 0x000000515d237223 */ /* 0x040fe200000000b6 */
[----:B------:R-:W1:Y:S01]  /*3d20*/  LDS.128 R104, [R0.X4+UR5+0x3100] ;  /* 0x0031000500687984 */ /* 0x000e620008004c00 */
[C---:B------:R-:W-:Y:S01]  /*3d30*/  FFMA R109, R93.reuse, R29, R34 ;  /* 0x0000001d5d6d7223 */ /* 0x040fe20000000022 */
[----:B------:R-:W-:Y:S01]  /*3d40*/  FFMA R93, R93, R85, R92 ;  /* 0x000000555d5d7223 */ /* 0x000fe2000000005c */
[C---:B------:R-:W-:Y:S01]  /*3d50*/  FFMA R92, R94.reuse, R90, R33 ;  /* 0x0000005a5e5c7223 */ /* 0x040fe20000000021 */
[C---:B------:R-:W-:Y:S01]  /*3d60*/  FFMA R164, R94.reuse, R82, R35 ;  /* 0x000000525ea47223 */ /* 0x040fe20000000023 */
[----:B------:R-:W-:-:S02]  /*3d70*/  FFMA R34, R94, R30, R109 ;  /* 0x0000001e5e227223 */ /* 0x000fc4000000006d */
[C---:B------:R-:W-:Y:S01]  /*3d80*/  FFMA R165, R95.reuse, R91, R92 ;  /* 0x0000005b5fa57223 */ /* 0x040fe2000000005c */
[----:B--2---:R-:W-:Y:S01]  /*3d90*/  FFMA R92, R96, R88, R187 ;  /* 0x00000058605c7223 */ /* 0x004fe200000000bb */
[----:B------:R-:W-:Y:S01]  /*3da0*/  FFMA R162, R94, R86, R93 ;  /* 0x000000565ea27223 */ /* 0x000fe2000000005d */
[C---:B------:R-:W-:Y:S01]  /*3db0*/  FFMA R164, R95.reuse, R83, R164 ;  /* 0x000000535fa47223 */ /* 0x040fe200000000a4 */
[----:B------:R-:W-:Y:S01]  /*3dc0*/  FFMA R163, R95, R31, R34 ;  /* 0x0000001f5fa37223 */ /* 0x000fe20000000022 */
[----:B------:R-:W-:Y:S01]  /*3dd0*/  FFMA R33, R97, R89, R92 ;  /* 0x0000005961217223 */ /* 0x000fe2000000005c */
[----:B------:R-:W-:Y:S01]  /*3de0*/  FFMA R162, R95, R87, R162 ;  /* 0x000000575fa27223 */ /* 0x000fe200000000a2 */
[C---:B------:R-:W-:Y:S01]  /*3df0*/  FFMA R186, R96.reuse, R80, R186 ;  /* 0x0000005060ba7223 */ /* 0x040fe200000000ba */
[C---:B------:R-:W-:Y:S01]  /*3e00*/  FFMA R34, R96.reuse, R28, R185 ;  /* 0x0000001c60227223 */ /* 0x040fe200000000b9 */
[----:B------:R-:W2:Y:S01]  /*3e10*/  LDS.128 R92, [R0.X4+UR5+0x3200] ;  /* 0x00320005005c7984 */ /* 0x000ea20008004c00 */
[----:B------:R-:W-:Y:S01]  /*3e20*/  FFMA R96, R96, R84, R184 ;  /* 0x0000005460607223 */ /* 0x000fe200000000b8 */
[C---:B------:R-:W-:Y:S01]  /*3e30*/  FFMA R35, R97.reuse, R81, R186 ;  /* 0x0000005161237223 */ /* 0x040fe200000000ba */
[----:B------:R-:W-:-:S02]  /*3e40*/  FFMA R109, R97, R29, R34 ;  /* 0x0000001d616d7223 */ /* 0x000fc40000000022 */
[----:B------:R-:W-:Y:S01]  /*3e50*/  FFMA R97, R97, R85, R96 ;  /* 0x0000005561617223 */ /* 0x000fe20000000060 */
[C---:B------:R-:W-:Y:S01]  /*3e60*/  FFMA R96, R98.reuse, R90, R33 ;  /* 0x0000005a62607223 */ /* 0x040fe20000000021 */
[C---:B------:R-:W-:Y:S01]  /*3e70*/  FFMA R160, R98.reuse, R82, R35 ;  /* 0x0000005262a07223 */ /* 0x040fe20000000023 */
[C---:B------:R-:W-:Y:S01]  /*3e80*/  FFMA R34, R98.reuse, R30, R109 ;  /* 0x0000001e62227223 */ /* 0x040fe2000000006d */
[----:B------:R-:W-:Y:S01]  /*3e90*/  FFMA R98, R98, R86, R97 ;  /* 0x0000005662627223 */ /* 0x000fe20000000061 */
[C---:B------:R-:W-:Y:S01]  /*3ea0*/  FFMA R161, R99.reuse, R91, R96 ;  /* 0x0000005b63a17223 */ /* 0x040fe20000000060 */
[C---:B---3--:R-:W-:Y:S01]  /*3eb0*/  FFMA R96, R100.reuse, R88, R191 ;  /* 0x0000005864607223 */ /* 0x048fe200000000bf */
[C---:B------:R-:W-:Y:S01]  /*3ec0*/  FFMA R190, R100.reuse, R80, R190 ;  /* 0x0000005064be7223 */ /* 0x040fe200000000be */
[C---:B------:R-:W-:Y:S01]  /*3ed0*/  FFMA R159, R99.reuse, R31, R34 ;  /* 0x0000001f639f7223 */ /* 0x040fe20000000022 */
[C---:B------:R-:W-:Y:S01]  /*3ee0*/  FFMA R34, R100.reuse, R28, R189 ;  /* 0x0000001c64227223 */ /* 0x040fe200000000bd */
[C---:B------:R-:W-:Y:S01]  /*3ef0*/  FFMA R160, R99.reuse, R83, R160 ;  /* 0x0000005363a07223 */ /* 0x040fe200000000a0 */
[----:B------:R-:W-:Y:S01]  /*3f00*/  FFMA R33, R99, R87, R98 ;  /* 0x0000005763217223 */ /* 0x000fe20000000062 */
[----:B------:R-:W-:Y:S01]  /*3f10*/  FFMA R100, R100, R84, R188 ;  /* 0x0000005464647223 */ /* 0x000fe200000000bc */
[C---:B------:R-:W-:Y:S01]  /*3f20*/  FFMA R35, R101.reuse, R89, R96 ;  /* 0x0000005965237223 */ /* 0x040fe20000000060 */
[C---:B------:R-:W-:Y:S01]  /*3f30*/  FFMA R109, R101.reuse, R81, R190 ;  /* 0x00000051656d7223 */ /* 0x040fe200000000be */
[----:B------:R-:W3:Y:S01]  /*3f40*/  LDS.128 R96, [R0.X4+UR5+0x3300] ;  /* 0x0033000500607984 */ /* 0x000ee20008004c00 */
[C---:B------:R-:W-:Y:S01]  /*3f50*/  FFMA R111, R101.reuse, R29, R34 ;  /* 0x0000001d656f7223 */ /* 0x040fe20000000022 */
[----:B------:R-:W-:Y:S01]  /*3f60*/  FFMA R101, R101, R85, R100 ;  /* 0x0000005565657223 */ /* 0x000fe20000000064 */
[C---:B------:R-:W-:Y:S01]  /*3f70*/  FFMA R100, R102.reuse, R82, R109 ;  /* 0x0000005266647223 */ /* 0x040fe2000000006d */
[C---:B------:R-:W-:Y:S01]  /*3f80*/  FFMA R158, R102.reuse, R90, R35 ;  /* 0x0000005a669e7223 */ /* 0x040fe20000000023 */
[C---:B------:R-:W-:Y:S01]  /*3f90*/  FFMA R156, R102.reuse, R30, R111 ;  /* 0x0000001e669c7223 */ /* 0x040fe2000000006f */
[----:B------:R-:W-:Y:S01]  /*3fa0*/  FFMA R34, R102, R86, R101 ;  /* 0x0000005666227223 */ /* 0x000fe20000000065 */
[----:B------:R-:W-:Y:S01]  /*3fb0*/  FFMA R157, R103, R83, R100 ;  /* 0x00000053679d7223 */ /* 0x000fe20000000064 */
[C---:B-1----:R-:W-:Y:S01]  /*3fc0*/  FFMA R102, R104.reuse, R88, R195 ;  /* 0x0000005868667223 */ /* 0x042fe200000000c3 */
[C---:B------:R-:W-:Y:S01]  /*3fd0*/  FFMA R194, R104.reuse, R80, R194 ;  /* 0x0000005068c27223 */ /* 0x040fe200000000c2 */
[C---:B------:R-:W-:Y:S01]  /*3fe0*/  FFMA R100, R104.reuse, R28, R193 ;  /* 0x0000001c68647223 */ /* 0x040fe200000000c1 */
[----:B------:R-:W-:Y:S01]  /*3ff0*/  FFMA R104, R104, R84, R192 ;  /* 0x0000005468687223 */ /* 0x000fe200000000c0 */
[C---:B------:R-:W-:Y:S01]  /*4000*/  FFMA R35, R105.reuse, R89, R102 ;  /* 0x0000005969237223 */ /* 0x040fe20000000066 */
[C---:B------:R-:W-:Y:S01]  /*4010*/  FFMA R109, R105.reuse, R81, R194 ;  /* 0x00000051696d7223 */ /* 0x040fe200000000c2 */
[----:B------:R-:W-:Y:S01]  /*4020*/  FFMA R111, R105, R29, R100 ;  /* 0x0000001d696f7223 */ /* 0x000fe20000000064 */
[C---:B------:R-:W-:Y:S01]  /*4030*/  FFMA R158, R103.reuse, R91, R158 ;  /* 0x0000005b679e7223 */ /* 0x040fe2000000009e */
[C---:B------:R-:W-:Y:S01]  /*4040*/  FFMA R156, R103.reuse, R31, R156 ;  /* 0x0000001f679c7223 */ /* 0x040fe2000000009c */
[----:B------:R-:W-:Y:S01]  /*4050*/  FFMA R34, R103, R87, R34 ;  /* 0x0000005767227223 */ /* 0x000fe20000000022 */
[----:B------:R-:W-:Y:S01]  /*4060*/  FFMA R105, R105, R85, R104 ;  /* 0x0000005569697223 */ /* 0x000fe20000000068 */
[----:B------:R-:W1:Y:S01]  /*4070*/  LDS.128 R100, [R0.X4+UR5+0x4000] ;  /* 0x0040000500647984 */ /* 0x000e620008004c00 */
[C---:B------:R-:W-:Y:S01]  /*4080*/  FFMA R108, R106.reuse, R90, R35 ;  /* 0x0000005a6a6c7223 */ /* 0x040fe20000000023 */
[C---:B------:R-:W-:Y:S01]  /*4090*/  FFMA R154, R106.reuse, R82, R109 ;  /* 0x000000526a9a7223 */ /* 0x040fe2000000006d */
[C---:B------:R-:W-:Y:S01]  /*40a0*/  FFMA R104, R106.reuse, R30, R111 ;  /* 0x0000001e6a687223 */ /* 0x040fe2000000006f */
[----:B------:R-:W-:-:S03]  /*40b0*/  FFMA R106, R106, R86, R105 ;  /* 0x000000566a6a7223 */ /* 0x000fc60000000069 */
[C---:B------:R-:W-:Y:S01]  /*40c0*/  FFMA R153, R107.reuse, R31, R104 ;  /* 0x0000001f6b997223 */ /* 0x040fe20000000068 */
[C---:B------:R-:W-:Y:S01]  /*40d0*/  FFMA R35, R107.reuse, R87, R106 ;  /* 0x000000576b237223 */ /* 0x040fe2000000006a */
[C---:B--2---:R-:W-:Y:S01]  /*40e0*/  FFMA R106, R92.reuse, R88, R199 ;  /* 0x000000585c6a7223 */ /* 0x044fe200000000c7 */
[C---:B------:R-:W-:Y:S01]  /*40f0*/  FFMA R104, R92.reuse, R28, R197 ;  /* 0x0000001c5c687223 */ /* 0x040fe200000000c5 */
[C---:B------:R-:W-:Y:S01]  /*4100*/  FFMA R198, R92.reuse, R80, R198 ;  /* 0x000000505cc67223 */ /* 0x040fe200000000c6 */
[C---:B------:R-:W-:Y:S01]  /*4110*/  FFMA R155, R107.reuse, R91, R108 ;  /* 0x0000005b6b9b7223 */ /* 0x040fe2000000006c */
[----:B------:R-:W-:Y:S01]  /*4120*/  FFMA R154, R107, R83, R154 ;  /* 0x000000536b9a7223 */ /* 0x000fe2000000009a */
[C---:B------:R-:W-:Y:S01]  /*4130*/  FFMA R109, R93.reuse, R89, R106 ;  /* 0x000000595d6d7223 */ /* 0x040fe2000000006a */
[C---:B------:R-:W-:Y:S02]  /*4140*/  FFMA R113, R93.reuse, R29, R104 ;  /* 0x0000001d5d717223 */ /* 0x040fe40000000068 */
[----:B------:R-:W2:Y:S01]  /*4150*/  LDS.128 R104, [R0.X4+UR5+0x4100] ;  /* 0x0041000500687984 */ /* 0x000ea20008004c00 */
[----:B------:R-:W-:Y:S01]  /*4160*/  FFMA R111, R93, R81, R198 ;  /* 0x000000515d6f7223 */ /* 0x000fe200000000c6 */
[----:B------:R-:W-:-:S03]  /*4170*/  FFMA R92, R92, R84, R196 ;  /* 0x000000545c5c7223 */ /* 0x000fc600000000c4 */
[----:B------:R-:W-:Y:S01]  /*4180*/  FFMA R108, R94, R82, R111 ;  /* 0x000000525e6c7223 */ /* 0x000fe2000000006f */
[----:B------:R-:W-:-:S03]  /*4190*/  FFMA R93, R93, R85, R92 ;  /* 0x000000555d5d7223 */ /* 0x000fc6000000005c */
[----:B------:R-:W-:Y:S01]  /*41a0*/  FFMA R151, R95, R83, R108 ;  /* 0x000000535f977223 */ /* 0x000fe2000000006c */
[----:B---3--:R-:W-:Y:S01]  /*41b0*/  FFMA R108, R96, R88, R203 ;  /* 0x00000058606c7223 */ /* 0x008fe200000000cb */
[C---:B------:R-:W-:Y:S01]  /*41c0*/  FFMA R152, R94.reuse, R90, R109 ;  /* 0x0000005a5e987223 */ /* 0x040fe2000000006d */
[C---:B------:R-:W-:Y:S01]  /*41d0*/  FFMA R150, R94.reuse, R30, R113 ;  /* 0x0000001e5e967223 */ /* 0x040fe20000000071 */
[----:B------:R-:W-:Y:S01]  /*41e0*/  FFMA R92, R94, R86, R93 ;  /* 0x000000565e5c7223 */ /* 0x000fe2000000005d */
[C---:B------:R-:W-:Y:S01]  /*41f0*/  FFMA R202, R96.reuse, R80, R202 ;  /* 0x0000005060ca7223 */ /* 0x040fe200000000ca */
[C---:B------:R-:W-:Y:S01]  /*4200*/  FFMA R94, R96.reuse, R28, R201 ;  /* 0x0000001c605e7223 */ /* 0x040fe200000000c9 */
[----:B------:R-:W-:Y:S01]  /*4210*/  FFMA R96, R96, R84, R200 ;  /* 0x0000005460607223 */ /* 0x000fe200000000c8 */
[----:B------:R-:W-:Y:S01]  /*4220*/  FFMA R93, R97, R89, R108 ;  /* 0x00000059615d7223 */ /* 0x000fe2000000006c */
[C---:B------:R-:W-:Y:S01]  /*4230*/  FFMA R152, R95.reuse, R91, R152 ;  /* 0x0000005b5f987223 */ /* 0x040fe20000000098 */
[----:B------:R-:W3:Y:S01]  /*4240*/  LDS.128 R108, [R0.X4+UR5+0x4200] ;  /* 0x00420005006c7984 */ /* 0x000ee20008004c00 */
[C---:B------:R-:W-:Y:S01]  /*4250*/  FFMA R150, R95.reuse, R31, R150 ;  /* 0x0000001f5f967223 */ /* 0x040fe20000000096 */
[----:B------:R-:W-:Y:S01]  /*4260*/  FFMA R92, R95, R87, R92 ;  /* 0x000000575f5c7223 */ /* 0x000fe2000000005c */
        /* <DEDUP_REMOVED lines=22> */
[C---:B------:R-:W-:Y:S01]  /*43d0*/  FFMA R144, R102.reuse, R30, R115 ;  /* 0x0000001e66907223 */ /* 0x040fe20000000073 */
[----:B------:R-:W-:Y:S01]  /*43e0*/  FFMA R94, R102, R86, R101 ;  /* 0x00000056665e7223 */ /* 0x000fe20000000065 */
[C---:B------:R-:W-:Y:S01]  /*43f0*/  FFMA R145, R103.reuse, R83, R100 ;  /* 0x0000005367917223 */ /* 0x040fe20000000064 */
[C---:B--2---:R-:W-:Y:S01]  /*4400*/  FFMA R102, R104.reuse, R88, R211 ;  /* 0x0000005868667223 */ /* 0x044fe200000000d3 */
        /* <DEDUP_REMOVED lines=9> */
[----:B------:R-:W2:Y:S01]  /*44a0*/  LDS.128 R100, [R0.X4+UR5+0x5000] ;  /* 0x0050000500647984 */ /* 0x000ea20008004c00 */
[----:B------:R-:W-:Y:S01]  /*44b0*/  FFMA R105, R105, R85, R104 ;  /* 0x0000005569697223 */ /* 0x000fe20000000068 */
[C---:B------:R-:W-:Y:S01]  /*44c0*/  FFMA R112, R106.reuse, R90, R95 ;  /* 0x0000005a6a707223 */ /* 0x040fe2000000005f */
[C---:B------:R-:W-:Y:S01]  /*44d0*/  FFMA R142, R106.reuse, R82, R113 ;  /* 0x000000526a8e7223 */ /* 0x040fe20000000071 */
[C---:B------:R-:W-:Y:S01]  /*44e0*/  FFMA R104, R106.reuse, R30, R115 ;  /* 0x0000001e6a687223 */ /* 0x040fe20000000073 */
[----:B------:R-:W-:Y:S01]  /*44f0*/  FFMA R106, R106, R86, R105 ;  /* 0x000000566a6a7223 */ /* 0x000fe20000000069 */
[----:B---3--:R-:W-:-:S02]  /*4500*/  FFMA R214, R108, R80, R214 ;  /* 0x000000506cd67223 */ /* 0x008fc400000000d6 */
[C---:B------:R-:W-:Y:S01]  /*4510*/  FFMA R141, R107.reuse, R31, R104 ;  /* 0x0000001f6b8d7223 */ /* 0x040fe20000000068 */
        /* <DEDUP_REMOVED lines=8> */
[C---:B------:R-:W-:Y:S01]  /*45a0*/  FFMA R117, R109.reuse, R29, R104 ;  /* 0x0000001d6d757223 */ /* 0x040fe20000000068 */
[----:B------:R-:W-:Y:S01]  /*45b0*/  FFMA R109, R109, R85, R108 ;  /* 0x000000556d6d7223 */ /* 0x000fe2000000006c */
[----:B------:R-:W3:Y:S01]  /*45c0*/  LDS.128 R104, [R0.X4+UR5+0x5100] ;  /* 0x0051000500687984 */ /* 0x000ee20008004c00 */
[C---:B------:R-:W-:Y:S01]  /*45d0*/  FFMA R140, R110.reuse, R90, R113 ;  /* 0x0000005a6e8c7223 */ /* 0x040fe20000000071 */
[C---:B------:R-:W-:Y:S01]  /*45e0*/  FFMA R108, R110.reuse, R82, R115 ;  /* 0x000000526e6c7223 */ /* 0x040fe20000000073 */
[C---:B------:R-:W-:Y:S01]  /*45f0*/  FFMA R138, R110.reuse, R30, R117 ;  /* 0x0000001e6e8a7223 */ /* 0x040fe20000000075 */
[----:B------:R-:W-:Y:S01]  /*4600*/  FFMA R110, R110, R86, R109 ;  /* 0x000000566e6e7223 */ /* 0x000fe2000000006d */
[C---:B-1----:R-:W-:Y:S01]  /*4610*/  FFMA R218, R96.reuse, R80, R218 ;  /* 0x0000005060da7223 */ /* 0x042fe200000000da */
[C---:B------:R-:W-:Y:S01]  /*4620*/  FFMA R139, R111.reuse, R83, R108 ;  /* 0x000000536f8b7223 */ /* 0x040fe2000000006c */
[C---:B------:R-:W-:Y:S01]  /*4630*/  FFMA R108, R96.reuse, R28, R217 ;  /* 0x0000001c606c7223 */ /* 0x040fe200000000d9 */
[----:B------:R-:W-:Y:S01]  /*4640*/  FFMA R137, R111, R87, R110 ;  /* 0x000000576f897223 */ /* 0x000fe2000000006e */
[C---:B------:R-:W-:Y:S01]  /*4650*/  FFMA R110, R96.reuse, R88, R219 ;  /* 0x00000058606e7223 */ /* 0x040fe200000000db */
[----:B------:R-:W-:Y:S01]  /*4660*/  FFMA R96, R96, R84, R216 ;  /* 0x0000005460607223 */ /* 0x000fe200000000d8 */
[C---:B------:R-:W-:Y:S01]  /*4670*/  FFMA R115, R97.reuse, R81, R218 ;  /* 0x0000005161737223 */ /* 0x040fe200000000da */
[C---:B------:R-:W-:Y:S01]  /*4680*/  FFMA R117, R97.reuse, R29, R108 ;  /* 0x0000001d61757223 */ /* 0x040fe2000000006c */
[----:B------:R-:W-:Y:S01]  /*4690*/  FFMA R113, R97, R89, R110 ;  /* 0x0000005961717223 */ /* 0x000fe2000000006e */
[C---:B------:R-:W-:Y:S01]  /*46a0*/  FFMA R140, R111.reuse, R91, R140 ;  /* 0x0000005b6f8c7223 */ /* 0x040fe2000000008c */
[----:B------:R-:W-:Y:S01]  /*46b0*/  FFMA R138, R111, R31, R138 ;  /* 0x0000001f6f8a7223 */ /* 0x000fe2000000008a */
[----:B------:R-:W-:Y:S01]  /*46c0*/  FFMA R97, R97, R85, R96 ;  /* 0x0000005561617223 */ /* 0x000fe20000000060 */
[----:B------:R-:W1:Y:S01]  /*46d0*/  LDS.128 R108, [R0.X4+UR5+0x5200] ;  /* 0x00520005006c7984 */ /* 0x000e620008004c00 */
[C---:B------:R-:W-:Y:S01]  /*46e0*/  FFMA R136, R98.reuse, R90, R113 ;  /* 0x0000005a62887223 */ /* 0x040fe20000000071 */
[C---:B------:R-:W-:Y:S01]  /*46f0*/  FFMA R96, R98.reuse, R82, R115 ;  /* 0x0000005262607223 */ /* 0x040fe20000000073 */
[C---:B------:R-:W-:Y:S01]  /*4700*/  FFMA R134, R98.reuse, R30, R117 ;  /* 0x0000001e62867223 */ /* 0x040fe20000000075 */
[----:B------:R-:W-:-:S02]  /*4710*/  FFMA R98, R98, R86, R97 ;  /* 0x0000005662627223 */ /* 0x000fc40000000061 */
[C---:B------:R-:W-:Y:S01]  /*4720*/  FFMA R135, R99.reuse, R83, R96 ;  /* 0x0000005363877223 */ /* 0x040fe20000000060 */
[C---:B--2---:R-:W-:Y:S01]  /*4730*/  FFMA R96, R100.reuse, R28, R129 ;  /* 0x0000001c64607223 */ /* 0x044fe20000000081 */
[C---:B------:R-:W-:Y:S01]  /*4740*/  FFMA R133, R99.reuse, R87, R98 ;  /* 0x0000005763857223 */ /* 0x040fe20000000062 */
[C---:B------:R-:W-:Y:S01]  /*4750*/  FFMA R98, R100.reuse, R88, R131 ;  /* 0x0000005864627223 */ /* 0x040fe20000000083 */
[C---:B------:R-:W-:Y:S01]  /*4760*/  FFMA R130, R100.reuse, R80, R130 ;  /* 0x0000005064827223 */ /* 0x040fe20000000082 */
[C---:B------:R-:W-:Y:S01]  /*4770*/  FFMA R136, R99.reuse, R91, R136 ;  /* 0x0000005b63887223 */ /* 0x040fe20000000088 */
[----:B------:R-:W-:Y:S01]  /*4780*/  FFMA R134, R99, R31, R134 ;  /* 0x0000001f63867223 */ /* 0x000fe20000000086 */
[----:B------:R-:W-:Y:S01]  /*4790*/  FFMA R100, R100, R84, R128 ;  /* 0x0000005464647223 */ /* 0x000fe20000000080 */
[C---:B------:R-:W-:Y:S01]  /*47a0*/  FFMA R113, R101.reuse, R89, R98 ;  /* 0x0000005965717223 */ /* 0x040fe20000000062 */
[C---:B------:R-:W-:Y:S02]  /*47b0*/  FFMA R117, R101.reuse, R29, R96 ;  /* 0x0000001d65757223 */ /* 0x040fe40000000060 */
[----:B------:R-:W2:Y:S01]  /*47c0*/  LDS.128 R96, [R0.X4+UR5+0x5300] ;  /* 0x0053000500607984 */ /* 0x000ea20008004c00 */
[C---:B------:R-:W-:Y:S01]  /*47d0*/  FFMA R115, R101.reuse, R81, R130 ;  /* 0x0000005165737223 */ /* 0x040fe20000000082 */
[----:B------:R-:W-:Y:S01]  /*47e0*/  FFMA R101, R101, R85, R100 ;  /* 0x0000005565657223 */ /* 0x000fe20000000064 */
[C---:B------:R-:W-:Y:S01]  /*47f0*/  FFMA R132, R102.reuse, R90, R113 ;  /* 0x0000005a66847223 */ /* 0x040fe20000000071 */
[C---:B------:R-:W-:Y:S01]  /*4800*/  FFMA R130, R102.reuse, R30, R117 ;  /* 0x0000001e66827223 */ /* 0x040fe20000000075 */
[C---:B------:R-:W-:Y:S01]  /*4810*/  FFMA R100, R102.reuse, R82, R115 ;  /* 0x0000005266647223 */ /* 0x040fe20000000073 */
[----:B------:R-:W-:-:S03]  /*4820*/  FFMA R102, R102, R86, R101 ;  /* 0x0000005666667223 */ /* 0x000fc60000000065 */
[C---:B------:R-:W-:Y:S01]  /*4830*/  FFMA R131, R103.reuse, R83, R100 ;  /* 0x0000005367837223 */ /* 0x040fe20000000064 */
[----:B------:R-:W-:Y:S01]  /*4840*/  FFMA R129, R103, R87, R102 ;  /* 0x0000005767817223 */ /* 0x000fe20000000066 */
[C---:B---3--:R-:W-:Y:S01]  /*4850*/  FFMA R100, R104.reuse, R80, R38 ;  /* 0x0000005068647223 */ /* 0x048fe20000000026 */
[C---:B------:R-:W-:Y:S01]  /*4860*/  FFMA R102, R104.reuse, R88, R39 ;  /* 0x0000005868667223 */ /* 0x040fe20000000027 */
        /* <DEDUP_REMOVED lines=8> */
[----:B------:R-:W3:Y:S01]  /*48f0*/  LDS.128 R100, [R0.X4+UR5+0x6000] ;  /* 0x0060000500647984 */ /* 0x000ee20008004c00 */
[C---:B------:R-:W-:Y:S01]  /*4900*/  FFMA R104, R106.reuse, R90, R37 ;  /* 0x0000005a6a687223 */ /* 0x040fe20000000025 */
[C---:B------:R-:W-:Y:S01]  /*4910*/  FFMA R36, R106.reuse, R82, R39 ;  /* 0x000000526a247223 */ /* 0x040fe20000000027 */
[C---:B------:R-:W-:Y:S01]  /*4920*/  FFMA R38, R106.reuse, R30, R113 ;  /* 0x0000001e6a267223 */ /* 0x040fe20000000071 */
[----:B------:R-:W-:Y:S01]  /*4930*/  FFMA R106, R106, R86, R105 ;  /* 0x000000566a6a7223 */ /* 0x000fe20000000069 */
[----:B------:R-:W-:Y:S01]  /*4940*/  FFMA R37, R107, R91, R104 ;  /* 0x0000005b6b257223 */ /* 0x000fe20000000068 */
[----:B-1----:R-:W-:-:S02]  /*4950*/  FFMA R104, R108, R80, R42 ;  /* 0x000000506c687223 */ /* 0x002fc4000000002a */
        /* <DEDUP_REMOVED lines=18> */
[----:B------:R-:W-:Y:S01]  /*4a80*/  FFMA R46, R96, R28, R45 ;  /* 0x0000001c602e7223 */ /* 0x000fe2000000002d */
[C---:B------:R-:W-:Y:S01]  /*4a90*/  FFMA R43, R111.reuse, R91, R112 ;  /* 0x0000005b6f2b7223 */ /* 0x040fe20000000070 */
[C---:B------:R-:W-:Y:S01]  /*4aa0*/  FFMA R40, R111.reuse, R31, R40 ;  /* 0x0000001f6f287223 */ /* 0x040fe20000000028 */
[----:B------:R-:W-:Y:S01]  /*4ab0*/  FFMA R42, R111, R87, R42 ;  /* 0x000000576f2a7223 */ /* 0x000fe2000000002a */
[C---:B------:R-:W-:Y:S01]  /*4ac0*/  FFMA R45, R97.reuse, R89, R110 ;  /* 0x00000059612d7223 */ /* 0x040fe2000000006e */
[----:B------:R-:W-:-:S02]  /*4ad0*/  FFMA R47, R97, R81, R108 ;  /* 0x00000051612f7223 */ /* 0x000fc4000000006c */
[----:B------:R-:W2:Y:S01]  /*4ae0*/  LDS.128 R108, [R0.X4+UR5+0x6200] ;  /* 0x00620005006c7984 */ /* 0x000ea20008004c00 */
[----:B------:R-:W-:Y:S01]  /*4af0*/  FFMA R44, R96, R84, R44 ;  /* 0x00000054602c7223 */ /* 0x000fe2000000002c */
[----:B------:R-:W-:Y:S01]  /*4b00*/  FFMA R96, R98, R90, R45 ;  /* 0x0000005a62607223 */ /* 0x000fe2000000002d */
[C---:B------:R-:W-:Y:S02]  /*4b10*/  FFMA R113, R97.reuse, R29, R46 ;  /* 0x0000001d61717223 */ /* 0x040fe4000000002e */
[----:B------:R-:W-:Y:S01]  /*4b20*/  FFMA R97, R97, R85, R44 ;  /* 0x0000005561617223 */ /* 0x000fe2000000002c */
[----:B------:R-:W-:Y:S01]  /*4b30*/  FFMA R45, R99, R91, R96 ;  /* 0x0000005b632d7223 */ /* 0x000fe20000000060 */
[C---:B---3--:R-:W-:Y:S01]  /*4b40*/  FFMA R96, R100.reuse, R80, R50 ;  /* 0x0000005064607223 */ /* 0x048fe20000000032 */
[----:B------:R-:W-:Y:S01]  /*4b50*/  FFMA R50, R100, R88, R51 ;  /* 0x0000005864327223 */ /* 0x000fe20000000033 */
[C---:B------:R-:W-:Y:S01]  /*4b60*/  FFMA R46, R98.reuse, R82, R47 ;  /* 0x00000052622e7223 */ /* 0x040fe2000000002f */
[----:B------:R-:W-:Y:S01]  /*4b70*/  FFMA R44, R98, R30, R113 ;  /* 0x0000001e622c7223 */ /* 0x000fe20000000071 */
[----:B------:R-:W-:Y:S01]  /*4b80*/  FFMA R48, R100, R84, R48 ;  /* 0x0000005464307223 */ /* 0x000fe20000000030 */
[----:B------:R-:W-:Y:S01]  /*4b90*/  FFMA R98, R98, R86, R97 ;  /* 0x0000005662627223 */ /* 0x000fe20000000061 */
        /* <DEDUP_REMOVED lines=27> */
[----:B------:R-:W-:-:S02]  /*4d50*/  FFMA R105, R105, R29, R104 ;  /* 0x0000001d69697223 */ /* 0x000fc40000000068 */
[----:B------:R-:W-:Y:S01]  /*4d60*/  FFMA R113, R107, R91, R100 ;  /* 0x0000005b6b717223 */ /* 0x000fe20000000064 */
[C---:B--2---:R-:W-:Y:S01]  /*4d70*/  FFMA R100, R108.reuse, R80, R58 ;  /* 0x000000506c647223 */ /* 0x044fe2000000003a */
[C---:B------:R-:W-:Y:S01]  /*4d80*/  FFMA R58, R108.reuse, R88, R59 ;  /* 0x000000586c3a7223 */ /* 0x040fe2000000003b */
[----:B------:R-:W-:Y:S01]  /*4d90*/  FFMA R56, R108, R84, R56 ;  /* 0x000000546c387223 */ /* 0x000fe20000000038 */
        /* <DEDUP_REMOVED lines=15> */
[C---:B---3--:R-:W-:Y:S01]  /*4e90*/  FFMA R60, R48.reuse, R84, R60 ;  /* 0x00000054303c7223 */ /* 0x048fe2000000003c */
        /* <DEDUP_REMOVED lines=13> */
[----:B------:R-:W3:Y:S01]  /*4f70*/  LDS.128 R60, [R0.X4+UR5+0x7200] ;  /* 0x00720005003c7984 */ /* 0x000ee20008004c00 */
[C---:B-1----:R-:W-:Y:S01]  /*4f80*/  FFMA R64, R52.reuse, R84, R64 ;  /* 0x0000005434407223 */ /* 0x042fe20000000040 */
        /* <DEDUP_REMOVED lines=13> */
[----:B------:R-:W-:Y:S01]  /*5060*/  LDS.128 R100, [R32+0x210] ;  /* 0x0002100020647984 */ /* 0x000fe20000000c00 */
[----:B------:R-:W-:Y:S01]  /*5070*/  FFMA R122, R54, R30, R53 ;  /* 0x0000001e367a7223 */ /* 0x000fe20000000035 */
[----:B------:R-:W-:-:S02]  /*5080*/  FFMA R123, R55, R87, R52 ;  /* 0x00000057377b7223 */ /* 0x000fc40000000034 */
[----:B------:R-:W1:Y:S01]  /*5090*/  LDS.128 R48, [R0.X4+UR5+0x7300] ;  /* 0x0073000500307984 */ /* 0x000e620008004c00 */
[C---:B--2---:R-:W-:Y:S01]  /*50a0*/  FFMA R52, R56.reuse, R28, R69 ;  /* 0x0000001c38347223 */ /* 0x044fe20000000045 */
        /* <DEDUP_REMOVED lines=10> */
[----:B------:R-:W-:Y:S01]  /*5150*/  FFMA R124, R58, R82, R53 ;  /* 0x000000523a7c7223 */ /* 0x000fe20000000035 */
[----:B------:R-:W-:Y:S01]  /*5160*/  LDS.128 R68, [R32+0x110] ;  /* 0x0001100020447984 */ /* 0x000fe20000000c00 */
[----:B------:R-:W-:-:S03]  /*5170*/  FFMA R112, R107, R83, R112 ;  /* 0x000000536b707223 */ /* 0x000fc60000000070 */
[----:B------:R-:W2:Y:S01]  /*5180*/  LDS.128 R52, [R0.X4+UR5+0x10] ;  /* 0x0000100500347984 */ /* 0x000ea20008004c00 */
[C---:B------:R-:W-:Y:S01]  /*5190*/  FFMA R114, R107.reuse, R87, R114 ;  /* 0x000000576b727223 */ /* 0x040fe20000000072 */
[----:B------:R-:W-:Y:S02]  /*51a0*/  FFMA R115, R107, R31, R106 ;  /* 0x0000001f6b737223 */ /* 0x000fe4000000006a */
[----:B------:R-:W4:Y:S01]  /*51b0*/  LDS.128 R64, [R32+0x10] ;  /* 0x0000100020407984 */ /* 0x000f220000000c00 */
[----:B------:R-:W-:-:S03]  /*51c0*/  FFMA R125, R57, R89, R56 ;  /* 0x00000059397d7223 */ /* 0x000fc60000000038 */
[----:B------:R-:W4:Y:S01]  /*51d0*/  LDS.128 R104, [R32+0x310] ;  /* 0x0003100020687984 */ /* 0x000f220000000c00 */
[C---:B------:R-:W-:Y:S01]  /*51e0*/  FFMA R127, R58.reuse, R86, R127 ;  /* 0x000000563a7f7223 */ /* 0x040fe2000000007f */
[----:B------:R-:W-:Y:S01]  /*51f0*/  FFMA R125, R58, R90, R125 ;  /* 0x0000005a3a7d7223 */ /* 0x000fe2000000007d */
[C---:B------:R-:W-:Y:S01]  /*5200*/  FFMA R124, R59.reuse, R83, R124 ;  /* 0x000000533b7c7223 */ /* 0x040fe2000000007c */
[C---:B------:R-:W-:Y:S01]  /*5210*/  FFMA R126, R59.reuse, R31, R126 ;  /* 0x0000001f3b7e7223 */ /* 0x040fe2000000007e */
[C---:B------:R-:W-:Y:S01]  /*5220*/  FFMA R127, R59.reuse, R87, R127 ;  /* 0x000000573b7f7223 */ /* 0x040fe2000000007f */
[----:B------:R-:W-:Y:S02]  /*5230*/  FFMA R125, R59, R91, R125 ;  /* 0x0000005b3b7d7223 */ /* 0x000fe4000000007d */
[----:B------:R-:W4:Y:S01]  /*5240*/  LDS.128 R56, [R0.X4+UR5+0x110] ;  /* 0x0001100500387984 */ /* 0x000f220008004c00 */
[C---:B---3--:R-:W-:Y:S01]  /*5250*/  FFMA R206, R60.reuse, R88, R75 ;  /* 0x000000583cce7223 */ /* 0x048fe2000000004b */
        /* <DEDUP_REMOVED lines=29> */
[C---:B--2---:R-:W-:Y:S01]  /*5430*/  FFMA R28, R52.reuse, R68, R5 ;  /* 0x00000044341c7223 */ /* 0x044fe20000000005 */
[C---:B------:R-:W-:Y:S01]  /*5440*/  FFMA R30, R52.reuse, R100, R3 ;  /* 0x00000064341e7223 */ /* 0x040fe20000000003 */
[C---:B----4-:R-:W-:Y:S01]  /*5450*/  FFMA R4, R52.reuse, R64, R4 ;  /* 0x0000004034047223 */ /* 0x050fe20000000004 */
        /* <DEDUP_REMOVED lines=9> */
[C---:B------:R-:W-:Y:S01]  /*54f0*/  FFMA R83, R51.reuse, R83, R78 ;  /* 0x0000005333537223 */ /* 0x040fe2000000004e */
[----:B------:R-:W-:Y:S01]  /*5500*/  FFMA R51, R51, R87, R50 ;  /* 0x0000005733337223 */ /* 0x000fe20000000032 */
[----:B------:R-:W-:Y:S01]  /*5510*/  FFMA R50, R54, R102, R3 ;  /* 0x0000006636327223 */ /* 0x000fe20000000003 */
[-C--:B------:R-:W-:Y:S01]  /*5520*/  FFMA R49, R67, R55.reuse, R4 ;  /* 0x0000003743317223 */ /* 0x080fe20000000004 */
[----:B------:R-:W-:Y:S01]  /*5530*/  FFMA R3, R71, R55, R6 ;  /* 0x0000003747037223 */ /* 0x000fe20000000006 */
[C---:B------:R-:W-:Y:S01]  /*5540*/  FFMA R6, R56.reuse, R104, R7 ;  /* 0x0000006838067223 */ /* 0x040fe20000000007 */
[----:B------:R-:W-:Y:S01]  /*5550*/  FFMA R4, R56, R100, R9 ;  /* 0x0000006438047223 */ /* 0x000fe20000000009 */
[----:B------:R-:W-:Y:S01]  /*5560*/  FFMA R54, R54, R106, R53 ;  /* 0x0000006a36367223 */ /* 0x000fe20000000035 */
[----:B------:R-:W-:Y:S01]  /*5570*/  FFMA R8, R56, R68, R8 ;  /* 0x0000004438087223 */ /* 0x000fe20000000008 */
[C---:B------:R-:W-:Y:S01]  /*5580*/  FFMA R9, R57.reuse, R105, R6 ;  /* 0x0000006939097223 */ /* 0x040fe20000000006 */
[----:B------:R-:W-:-:S02]  /*5590*/  FFMA R53, R57, R101, R4 ;  /* 0x0000006539357223 */ /* 0x000fc40000000004 */
[----:B------:R-:W3:Y:S01]  /*55a0*/  LDS.128 R4, [R0.X4+UR5+0x1010] ;  /* 0x0010100500047984 */ /* 0x000ee20008004c00 */
[----:B------:R-:W-:Y:S01]  /*55b0*/  FFMA R73, R57, R69, R8 ;  /* 0x0000004539497223 */ /* 0x000fe20000000008 */
[----:B------:R-:W-:Y:S01]  /*55c0*/  FFMA R10, R56, R64, R10 ;  /* 0x00000040380a7223 */ /* 0x000fe2000000000a */
[-C--:B------:R-:W-:Y:S02]  /*55d0*/  FFMA R50, R103, R55.reuse, R50 ;  /* 0x0000003767327223 */ /* 0x080fe40000000032 */
[C---:B------:R-:W-:Y:S01]  /*55e0*/  FFMA R8, R58.reuse, R70, R73 ;  /* 0x000000463a087223 */ /* 0x040fe20000000049 */
[----:B------:R-:W-:Y:S01]  /*55f0*/  FFMA R55, R107, R55, R54 ;  /* 0x000000376b377223 */ /* 0x000fe20000000036 */
[----:B------:R-:W-:Y:S01]  /*5600*/  FFMA R54, R58, R102, R53 ;  /* 0x000000663a367223 */ /* 0x000fe20000000035 */
[----:B------:R-:W-:Y:S01]  /*5610*/  FFMA R57, R57, R65, R10 ;  /* 0x0000004139397223 */ /* 0x000fe2000000000a */
[----:B------:R-:W-:Y:S01]  /*5620*/  FFMA R53, R71, R59, R8 ;  /* 0x0000003b47357223 */ /* 0x000fe20000000008 */
[C---:B-1----:R-:W-:Y:S01]  /*5630*/  FFMA R10, R60.reuse, R104, R13 ;  /* 0x000000683c0a7223 */ /* 0x042fe2000000000d */
[C---:B------:R-:W-:Y:S01]  /*5640*/  FFMA R8, R60.reuse, R100, R11 ;  /* 0x000000643c087223 */ /* 0x040fe2000000000b */
[----:B------:R-:W-:Y:S01]  /*5650*/  FFMA R14, R60, R68, R14 ;  /* 0x000000443c0e7223 */ /* 0x000fe2000000000e */
[C---:B------:R-:W-:Y:S01]  /*5660*/  FFMA R52, R58.reuse, R106, R9 ;  /* 0x0000006a3a347223 */ /* 0x040fe20000000009 */
[----:B------:R-:W-:Y:S01]  /*5670*/  FFMA R58, R58, R66, R57 ;  /* 0x000000423a3a7223 */ /* 0x000fe20000000039 */
[----:B------:R-:W-:Y:S01]  /*5680*/  FFMA R12, R60, R64, R12 ;  /* 0x000000403c0c7223 */ /* 0x000fe2000000000c */
[C---:B------:R-:W-:Y:S01]  /*5690*/  FFMA R13, R61.reuse, R105, R10 ;  /* 0x000000693d0d7223 */ /* 0x040fe2000000000a */
[C---:B------:R-:W-:Y:S01]  /*56a0*/  FFMA R57, R61.reuse, R101, R8 ;  /* 0x000000653d397223 */ /* 0x040fe20000000008 */
[C---:B------:R-:W-:Y:S01]  /*56b0*/  FFMA R73, R61.reuse, R69, R14 ;  /* 0x000000453d497223 */ /* 0x040fe2000000000e */
[----:B------:R-:W1:Y:S01]  /*56c0*/  LDS.128 R8, [R0.X4+UR5+0x1110] ;  /* 0x0011100500087984 */ /* 0x000e620008004c00 */
[----:B------:R-:W-:Y:S01]  /*56d0*/  FFMA R61, R61, R65, R12 ;  /* 0x000000413d3d7223 */ /* 0x000fe2000000000c */
[-C--:B------:R-:W-:Y:S01]  /*56e0*/  FFMA R52, R107, R59.reuse, R52 ;  /* 0x0000003b6b347223 */ /* 0x080fe20000000034 */
[C---:B------:R-:W-:Y:S01]  /*56f0*/  FFMA R12, R62.reuse, R70, R73 ;  /* 0x000000463e0c7223 */ /* 0x040fe20000000049 */
[-C--:B------:R-:W-:Y:S01]  /*5700*/  FFMA R54, R103, R59.reuse, R54 ;  /* 0x0000003b67367223 */ /* 0x080fe20000000036 */
[----:B------:R-:W-:Y:S01]  /*5710*/  FFMA R59, R67, R59, R58 ;  /* 0x0000003b433b7223 */ /* 0x000fe2000000003a */
[----:B------:R-:W-:Y:S01]  /*5720*/  FFMA R58, R62, R102, R57 ;  /* 0x000000663e3a7223 */ /* 0x000fe20000000039 */
[----:B------:R-:W-:Y:S01]  /*5730*/  FFMA R57, R71, R63, R12 ;  /* 0x0000003f47397223 */ /* 0x000fe2000000000c */
[C---:B--2---:R-:W-:Y:S01]  /*5740*/  FFMA R16, R28.reuse, R104, R16 ;  /* 0x000000681c107223 */ /* 0x044fe20000000010 */
        /* <DEDUP_REMOVED lines=9> */
[----:B------:R-:W2:Y:S01]  /*57e0*/  LDS.128 R12, [R0.X4+UR5+0x1210] ;  /* 0x00121005000c7984 */ /* 0x000ea20008004c00 */
[C---:B------:R-:W-:Y:S01]  /*57f0*/  FFMA R60, R30.reuse, R106, R17 ;  /* 0x0000006a1e3c7223 */ /* 0x040fe20000000011 */
[C---:B------:R-:W-:Y:S01]  /*5800*/  FFMA R18, R30.reuse, R102, R61 ;  /* 0x000000661e127223 */ /* 0x040fe2000000003d */
[C---:B------:R-:W-:Y:S01]  /*5810*/  FFMA R28, R30.reuse, R70, R73 ;  /* 0x000000461e1c7223 */ /* 0x040fe20000000049 */
[----:B------:R-:W-:Y:S01]  /*5820*/  FFMA R16, R30, R66, R29 ;  /* 0x000000421e107223 */ /* 0x000fe2000000001d */
[-C--:B------:R-:W-:Y:S01]  /*5830*/  FFMA R30, R107, R31.reuse, R60 ;  /* 0x0000001f6b1e7223 */ /* 0x080fe2000000003c */
[-C--:B------:R-:W-:Y:S01]  /*5840*/  FFMA R29, R103, R31.reuse, R18 ;  /* 0x0000001f671d7223 */ /* 0x080fe20000000012 */
[-C--:B------:R-:W-:Y:S01]  /*5850*/  FFMA R28, R71, R31.reuse, R28 ;  /* 0x0000001f471c7223 */ /* 0x080fe2000000001c */
[----:B------:R-:W-:Y:S01]  /*5860*/  FFMA R31, R67, R31, R16 ;  /* 0x0000001f431f7223 */ /* 0x000fe20000000010 */
[C---:B---3--:R-:W-:Y:S01]  /*5870*/  FFMA R18, R4.reuse, R104, R19 ;  /* 0x0000006804127223 */ /* 0x048fe20000000013 */
[----:B------:R-:W-:-:S03]  /*5880*/  FFMA R16, R4, R100, R21 ;  /* 0x0000006404107223 */ /* 0x000fc60000000015 */
[C---:B------:R-:W-:Y:S01]  /*5890*/  FFMA R21, R5.reuse, R105, R18 ;  /* 0x0000006905157223 */ /* 0x040fe20000000012 */
[C---:B------:R-:W-:Y:S02]  /*58a0*/  FFMA R61, R5.reuse, R101, R16 ;  /* 0x00000065053d7223 */ /* 0x040fe40000000010 */
[----:B------:R-:W3:Y:S01]  /*58b0*/  LDS.128 R16, [R0.X4+UR5+0x1310] ;  /* 0x0013100500107984 */ /* 0x000ee20008004c00 */
[C---:B------:R-:W-:Y:S01]  /*58c0*/  FFMA R22, R4.reuse, R68, R22 ;  /* 0x0000004404167223 */ /* 0x040fe20000000016 */
[----:B------:R-:W-:Y:S01]  /*58d0*/  FFMA R20, R4, R64, R20 ;  /* 0x0000004004147223 */ /* 0x000fe20000000014 */
[----:B------:R-:W-:Y:S02]  /*58e0*/  FFMA R4, R6, R106, R21 ;  /* 0x0000006a06047223 */ /* 0x000fe40000000015 */
[C---:B------:R-:W-:Y:S01]  /*58f0*/  FFMA R73, R5.reuse, R69, R22 ;  /* 0x0000004505497223 */ /* 0x040fe20000000016 */
[----:B------:R-:W-:Y:S01]  /*5900*/  FFMA R5, R5, R65, R20 ;  /* 0x0000004105057223 */ /* 0x000fe20000000014 */
[----:B------:R-:W-:Y:S01]  /*5910*/  FFMA R21, R107, R7, R4 ;  /* 0x000000076b157223 */ /* 0x000fe20000000004 */
[C---:B-1----:R-:W-:Y:S01]  /*5920*/  FFMA R226, R8.reuse, R104, R226 ;  /* 0x0000006808e27223 */ /* 0x042fe200000000e2 */
[C---:B------:R-:W-:Y:S01]  /*5930*/  FFMA R4, R8.reuse, R100, R25 ;  /* 0x0000006408047223 */ /* 0x040fe20000000019 */
[----:B------:R-:W-:Y:S01]  /*5940*/  FFMA R24, R8, R68, R24 ;  /* 0x0000004408187223 */ /* 0x000fe20000000018 */
[C---:B------:R-:W-:Y:S01]  /*5950*/  FFMA R22, R6.reuse, R102, R61 ;  /* 0x0000006606167223 */ /* 0x040fe2000000003d */
[C---:B------:R-:W-:Y:S01]  /*5960*/  FFMA R20, R6.reuse, R70, R73 ;  /* 0x0000004606147223 */ /* 0x040fe20000000049 */
[----:B------:R-:W-:Y:S01]  /*5970*/  FFMA R60, R6, R66, R5 ;  /* 0x00000042063c7223 */ /* 0x000fe20000000005 */
[----:B------:R-:W-:Y:S01]  /*5980*/  FFMA R8, R8, R64, R23 ;  /* 0x0000004008087223 */ /* 0x000fe20000000017 */
[C---:B------:R-:W-:Y:S01]  /*5990*/  FFMA R23, R9.reuse, R105, R226 ;  /* 0x0000006909177223 */ /* 0x040fe200000000e2 */
[C---:B------:R-:W-:Y:S01]  /*59a0*/  FFMA R25, R9.reuse, R101, R4 ;  /* 0x0000006509197223 */ /* 0x040fe20000000004 */
[----:B------:R-:W-:Y:S01]  /*59b0*/  FFMA R61, R9, R69, R24 ;  /* 0x00000045093d7223 */ /* 0x000fe20000000018 */
[-C--:B------:R-:W-:Y:S01]  /*59c0*/  FFMA R22, R103, R7.reuse, R22 ;  /* 0x0000000767167223 */ /* 0x080fe20000000016 */
[-C--:B------:R-:W-:Y:S01]  /*59d0*/  FFMA R20, R71, R7.reuse, R20 ;  /* 0x0000000747147223 */ /* 0x080fe20000000014 */
[----:B------:R-:W-:Y:S01]  /*59e0*/  FFMA R60, R67, R7, R60 ;  /* 0x00000007433c7223 */ /* 0x000fe2000000003c */
[----:B------:R-:W-:Y:S01]  /*59f0*/  FFMA R9, R9, R65, R8 ;  /* 0x0000004109097223 */ /* 0x000fe20000000008 */
[-C--:B------:R-:W-:Y:S01]  /*5a00*/  FFMA R56, R107, R63.reuse, R56 ;  /* 0x0000003f6b387223 */ /* 0x080fe20000000038 */
[-C--:B------:R-:W-:Y:S01]  /*5a10*/  FFMA R58, R103, R63.reuse, R58 ;  /* 0x0000003f673a7223 */ /* 0x080fe2000000003a */
[----:B------:R-:W1:Y:S01]  /*5a20*/  LDS.128 R4, [R0.X4+UR5+0x2010] ;  /* 0x0020100500047984 */ /* 0x000e620008004c00 */
[----:B------:R-:W-:Y:S01]  /*5a30*/  FFMA R63, R67, R63, R62 ;  /* 0x0000003f433f7223 */ /* 0x000fe2000000003e */
[C---:B------:R-:W-:Y:S01]  /*5a40*/  FFMA R62, R10.reuse, R106, R23 ;  /* 0x0000006a0a3e7223 */ /* 0x040fe20000000017 */
[C---:B------:R-:W-:Y:S01]  /*5a50*/  FFMA R24, R10.reuse, R102, R25 ;  /* 0x000000660a187223 */ /* 0x040fe20000000019 */
[C---:B------:R-:W-:Y:S01]  /*5a60*/  FFMA R8, R10.reuse, R70, R61 ;  /* 0x000000460a087223 */ /* 0x040fe2000000003d */
[----:B------:R-:W-:-:S03]  /*5a70*/  FFMA R10, R10, R66, R9 ;  /* 0x000000420a0a7223 */ /* 0x000fc60000000009 */
[-C--:B------:R-:W-:Y:S01]  /*5a80*/  FFMA R23, R71, R11.reuse, R8 ;  /* 0x0000000b47177223 */ /* 0x080fe20000000008 */
[-C--:B------:R-:W-:Y:S01]  /*5a90*/  FFMA R61, R67, R11.reuse, R10 ;  /* 0x0000000b433d7223 */ /* 0x080fe2000000000a */
[C---:B--2---:R-:W-:Y:S01]  /*5aa0*/  FFMA R10, R12.reuse, R104, R225 ;  /* 0x000000680c0a7223 */ /* 0x044fe200000000e1 */
[C---:B------:R-:W-:Y:S01]  /*5ab0*/  FFMA R8, R12.reuse, R68, R223 ;  /* 0x000000440c087223 */ /* 0x040fe200000000df */
[-C--:B------:R-:W-:Y:S01]  /*5ac0*/  FFMA R25, R107, R11.reuse, R62 ;  /* 0x0000000b6b197223 */ /* 0x080fe2000000003e */
[----:B------:R-:W-:Y:S01]  /*5ad0*/  FFMA R24, R103, R11, R24 ;  /* 0x0000000b67187223 */ /* 0x000fe20000000018 */
[C---:B------:R-:W-:Y:S01]  /*5ae0*/  FFMA R224, R12.reuse, R100, R224 ;  /* 0x000000640ce07223 */ /* 0x040fe200000000e0 */
[C---:B------:R-:W-:Y:S01]  /*5af0*/  FFMA R73, R13.reuse, R105, R10 ;  /* 0x000000690d497223 */ /* 0x040fe2000000000a */
[C---:B------:R-:W-:Y:S01]  /*5b00*/  FFMA R77, R13.reuse, R69, R8 ;  /* 0x000000450d4d7223 */ /* 0x040fe20000000008 */
[----:B------:R-:W-:Y:S01]  /*5b10*/  FFMA R26, R12, R64, R26 ;  /* 0x000000400c1a7223 */ /* 0x000fe2000000001a */
[----:B------:R-:W2:Y:S01]  /*5b20*/  LDS.128 R8, [R0.X4+UR5+0x2110] ;  /* 0x0021100500087984 */ /* 0x000ea20008004c00 */
[----:B------:R-:W-:-:S02]  /*5b30*/  FFMA R75, R13, R101, R224 ;  /* 0x000000650d4b7223 */ /* 0x000fc400000000e0 */
[----:B------:R-:W-:Y:S01]  /*5b40*/  FFMA R13, R13, R65, R26 ;  /* 0x000000410d0d7223 */ /* 0x000fe2000000001a */
[C---:B------:R-:W-:Y:S01]  /*5b50*/  FFMA R72, R14.reuse, R106, R73 ;  /* 0x0000006a0e487223 */ /* 0x040fe20000000049 */
[C---:B------:R-:W-:Y:S01]  /*5b60*/  FFMA R62, R14.reuse, R102, R75 ;  /* 0x000000660e3e7223 */ /* 0x040fe2000000004b */
[C---:B------:R-:W-:Y:S01]  /*5b70*/  FFMA R26, R14.reuse, R70, R77 ;  /* 0x000000460e1a7223 */ /* 0x040fe2000000004d */
[----:B------:R-:W-:Y:S01]  /*5b80*/  FFMA R14, R14, R66, R13 ;  /* 0x000000420e0e7223 */ /* 0x000fe2000000000d */
[C---:B---3--:R-:W-:Y:S01]  /*5b90*/  FFMA R12, R16.reuse, R100, R221 ;  /* 0x00000064100c7223 */ /* 0x048fe200000000dd */
[-C--:B------:R-:W-:Y:S01]  /*5ba0*/  FFMA R72, R107, R15.reuse, R72 ;  /* 0x0000000f6b487223 */ /* 0x080fe20000000048 */
[-C--:B------:R-:W-:Y:S01]  /*5bb0*/  FFMA R62, R103, R15.reuse, R62 ;  /* 0x0000000f673e7223 */ /* 0x080fe2000000003e */
[-C--:B------:R-:W-:Y:S01]  /*5bc0*/  FFMA R26, R71, R15.reuse, R26 ;  /* 0x0000000f471a7223 */ /* 0x080fe2000000001a */
[----:B------:R-:W-:Y:S01]  /*5bd0*/  FFMA R73, R67, R15, R14 ;  /* 0x0000000f43497223 */ /* 0x000fe2000000000e */
[C---:B------:R-:W-:Y:S01]  /*5be0*/  FFMA R220, R16.reuse, R68, R220 ;  /* 0x0000004410dc7223 */ /* 0x040fe200000000dc */
[C---:B------:R-:W-:Y:S01]  /*5bf0*/  FFMA R75, R17.reuse, R101, R12 ;  /* 0x00000065114b7223 */ /* 0x040fe2000000000c */
[C---:B------:R-:W-:Y:S01]  /*5c00*/  FFMA R222, R16.reuse, R104, R222 ;  /* 0x0000006810de7223 */ /* 0x040fe200000000de */
[----:B------:R-:W3:Y:S01]  /*5c10*/  LDS.128 R12, [R0.X4+UR5+0x2210] ;  /* 0x00221005000c7984 */ /* 0x000ee20008004c00 */
        /* <DEDUP_REMOVED lines=20> */
[----:B------:R-:W1:Y:S01]  /*5d60*/  LDS.128 R16, [R0.X4+UR5+0x2310] ;  /* 0x0023100500107984 */ /* 0x000e620008004c00 */
[C---:B------:R-:W-:Y:S01]  /*5d70*/  FFMA R202, R6.reuse, R106, R77 ;  /* 0x0000006a06ca7223 */ /* 0x040fe2000000004d */
[C---:B------:R-:W-:Y:S01]  /*5d80*/  FFMA R4, R6.reuse, R102, R79 ;  /* 0x0000006606047223 */ /* 0x040fe2000000004f */
[C---:B------:R-:W-:Y:S01]  /*5d90*/  FFMA R200, R6.reuse, R70, R81 ;  /* 0x0000004606c87223 */ /* 0x040fe20000000051 */
[----:B------:R-:W-:-:S02]  /*5da0*/  FFMA R6, R6, R66, R5 ;  /* 0x0000004206067223 */ /* 0x000fc40000000005 */
[-C--:B------:R-:W-:Y:S01]  /*5db0*/  FFMA R201, R103, R7.reuse, R4 ;  /* 0x0000000767c97223 */ /* 0x080fe20000000004 */
[C---:B--2---:R-:W-:Y:S01]  /*5dc0*/  FFMA R4, R8.reuse, R68, R167 ;  /* 0x0000004408047223 */ /* 0x044fe200000000a7 */
[-C--:B------:R-:W-:Y:S01]  /*5dd0*/  FFMA R77, R67, R7.reuse, R6 ;  /* 0x00000007434d7223 */ /* 0x080fe20000000006 */
[C---:B------:R-:W-:Y:S01]  /*5de0*/  FFMA R6, R8.reuse, R104, R169 ;  /* 0x0000006808067223 */ /* 0x040fe200000000a9 */
[C---:B------:R-:W-:Y:S01]  /*5df0*/  FFMA R168, R8.reuse, R100, R168 ;  /* 0x0000006408a87223 */ /* 0x040fe200000000a8 */
[-C--:B------:R-:W-:Y:S01]  /*5e00*/  FFMA R202, R107, R7.reuse, R202 ;  /* 0x000000076bca7223 */ /* 0x080fe200000000ca */
        /* <DEDUP_REMOVED lines=11> */
[-C--:B------:R-:W-:Y:S01]  /*5ec0*/  FFMA R197, R71, R11.reuse, R8 ;  /* 0x0000000b47c57223 */ /* 0x080fe20000000008 */
[C---:B---3--:R-:W-:Y:S01]  /*5ed0*/  FFMA R10, R12.reuse, R104, R165 ;  /* 0x000000680c0a7223 */ /* 0x048fe200000000a5 */
[C---:B------:R-:W-:Y:S01]  /*5ee0*/  FFMA R8, R12.reuse, R68, R163 ;  /* 0x000000440c087223 */ /* 0x040fe200000000a3 */
[C---:B------:R-:W-:Y:S01]  /*5ef0*/  FFMA R164, R12.reuse, R100, R164 ;  /* 0x000000640ca47223 */ /* 0x040fe200000000a4 */
[-C--:B------:R-:W-:Y:S01]  /*5f00*/  FFMA R199, R107, R11.reuse, R80 ;  /* 0x0000000b6bc77223 */ /* 0x080fe20000000050 */
[-C--:B------:R-:W-:Y:S01]  /*5f10*/  FFMA R198, R103, R11.reuse, R198 ;  /* 0x0000000b67c67223 */ /* 0x080fe200000000c6 */
[----:B------:R-:W-:Y:S01]  /*5f20*/  FFMA R78, R67, R11, R78 ;  /* 0x0000000b434e7223 */ /* 0x000fe2000000004e */
[----:B------:R-:W-:Y:S01]  /*5f30*/  FFMA R162, R12, R64, R162 ;  /* 0x000000400ca27223 */ /* 0x000fe200000000a2 */
[C---:B------:R-:W-:Y:S01]  /*5f40*/  FFMA R79, R13.reuse, R105, R10 ;  /* 0x000000690d4f7223 */ /* 0x040fe2000000000a */
[----:B------:R-:W-:-:S02]  /*5f50*/  FFMA R85, R13, R69, R8 ;  /* 0x000000450d557223 */ /* 0x000fc40000000008 */
[----:B------:R-:W3:Y:S01]  /*5f60*/  LDS.128 R8, [R0.X4+UR5+0x3110] ;  /* 0x0031100500087984 */ /* 0x000ee20008004c00 */
[C---:B------:R-:W-:Y:S01]  /*5f70*/  FFMA R81, R13.reuse, R101, R164 ;  /* 0x000000650d517223 */ /* 0x040fe200000000a4 */
[----:B------:R-:W-:Y:S01]  /*5f80*/  FFMA R13, R13, R65, R162 ;  /* 0x000000410d0d7223 */ /* 0x000fe200000000a2 */
[C---:B------:R-:W-:Y:S01]  /*5f90*/  FFMA R196, R14.reuse, R106, R79 ;  /* 0x0000006a0ec47223 */ /* 0x040fe2000000004f */
[C---:B------:R-:W-:Y:S01]  /*5fa0*/  FFMA R194, R14.reuse, R70, R85 ;  /* 0x000000460ec27223 */ /* 0x040fe20000000055 */
[C---:B------:R-:W-:Y:S01]  /*5fb0*/  FFMA R12, R14.reuse, R102, R81 ;  /* 0x000000660e0c7223 */ /* 0x040fe20000000051 */
[----:B------:R-:W-:-:S03]  /*5fc0*/  FFMA R14, R14, R66, R13 ;  /* 0x000000420e0e7223 */ /* 0x000fc6000000000d */
[-C--:B------:R-:W-:Y:S01]  /*5fd0*/  FFMA R195, R103, R15.reuse, R12 ;  /* 0x0000000f67c37223 */ /* 0x080fe2000000000c */
[-C--:B------:R-:W-:Y:S01]  /*5fe0*/  FFMA R79, R67, R15.reuse, R14 ;  /* 0x0000000f434f7223 */ /* 0x080fe2000000000e */
[C---:B-1----:R-:W-:Y:S01]  /*5ff0*/  FFMA R14, R16.reuse, R104, R161 ;  /* 0x00000068100e7223 */ /* 0x042fe200000000a1 */
[C---:B------:R-:W-:Y:S01]  /*6000*/  FFMA R12, R16.reuse, R68, R159 ;  /* 0x00000044100c7223 */ /* 0x040fe2000000009f */
[C---:B------:R-:W-:Y:S01]  /*6010*/  FFMA R160, R16.reuse, R100, R160 ;  /* 0x0000006410a07223 */ /* 0x040fe200000000a0 */
[----:B------:R-:W-:Y:S01]  /*6020*/  FFMA R16, R16, R64, R33 ;  /* 0x0000004010107223 */ /* 0x000fe20000000021 */
[-C--:B------:R-:W-:Y:S01]  /*6030*/  FFMA R196, R107, R15.reuse, R196 ;  /* 0x0000000f6bc47223 */ /* 0x080fe200000000c4 */
[----:B------:R-:W-:Y:S01]  /*6040*/  FFMA R194, R71, R15, R194 ;  /* 0x0000000f47c27223 */ /* 0x000fe200000000c2 */
[C---:B------:R-:W-:Y:S01]  /*6050*/  FFMA R33, R17.reuse, R105, R14 ;  /* 0x0000006911217223 */ /* 0x040fe2000000000e */
[C---:B------:R-:W-:Y:S01]  /*6060*/  FFMA R85, R17.reuse, R69, R12 ;  /* 0x0000004511557223 */ /* 0x040fe2000000000c */
[C---:B------:R-:W-:Y:S01]  /*6070*/  FFMA R81, R17.reuse, R101, R160 ;  /* 0x0000006511517223 */ /* 0x040fe200000000a0 */
[----:B------:R-:W1:Y:S01]  /*6080*/  LDS.128 R12, [R0.X4+UR5+0x3210] ;  /* 0x00321005000c7984 */ /* 0x000e620008004c00 */
[----:B------:R-:W-:Y:S01]  /*6090*/  FFMA R17, R17, R65, R16 ;  /* 0x0000004111117223 */ /* 0x000fe20000000010 */
[C---:B------:R-:W-:Y:S01]  /*60a0*/  FFMA R16, R18.reuse, R70, R85 ;  /* 0x0000004612107223 */ /* 0x040fe20000000055 */
[C---:B------:R-:W-:Y:S01]  /*60b0*/  FFMA R80, R18.reuse, R106, R33 ;  /* 0x0000006a12507223 */ /* 0x040fe20000000021 */
[C---:B------:R-:W-:Y:S01]  /*60c0*/  FFMA R192, R18.reuse, R102, R81 ;  /* 0x0000006612c07223 */ /* 0x040fe20000000051 */
[----:B------:R-:W-:Y:S01]  /*60d0*/  FFMA R18, R18, R66, R17 ;  /* 0x0000004212127223 */ /* 0x000fe20000000011 */
[-C--:B------:R-:W-:Y:S01]  /*60e0*/  FFMA R191, R71, R19.reuse, R16 ;  /* 0x0000001347bf7223 */ /* 0x080fe20000000010 */
[C---:B--2---:R-:W-:Y:S01]  /*60f0*/  FFMA R16, R4.reuse, R100, R157 ;  /* 0x0000006404107223 */ /* 0x044fe2000000009d */
[C---:B------:R-:W-:Y:S01]  /*6100*/  FFMA R158, R4.reuse, R104, R158 ;  /* 0x00000068049e7223 */ /* 0x040fe2000000009e */
[C---:B------:R-:W-:Y:S01]  /*6110*/  FFMA R156, R4.reuse, R68, R156 ;  /* 0x00000044049c7223 */ /* 0x040fe2000000009c */
[-C--:B------:R-:W-:Y:S01]  /*6120*/  FFMA R193, R107, R19.reuse, R80 ;  /* 0x000000136bc17223 */ /* 0x080fe20000000050 */
[-C--:B------:R-:W-:Y:S01]  /*6130*/  FFMA R192, R103, R19.reuse, R192 ;  /* 0x0000001367c07223 */ /* 0x080fe200000000c0 */
[----:B------:R-:W-:Y:S01]  /*6140*/  FFMA R33, R67, R19, R18 ;  /* 0x0000001343217223 */ /* 0x000fe20000000012 */
[----:B------:R-:W-:Y:S01]  /*6150*/  FFMA R34, R4, R64, R34 ;  /* 0x0000004004227223 */ /* 0x000fe20000000022 */
[----:B------:R-:W-:-:S02]  /*6160*/  FFMA R85, R5, R101, R16 ;  /* 0x0000006505557223 */ /* 0x000fc40000000010 */
[----:B------:R-:W2:Y:S01]  /*6170*/  LDS.128 R16, [R0.X4+UR5+0x3310] ;  /* 0x0033100500107984 */ /* 0x000ea20008004c00 */
[C---:B------:R-:W-:Y:S01]  /*6180*/  FFMA R81, R5.reuse, R105, R158 ;  /* 0x0000006905517223 */ /* 0x040fe2000000009e */
        /* <DEDUP_REMOVED lines=10> */
[----:B------:R-:W-:Y:S01]  /*6230*/  FFMA R8, R8, R64, R35 ;  /* 0x0000004008087223 */ /* 0x000fe20000000023 */
[-C--:B------:R-:W-:Y:S01]  /*6240*/  FFMA R190, R107, R7.reuse, R190 ;  /* 0x000000076bbe7223 */ /* 0x080fe200000000be */
[-C--:B------:R-:W-:Y:S01]  /*6250*/  FFMA R188, R71, R7.reuse, R188 ;  /* 0x0000000747bc7223 */ /* 0x080fe200000000bc */
        /* <DEDUP_REMOVED lines=9> */
[----:B------:R-:W-:Y:S01]  /*62f0*/  FFMA R10, R10, R66, R9 ;  /* 0x000000420a0a7223 */ /* 0x000fe20000000009 */
[-C--:B------:R-:W-:Y:S01]  /*6300*/  FFMA R185, R71, R11.reuse, R8 ;  /* 0x0000000b47b97223 */ /* 0x080fe20000000008 */
[C---:B-1----:R-:W-:Y:S01]  /*6310*/  FFMA R8, R12.reuse, R100, R151 ;  /* 0x000000640c087223 */ /* 0x042fe20000000097 */
[C---:B------:R-:W-:Y:S01]  /*6320*/  FFMA R152, R12.reuse, R104, R152 ;  /* 0x000000680c987223 */ /* 0x040fe20000000098 */
[C---:B------:R-:W-:Y:S01]  /*6330*/  FFMA R150, R12.reuse, R68, R150 ;  /* 0x000000440c967223 */ /* 0x040fe20000000096 */
[-C--:B------:R-:W-:Y:S01]  /*6340*/  FFMA R187, R107, R11.reuse, R80 ;  /* 0x0000000b6bbb7223 */ /* 0x080fe20000000050 */
[-C--:B------:R-:W-:Y:S01]  /*6350*/  FFMA R186, R103, R11.reuse, R186 ;  /* 0x0000000b67ba7223 */ /* 0x080fe200000000ba */
[----:B------:R-:W-:Y:S01]  /*6360*/  FFMA R35, R67, R11, R10 ;  /* 0x0000000b43237223 */ /* 0x000fe2000000000a */
[----:B------:R-:W-:Y:S01]  /*6370*/  FFMA R92, R12, R64, R92 ;  /* 0x000000400c5c7223 */ /* 0x000fe2000000005c */
[----:B------:R-:W-:-:S02]  /*6380*/  FFMA R85, R13, R101, R8 ;  /* 0x000000650d557223 */ /* 0x000fc40000000008 */
        /* <DEDUP_REMOVED lines=12> */
[----:B------:R-:W-:Y:S01]  /*6450*/  FFMA R16, R16, R64, R93 ;  /* 0x0000004010107223 */ /* 0x000fe2000000005d */
[-C--:B------:R-:W-:Y:S01]  /*6460*/  FFMA R184, R107, R15.reuse, R184 ;  /* 0x0000000f6bb87223 */ /* 0x080fe200000000b8 */
[-C--:B------:R-:W-:Y:S01]  /*6470*/  FFMA R182, R71, R15.reuse, R182 ;  /* 0x0000000f47b67223 */ /* 0x080fe200000000b6 */
        /* <DEDUP_REMOVED lines=10> */
[-C--:B------:R-:W-:Y:S01]  /*6520*/  FFMA R179, R71, R19.reuse, R16 ;  /* 0x0000001347b37223 */ /* 0x080fe20000000010 */
[----:B---3--:R-:W-:Y:S01]  /*6530*/  FFMA R16, R4, R100, R145 ;  /* 0x0000006404107223 */ /* 0x008fe20000000091 */
[-C--:B------:R-:W-:Y:S01]  /*6540*/  FFMA R181, R107, R19.reuse, R82 ;  /* 0x000000136bb57223 */ /* 0x080fe20000000052 */
[-C--:B------:R-:W-:Y:S01]  /*6550*/  FFMA R180, R103, R19.reuse, R180 ;  /* 0x0000001367b47223 */ /* 0x080fe200000000b4 */
[----:B------:R-:W-:Y:S01]  /*6560*/  FFMA R81, R67, R19, R18 ;  /* 0x0000001343517223 */ /* 0x000fe20000000012 */
[----:B------:R-:W-:-:S02]  /*6570*/  FFMA R87, R5, R101, R16 ;  /* 0x0000006505577223 */ /* 0x000fc40000000010 */
[----:B------:R-:W3:Y:S01]  /*6580*/  LDS.128 R16, [R0.X4+UR5+0x4310] ;  /* 0x0043100500107984 */ /* 0x000ee20008004c00 */
        /* <DEDUP_REMOVED lines=8> */
[C---:B------:R-:W-:Y:S01]  /*6610*/  FFMA R178, R6.reuse, R106, R85 ;  /* 0x0000006a06b27223 */ /* 0x040fe20000000055 */
[C---:B------:R-:W-:Y:S01]  /*6620*/  FFMA R176, R6.reuse, R70, R89 ;  /* 0x0000004606b07223 */ /* 0x040fe20000000059 */
[----:B------:R-:W-:Y:S01]  /*6630*/  FFMA R82, R6, R66, R5 ;  /* 0x0000004206527223 */ /* 0x000fe20000000005 */
[C---:B-1----:R-:W-:Y:S01]  /*6640*/  FFMA R6, R8.reuse, R104, R143 ;  /* 0x0000006808067223 */ /* 0x042fe2000000008f */
        /* <DEDUP_REMOVED lines=13> */
[----:B------:R-:W-:Y:S01]  /*6720*/  FFMA R174, R10, R102, R87 ;  /* 0x000000660aae7223 */ /* 0x000fe20000000057 */
[C---:B--2---:R-:W-:Y:S01]  /*6730*/  FFMA R138, R12.reuse, R68, R138 ;  /* 0x000000440c8a7223 */ /* 0x044fe2000000008a */
[-C--:B------:R-:W-:Y:S01]  /*6740*/  FFMA R173, R71, R11.reuse, R8 ;  /* 0x0000000b47ad7223 */ /* 0x080fe20000000008 */
[----:B------:R-:W-:Y:S01]  /*6750*/  FFMA R8, R12, R100, R139 ;  /* 0x000000640c087223 */ /* 0x000fe2000000008b */
[----:B------:R-:W-:Y:S01]  /*6760*/  FFMA R128, R10, R66, R9 ;  /* 0x000000420a807223 */ /* 0x000fe20000000009 */
[C---:B------:R-:W-:Y:S01]  /*6770*/  FFMA R140, R12.reuse, R104, R140 ;  /* 0x000000680c8c7223 */ /* 0x040fe2000000008c */
[----:B------:R-:W-:Y:S01]  /*6780*/  FFMA R12, R12, R64, R137 ;  /* 0x000000400c0c7223 */ /* 0x000fe20000000089 */
[-C--:B------:R-:W-:Y:S01]  /*6790*/  FFMA R175, R107, R11.reuse, R84 ;  /* 0x0000000b6baf7223 */ /* 0x080fe20000000054 */
[-C--:B------:R-:W-:Y:S01]  /*67a0*/  FFMA R174, R103, R11.reuse, R174 ;  /* 0x0000000b67ae7223 */ /* 0x080fe200000000ae */
[----:B------:R-:W-:Y:S01]  /*67b0*/  FFMA R128, R67, R11, R128 ;  /* 0x0000000b43807223 */ /* 0x000fe20000000080 */
[C---:B------:R-:W-:Y:S01]  /*67c0*/  FFMA R87, R13.reuse, R101, R8 ;  /* 0x000000650d577223 */ /* 0x040fe20000000008 */
[C---:B------:R-:W-:Y:S01]  /*67d0*/  FFMA R89, R13.reuse, R69, R138 ;  /* 0x000000450d597223 */ /* 0x040fe2000000008a */
[----:B------:R-:W2:Y:S01]  /*67e0*/  LDS.128 R8, [R0.X4+UR5+0x5110] ;  /* 0x0051100500087984 */ /* 0x000ea20008004c00 */
[C---:B------:R-:W-:Y:S01]  /*67f0*/  FFMA R85, R13.reuse, R105, R140 ;  /* 0x000000690d557223 */ /* 0x040fe2000000008c */
[----:B------:R-:W-:Y:S01]  /*6800*/  FFMA R13, R13, R65, R12 ;  /* 0x000000410d0d7223 */ /* 0x000fe2000000000c */
[C---:B------:R-:W-:Y:S01]  /*6810*/  FFMA R12, R14.reuse, R70, R89 ;  /* 0x000000460e0c7223 */ /* 0x040fe20000000059 */
[C---:B------:R-:W-:Y:S01]  /*6820*/  FFMA R168, R14.reuse, R102, R87 ;  /* 0x000000660ea87223 */ /* 0x040fe20000000057 */
[----:B------:R-:W-:Y:S01]  /*6830*/  FFMA R172, R14, R106, R85 ;  /* 0x0000006a0eac7223 */ /* 0x000fe20000000055 */
[C---:B---3--:R-:W-:Y:S01]  /*6840*/  FFMA R136, R16.reuse, R104, R136 ;  /* 0x0000006810887223 */ /* 0x048fe20000000088 */
[-C--:B------:R-:W-:Y:S01]  /*6850*/  FFMA R167, R71, R15.reuse, R12 ;  /* 0x0000000f47a77223 */ /* 0x080fe2000000000c */
[----:B------:R-:W-:Y:S01]  /*6860*/  FFMA R12, R16, R100, R135 ;  /* 0x00000064100c7223 */ /* 0x000fe20000000087 */
[----:B------:R-:W-:Y:S01]  /*6870*/  FFMA R138, R14, R66, R13 ;  /* 0x000000420e8a7223 */ /* 0x000fe2000000000d */
[-C--:B------:R-:W-:Y:S01]  /*6880*/  FFMA R172, R107, R15.reuse, R172 ;  /* 0x0000000f6bac7223 */ /* 0x080fe200000000ac */
[----:B------:R-:W-:Y:S01]  /*6890*/  FFMA R168, R103, R15, R168 ;  /* 0x0000000f67a87223 */ /* 0x000fe200000000a8 */
[----:B------:R-:W-:Y:S01]  /*68a0*/  FFMA R87, R17, R101, R12 ;  /* 0x0000006511577223 */ /* 0x000fe2000000000c */
[----:B------:R-:W-:Y:S01]  /*68b0*/  FFMA R138, R67, R15, R138 ;  /* 0x0000000f438a7223 */ /* 0x000fe2000000008a */
[C---:B------:R-:W-:Y:S01]  /*68c0*/  FFMA R134, R16.reuse, R68, R134 ;  /* 0x0000004410867223 */ /* 0x040fe20000000086 */
[----:B------:R-:W3:Y:S01]  /*68d0*/  LDS.128 R12, [R0.X4+UR5+0x5210] ;  /* 0x00521005000c7984 */ /* 0x000ee20008004c00 */
[----:B------:R-:W-:Y:S01]  /*68e0*/  FFMA R16, R16, R64, R133 ;  /* 0x0000004010107223 */ /* 0x000fe20000000085 */
[C---:B------:R-:W-:Y:S01]  /*68f0*/  FFMA R85, R17.reuse, R105, R136 ;  /* 0x0000006911557223 */ /* 0x040fe20000000088 */
[C---:B------:R-:W-:Y:S01]  /*6900*/  FFMA R89, R17.reuse, R69, R134 ;  /* 0x0000004511597223 */ /* 0x040fe20000000086 */
[----:B------:R-:W-:Y:S01]  /*6910*/  LDS.128 R92, [R0.X4+UR5+0x2020] ;  /* 0x00202005005c7984 */ /* 0x000fe20008004c00 */
[----:B------:R-:W-:Y:S01]  /*6920*/  FFMA R17, R17, R65, R16 ;  /* 0x0000004111117223 */ /* 0x000fe20000000010 */
[C---:B------:R-:W-:Y:S01]  /*6930*/  FFMA R16, R18.reuse, R102, R87 ;  /* 0x0000006612107223 */ /* 0x040fe20000000057 */
[C---:B------:R-:W-:Y:S01]  /*6940*/  FFMA R166, R18.reuse, R106, R85 ;  /* 0x0000006a12a67223 */ /* 0x040fe20000000055 */
[----:B------:R-:W-:-:S02]  /*6950*/  FFMA R164, R18, R70, R89 ;  /* 0x0000004612a47223 */ /* 0x000fc40000000059 */
[-C--:B------:R-:W-:Y:S01]  /*6960*/  FFMA R165, R103, R19.reuse, R16 ;  /* 0x0000001367a57223 */ /* 0x080fe20000000010 */
[----:B-1----:R-:W-:Y:S01]  /*6970*/  FFMA R16, R4, R100, R131 ;  /* 0x0000006404107223 */ /* 0x002fe20000000083 */
[----:B------:R-:W-:Y:S01]  /*6980*/  FFMA R134, R18, R66, R17 ;  /* 0x0000004212867223 */ /* 0x000fe20000000011 */
        /* <DEDUP_REMOVED lines=37> */
[C---:B------:R-:W-:Y:S01]  /*6be0*/  FFMA R8, R12.reuse, R100, R41 ;  /* 0x000000640c087223 */ /* 0x040fe20000000029 */
[C---:B------:R-:W-:Y:S01]  /*6bf0*/  FFMA R40, R12.reuse, R68, R40 ;  /* 0x000000440c287223 */ /* 0x040fe20000000028 */
[----:B------:R-:W-:Y:S01]  /*6c00*/  FFMA R42, R12, R64, R42 ;  /* 0x000000400c2a7223 */ /* 0x000fe2000000002a */
[C---:B------:R-:W-:Y:S01]  /*6c10*/  FFMA R37, R13.reuse, R105, R10 ;  /* 0x000000690d257223 */ /* 0x040fe2000000000a */
[C---:B------:R-:W-:Y:S01]  /*6c20*/  FFMA R39, R13.reuse, R101, R8 ;  /* 0x000000650d277223 */ /* 0x040fe20000000008 */
[----:B------:R-:W-:Y:S04]  /*6c30*/  LDS.128 R84, [R0.X4+UR5+0x20] ;  /* 0x0000200500547984 */ /* 0x000fe80008004c00 */
[----:B------:R-:W3:Y:S01]  /*6c40*/  LDS.128 R8, [R0.X4+UR5+0x6110] ;  /* 0x0061100500087984 */ /* 0x000ee20008004c00 */
[C---:B------:R-:W-:Y:S01]  /*6c50*/  FFMA R12, R14.reuse, R102, R39 ;  /* 0x000000660e0c7223 */ /* 0x040fe20000000027 */
[C---:B------:R-:W-:Y:S01]  /*6c60*/  FFMA R41, R13.reuse, R69, R40 ;  /* 0x000000450d297223 */ /* 0x040fe20000000028 */
[----:B------:R-:W-:Y:S01]  /*6c70*/  FFMA R13, R13, R65, R42 ;  /* 0x000000410d0d7223 */ /* 0x000fe2000000002a */
[C---:B------:R-:W-:Y:S01]  /*6c80*/  FFMA R144, R14.reuse, R106, R37 ;  /* 0x0000006a0e907223 */ /* 0x040fe20000000025 */
[----:B------:R-:W-:Y:S01]  /*6c90*/  FFMA R143, R103, R15, R12 ;  /* 0x0000000f678f7223 */ /* 0x000fe2000000000c */
[----:B------:R-:W-:Y:S01]  /*6ca0*/  FFMA R142, R14, R70, R41 ;  /* 0x000000460e8e7223 */ /* 0x000fe20000000029 */
[C---:B-1----:R-:W-:Y:S01]  /*6cb0*/  FFMA R12, R16.reuse, R104, R45 ;  /* 0x00000068100c7223 */ /* 0x042fe2000000002d */
[C---:B------:R-:W-:Y:S01]  /*6cc0*/  FFMA R46, R16.reuse, R100, R46 ;  /* 0x00000064102e7223 */ /* 0x040fe2000000002e */
[----:B------:R-:W-:Y:S01]  /*6cd0*/  FFMA R44, R16, R68, R44 ;  /* 0x00000044102c7223 */ /* 0x000fe2000000002c */
[----:B------:R-:W-:Y:S01]  /*6ce0*/  FFMA R14, R14, R66, R13 ;  /* 0x000000420e0e7223 */ /* 0x000fe2000000000d */
[----:B------:R-:W-:Y:S01]  /*6cf0*/  FFMA R16, R16, R64, R99 ;  /* 0x0000004010107223 */ /* 0x000fe20000000063 */
[C---:B------:R-:W-:Y:S01]  /*6d00*/  FFMA R37, R17.reuse, R105, R12 ;  /* 0x0000006911257223 */ /* 0x040fe2000000000c */
[C---:B------:R-:W-:Y:S01]  /*6d10*/  FFMA R39, R17.reuse, R101, R46 ;  /* 0x0000006511277223 */ /* 0x040fe2000000002e */
[C---:B------:R-:W-:Y:S01]  /*6d20*/  FFMA R41, R17.reuse, R69, R44 ;  /* 0x0000004511297223 */ /* 0x040fe2000000002c */
[----:B------:R-:W-:Y:S01]  /*6d30*/  FFMA R17, R17, R65, R16 ;  /* 0x0000004111117223 */ /* 0x000fe20000000010 */
[-C--:B------:R-:W-:Y:S01]  /*6d40*/  FFMA R144, R107, R15.reuse, R144 ;  /* 0x0000000f6b907223 */ /* 0x080fe20000000090 */
[-C--:B------:R-:W-:Y:S01]  /*6d50*/  FFMA R142, R71, R15.reuse, R142 ;  /* 0x0000000f478e7223 */ /* 0x080fe2000000008e */
[----:B------:R-:W-:Y:S01]  /*6d60*/  FFMA R141, R67, R15, R14 ;  /* 0x0000000f438d7223 */ /* 0x000fe2000000000e */
[C---:B------:R-:W-:Y:S01]  /*6d70*/  FFMA R148, R18.reuse, R106, R37 ;  /* 0x0000006a12947223 */ /* 0x040fe20000000025 */
[----:B------:R-:W1:Y:S01]  /*6d80*/  LDS.128 R12, [R0.X4+UR5+0x6210] ;  /* 0x00621005000c7984 */ /* 0x000e620008004c00 */
[C---:B------:R-:W-:Y:S01]  /*6d90*/  FFMA R16, R18.reuse, R102, R39 ;  /* 0x0000006612107223 */ /* 0x040fe20000000027 */
[C---:B------:R-:W-:Y:S01]  /*6da0*/  FFMA R146, R18.reuse, R70, R41 ;  /* 0x0000004612927223 */ /* 0x040fe20000000029 */
[----:B------:R-:W-:-:S02]  /*6db0*/  FFMA R18, R18, R66, R17 ;  /* 0x0000004212127223 */ /* 0x000fc40000000011 */
[-C--:B------:R-:W-:Y:S01]  /*6dc0*/  FFMA R147, R103, R19.reuse, R16 ;  /* 0x0000001367937223 */ /* 0x080fe20000000010 */
[C---:B--2---:R-:W-:Y:S01]  /*6dd0*/  FFMA R16, R4.reuse, R104, R97 ;  /* 0x0000006804107223 */ /* 0x044fe20000000061 */
[-C--:B------:R-:W-:Y:S01]  /*6de0*/  FFMA R145, R67, R19.reuse, R18 ;  /* 0x0000001343917223 */ /* 0x080fe20000000012 */
        /* <DEDUP_REMOVED lines=10> */
[----:B------:R-:W-:Y:S01]  /*6e90*/  FFMA R5, R5, R69, R98 ;  /* 0x0000004505057223 */ /* 0x000fe20000000062 */
[C---:B------:R-:W-:Y:S01]  /*6ea0*/  FFMA R152, R6.reuse, R102, R37 ;  /* 0x0000006606987223 */ /* 0x040fe20000000025 */
[C---:B------:R-:W-:Y:S01]  /*6eb0*/  FFMA R150, R6.reuse, R66, R41 ;  /* 0x0000004206967223 */ /* 0x040fe20000000029 */
[-C--:B------:R-:W-:Y:S01]  /*6ec0*/  FFMA R151, R107, R7.reuse, R4 ;  /* 0x000000076b977223 */ /* 0x080fe20000000004 */
[----:B------:R-:W-:Y:S01]  /*6ed0*/  FFMA R6, R6, R70, R5 ;  /* 0x0000004606067223 */ /* 0x000fe20000000005 */
[C---:B---3--:R-:W-:Y:S01]  /*6ee0*/  FFMA R4, R8.reuse, R104, R113 ;  /* 0x0000006808047223 */ /* 0x048fe20000000071 */
[-C--:B------:R-:W-:Y:S01]  /*6ef0*/  FFMA R152, R103, R7.reuse, R152 ;  /* 0x0000000767987223 */ /* 0x080fe20000000098 */
[-C--:B------:R-:W-:Y:S01]  /*6f00*/  FFMA R150, R67, R7.reuse, R150 ;  /* 0x0000000743967223 */ /* 0x080fe20000000096 */
[----:B------:R-:W-:Y:S01]  /*6f10*/  FFMA R149, R71, R7, R6 ;  /* 0x0000000747957223 */ /* 0x000fe20000000006 */
[C---:B------:R-:W-:Y:S01]  /*6f20*/  FFMA R39, R9.reuse, R105, R4 ;  /* 0x0000006909277223 */ /* 0x040fe20000000004 */
[C---:B------:R-:W-:Y:S01]  /*6f30*/  FFMA R114, R8.reuse, R64, R114 ;  /* 0x0000004008727223 */ /* 0x040fe20000000072 */
[----:B------:R-:W3:Y:S01]  /*6f40*/  LDS.128 R4, [R0.X4+UR5+0x7010] ;  /* 0x0070100500047984 */ /* 0x000ee20008004c00 */
[C---:B------:R-:W-:Y:S01]  /*6f50*/  FFMA R112, R8.reuse, R100, R112 ;  /* 0x0000006408707223 */ /* 0x040fe20000000070 */
[----:B------:R-:W-:Y:S01]  /*6f60*/  FFMA R8, R8, R68, R115 ;  /* 0x0000004408087223 */ /* 0x000fe20000000073 */
[C---:B------:R-:W-:Y:S01]  /*6f70*/  FFMA R41, R9.reuse, R65, R114 ;  /* 0x0000004109297223 */ /* 0x040fe20000000072 */
[----:B------:R-:W-:Y:S01]  /*6f80*/  LDS.128 R44, [R32+0x120] ;  /* 0x00012000202c7984 */ /* 0x000fe20000000c00 */
[C---:B------:R-:W-:Y:S01]  /*6f90*/  FFMA R37, R9.reuse, R101, R112 ;  /* 0x0000006509257223 */ /* 0x040fe20000000070 */
[----:B------:R-:W-:Y:S01]  /*6fa0*/  FFMA R9, R9, R69, R8 ;  /* 0x0000004509097223 */ /* 0x000fe20000000008 */
[----:B------:R-:W-:Y:S01]  /*6fb0*/  FFMA R8, R10, R66, R41 ;  /* 0x000000420a087223 */ /* 0x000fe20000000029 */
[----:B------:R-:W-:Y:S01]  /*6fc0*/  LDS.128 R96, [R0.X4+UR5+0x2320] ;  /* 0x0023200500607984 */ /* 0x000fe20008004c00 */
[----:B-1----:R-:W-:-:S02]  /*6fd0*/  FFMA R110, R12, R64, R110 ;  /* 0x000000400c6e7223 */ /* 0x002fc4000000006e */
[----:B------:R-:W-:Y:S01]  /*6fe0*/  FFMA R153, R67, R11, R8 ;  /* 0x0000000b43997223 */ /* 0x000fe20000000008 */
        /* <DEDUP_REMOVED lines=14> */
[-C--:B------:R-:W-:Y:S01]  /*70d0*/  FFMA R157, R67, R15.reuse, R12 ;  /* 0x0000000f439d7223 */ /* 0x080fe2000000000c */
[C---:B--2---:R-:W-:Y:S01]  /*70e0*/  FFMA R12, R16.reuse, R64, R119 ;  /* 0x00000040100c7223 */ /* 0x044fe20000000077 */
[C---:B------:R-:W-:Y:S01]  /*70f0*/  FFMA R116, R16.reuse, R104, R116 ;  /* 0x0000006810747223 */ /* 0x040fe20000000074 */
[----:B------:R-:W-:Y:S01]  /*7100*/  FFMA R118, R16, R100, R118 ;  /* 0x0000006410767223 */ /* 0x000fe20000000076 */
[----:B------:R-:W-:Y:S01]  /*7110*/  FFMA R112, R10, R70, R9 ;  /* 0x000000460a707223 */ /* 0x000fe20000000009 */
[----:B------:R-:W-:Y:S01]  /*7120*/  FFMA R16, R16, R68, R117 ;  /* 0x0000004410107223 */ /* 0x000fe20000000075 */
[-C--:B------:R-:W-:Y:S01]  /*7130*/  FFMA R159, R103, R15.reuse, R36 ;  /* 0x0000000f679f7223 */ /* 0x080fe20000000024 */
[-C--:B------:R-:W-:Y:S01]  /*7140*/  FFMA R158, R107, R15.reuse, R158 ;  /* 0x0000000f6b9e7223 */ /* 0x080fe2000000009e */
[----:B------:R-:W-:Y:S01]  /*7150*/  FFMA R111, R71, R15, R14 ;  /* 0x0000000f476f7223 */ /* 0x000fe2000000000e */
[C---:B------:R-:W-:Y:S01]  /*7160*/  FFMA R37, R17.reuse, R65, R12 ;  /* 0x0000004111257223 */ /* 0x040fe2000000000c */
[C---:B------:R-:W-:Y:S01]  /*7170*/  FFMA R13, R17.reuse, R105, R116 ;  /* 0x00000069110d7223 */ /* 0x040fe20000000074 */
[----:B------:R-:W-:Y:S01]  /*7180*/  FFMA R15, R17, R101, R118 ;  /* 0x00000065110f7223 */ /* 0x000fe20000000076 */
[-C--:B------:R-:W-:Y:S01]  /*7190*/  FFMA R154, R107, R11.reuse, R154 ;  /* 0x0000000b6b9a7223 */ /* 0x080fe2000000009a */
[----:B------:R-:W-:Y:S01]  /*71a0*/  FFMA R112, R71, R11, R112 ;  /* 0x0000000b47707223 */ /* 0x000fe20000000070 */
[----:B------:R-:W-:Y:S01]  /*71b0*/  FFMA R17, R17, R69, R16 ;  /* 0x0000004511117223 */ /* 0x000fe20000000010 */
[----:B------:R-:W1:Y:S01]  /*71c0*/  LDS.128 R8, [R0.X4+UR5+0x7110] ;  /* 0x0071100500087984 */ /* 0x000e620008004c00 */
        /* <DEDUP_REMOVED lines=8> */
[C---:B------:R-:W-:Y:S01]  /*7250*/  FFMA R18, R4.reuse, R104, R121 ;  /* 0x0000006804127223 */ /* 0x040fe20000000079 */
[----:B------:R-:W-:Y:S01]  /*7260*/  FFMA R162, R103, R19, R162 ;  /* 0x0000001367a27223 */ /* 0x000fe200000000a2 */
[----:B------:R-:W-:Y:S01]  /*7270*/  FFMA R16, R4, R64, R123 ;  /* 0x0000004004107223 */ /* 0x000fe2000000007b */
[C---:B------:R-:W-:Y:S01]  /*7280*/  FFMA R19, R5.reuse, R101, R120 ;  /* 0x0000006505137223 */ /* 0x040fe20000000078 */
[C---:B------:R-:W-:Y:S01]  /*7290*/  FFMA R17, R5.reuse, R105, R18 ;  /* 0x0000006905117223 */ /* 0x040fe20000000012 */
[----:B------:R-:W2:Y:S01]  /*72a0*/  LDS.128 R12, [R0.X4+UR5+0x7210] ;  /* 0x00721005000c7984 */ /* 0x000ea20008004c00 */
[----:B------:R-:W-:Y:S01]  /*72b0*/  FFMA R37, R5, R65, R16 ;  /* 0x0000004105257223 */ /* 0x000fe20000000010 */
[C---:B------:R-:W-:Y:S01]  /*72c0*/  FFMA R114, R6.reuse, R102, R19 ;  /* 0x0000006606727223 */ /* 0x040fe20000000013 */
[----:B------:R-:W-:Y:S01]  /*72d0*/  FFMA R36, R6, R106, R17 ;  /* 0x0000006a06247223 */ /* 0x000fe20000000011 */
[----:B------:R-:W-:Y:S01]  /*72e0*/  FFMA R122, R4, R68, R122 ;  /* 0x00000044047a7223 */ /* 0x000fe2000000007a */
[----:B------:R-:W3:Y:S01]  /*72f0*/  LDS.128 R16, [R0.X4+UR5+0x7310] ;  /* 0x0073100500107984 */ /* 0x000ee20008004c00 */
[----:B------:R-:W-:-:S02]  /*7300*/  FFMA R4, R6, R66, R37 ;  /* 0x0000004206047223 */ /* 0x000fc40000000025 */
[----:B------:R-:W-:Y:S01]  /*7310*/  FFMA R5, R5, R69, R122 ;  /* 0x0000004505057223 */ /* 0x000fe2000000007a */
[----:B------:R-:W4:Y:S01]  /*7320*/  LDS.128 R40, [R32+0x220] ;  /* 0x0002200020287984 */ /* 0x000f220000000c00 */
[-C--:B------:R-:W-:Y:S02]  /*7330*/  FFMA R109, R67, R7.reuse, R4 ;  /* 0x00000007436d7223 */ /* 0x080fe40000000004 */
[----:B------:R-:W-:Y:S01]  /*7340*/  FFMA R6, R6, R70, R5 ;  /* 0x0000004606067223 */ /* 0x000fe20000000005 */
[-C--:B------:R-:W-:Y:S01]  /*7350*/  FFMA R115, R107, R7.reuse, R36 ;  /* 0x000000076b737223 */ /* 0x080fe20000000024 */
[-C--:B------:R-:W-:Y:S01]  /*7360*/  FFMA R114, R103, R7.reuse, R114 ;  /* 0x0000000767727223 */ /* 0x080fe20000000072 */
[----:B------:R-:W-:Y:S01]  /*7370*/  LDS.128 R36, [R32+0x320] ;  /* 0x0003200020247984 */ /* 0x000fe20000000c00 */
        /* <DEDUP_REMOVED lines=13> */
[----:B------:R-:W1:Y:S01]  /*7450*/  LDS.128 R4, [R32+0x20] ;  /* 0x0000200020047984 */ /* 0x000e620000000c00 */
[-C--:B------:R-:W-:Y:S01]  /*7460*/  FFMA R170, R103, R11.reuse, R170 ;  /* 0x0000000b67aa7223 */ /* 0x080fe200000000aa */
[-C--:B------:R-:W-:Y:S01]  /*7470*/  FFMA R169, R71, R11.reuse, R169 ;  /* 0x0000000b47a97223 */ /* 0x080fe200000000a9 */
[-C--:B------:R-:W-:Y:S01]  /*7480*/  FFMA R171, R107, R11.reuse, R171 ;  /* 0x0000000b6bab7223 */ /* 0x080fe200000000ab */
[----:B------:R-:W-:-:S02]  /*7490*/  FFMA R108, R67, R11, R108 ;  /* 0x0000000b436c7223 */ /* 0x000fc4000000006c */
[----:B------:R-:W1:Y:S01]  /*74a0*/  LDS.128 R8, [R0.X4+UR5+0x120] ;  /* 0x0001200500087984 */ /* 0x000e620008004c00 */
[-C--:B--2---:R-:W-:Y:S01]  /*74b0*/  FFMA R206, R12, R104.reuse, R206 ;  /* 0x000000680cce7223 */ /* 0x084fe200000000ce */
[----:B---3--:R-:W-:-:S03]  /*74c0*/  FFMA R91, R16, R104, R91 ;  /* 0x00000068105b7223 */ /* 0x008fc6000000005b */
[-C--:B------:R-:W-:Y:S01]  /*74d0*/  FFMA R209, R13, R105.reuse, R206 ;  /* 0x000000690dd17223 */ /* 0x080fe200000000ce */
[----:B------:R-:W-:-:S03]  /*74e0*/  FFMA R91, R17, R105, R91 ;  /* 0x00000069115b7223 */ /* 0x000fc6000000005b */
[-C--:B------:R-:W-:Y:S01]  /*74f0*/  FFMA R209, R14, R106.reuse, R209 ;  /* 0x0000006a0ed17223 */ /* 0x080fe200000000d1 */
[----:B------:R-:W-:Y:S02]  /*7500*/  FFMA R106, R18, R106, R91 ;  /* 0x0000006a126a7223 */ /* 0x000fe4000000005b */
        /* <DEDUP_REMOVED lines=16> */
[----:B------:R-:W-:Y:S01]  /*7610*/  FFMA R48, R18, R70, R48 ;  /* 0x0000004612307223 */ /* 0x000fe20000000030 */
[C---:B----4-:R-:W-:Y:S01]  /*7620*/  FFMA R50, R84.reuse, R40, R50 ;  /* 0x0000002854327223 */ /* 0x050fe20000000032 */
[----:B------:R-:W-:Y:S01]  /*7630*/  FFMA R14, R84, R44, R3 ;  /* 0x0000002c540e7223 */ /* 0x000fe20000000003 */
[C---:B------:R-:W-:Y:S01]  /*7640*/  FFMA R204, R18.reuse, R102, R83 ;  /* 0x0000006612cc7223 */ /* 0x040fe20000000053 */
[----:B------:R-:W-:Y:S01]  /*7650*/  FFMA R18, R18, R66, R51 ;  /* 0x0000004212127223 */ /* 0x000fe20000000033 */
[----:B------:R-:W-:Y:S01]  /*7660*/  FFMA R203, R71, R19, R48 ;  /* 0x0000001347cb7223 */ /* 0x000fe20000000030 */
[----:B-1----:R-:W-:Y:S01]  /*7670*/  FFMA R12, R84, R4, R49 ;  /* 0x00000004540c7223 */ /* 0x002fe20000000031 */
[C---:B------:R-:W-:Y:S01]  /*7680*/  FFMA R13, R85.reuse, R45, R14 ;  /* 0x0000002d550d7223 */ /* 0x040fe2000000000e */
[----:B------:R-:W-:-:S02]  /*7690*/  FFMA R3, R85, R41, R50 ;  /* 0x0000002955037223 */ /* 0x000fc40000000032 */
[----:B------:R-:W1:Y:S01]  /*76a0*/  LDS.128 R48, [R0.X4+UR5+0x320] ;  /* 0x0003200500307984 */ /* 0x000e620008004c00 */
[-C--:B------:R-:W-:Y:S01]  /*76b0*/  FFMA R209, R107, R15.reuse, R209 ;  /* 0x0000000f6bd17223 */ /* 0x080fe200000000d1 */
[-C--:B------:R-:W-:Y:S01]  /*76c0*/  FFMA R208, R103, R15.reuse, R208 ;  /* 0x0000000f67d07223 */ /* 0x080fe200000000d0 */
[-C--:B------:R-:W-:Y:S01]  /*76d0*/  FFMA R207, R71, R15.reuse, R207 ;  /* 0x0000000f47cf7223 */ /* 0x080fe200000000cf */
[----:B------:R-:W-:Y:S01]  /*76e0*/  FFMA R206, R67, R15, R206 ;  /* 0x0000000f43ce7223 */ /* 0x000fe200000000ce */
[----:B------:R-:W-:Y:S01]  /*76f0*/  FFMA R14, R86, R46, R13 ;  /* 0x0000002e560e7223 */ /* 0x000fe2000000000d */
[----:B------:R-:W-:Y:S01]  /*7700*/  FFMA R15, R85, R5, R12 ;  /* 0x00000005550f7223 */ /* 0x000fe2000000000c */
[C---:B------:R-:W-:Y:S01]  /*7710*/  FFMA R52, R8.reuse, R36, R52 ;  /* 0x0000002408347223 */ /* 0x040fe20000000034 */
[----:B------:R-:W-:Y:S01]  /*7720*/  FFMA R54, R8, R40, R54 ;  /* 0x0000002808367223 */ /* 0x000fe20000000036 */
[----:B------:R-:W-:Y:S01]  /*7730*/  FFMA R13, R47, R87, R14 ;  /* 0x000000572f0d7223 */ /* 0x000fe2000000000e */
[----:B------:R-:W-:Y:S01]  /*7740*/  FFMA R12, R86, R6, R15 ;  /* 0x00000006560c7223 */ /* 0x000fe2000000000f */
[----:B------:R-:W-:Y:S01]  /*7750*/  FFMA R14, R8, R44, R53 ;  /* 0x0000002c080e7223 */ /* 0x000fe20000000035 */
[----:B------:R-:W-:Y:S01]  /*7760*/  FFMA R84, R84, R36, R55 ;  /* 0x0000002454547223 */ /* 0x000fe20000000037 */
[----:B------:R-:W-:Y:S01]  /*7770*/  FFMA R8, R8, R4, R59 ;  /* 0x0000000408087223 */ /* 0x000fe2000000003b */
[C---:B------:R-:W-:Y:S01]  /*7780*/  FFMA R15, R9.reuse, R37, R52 ;  /* 0x00000025090f7223 */ /* 0x040fe20000000034 */
[C---:B------:R-:W-:Y:S01]  /*7790*/  FFMA R17, R9.reuse, R41, R54 ;  /* 0x0000002909117223 */ /* 0x040fe20000000036 */
[----:B------:R-:W-:Y:S01]  /*77a0*/  FFMA R16, R86, R42, R3 ;  /* 0x0000002a56107223 */ /* 0x000fe20000000003 */
[----:B------:R-:W3:Y:S01]  /*77b0*/  LDS.128 R52, [R0.X4+UR5+0x1020] ;  /* 0x0010200500347984 */ /* 0x000ee20008004c00 */
[C---:B------:R-:W-:Y:S01]  /*77c0*/  FFMA R59, R9.reuse, R45, R14 ;  /* 0x0000002d093b7223 */ /* 0x040fe2000000000e */
[----:B------:R-:W-:Y:S01]  /*77d0*/  FFMA R9, R9, R5, R8 ;  /* 0x0000000509097223 */ /* 0x000fe20000000008 */
[-C--:B------:R-:W-:Y:S01]  /*77e0*/  FFMA R205, R107, R19.reuse, R106 ;  /* 0x000000136bcd7223 */ /* 0x080fe2000000006a */
[-C--:B------:R-:W-:Y:S01]  /*77f0*/  FFMA R204, R103, R19.reuse, R204 ;  /* 0x0000001367cc7223 */ /* 0x080fe200000000cc */
[----:B------:R-:W-:Y:S01]  /*7800*/  FFMA R19, R67, R19, R18 ;  /* 0x0000001343137223 */ /* 0x000fe20000000012 */
[----:B------:R-:W-:Y:S01]  /*7810*/  FFMA R3, R43, R87, R16 ;  /* 0x000000572b037223 */ /* 0x000fe20000000010 */
[C---:B------:R-:W-:Y:S01]  /*7820*/  FFMA R18, R10.reuse, R38, R15 ;  /* 0x000000260a127223 */ /* 0x040fe2000000000f */
[C---:B------:R-:W-:Y:S01]  /*7830*/  FFMA R8, R10.reuse, R42, R17 ;  /* 0x0000002a0a087223 */ /* 0x040fe20000000011 */
[C---:B------:R-:W-:Y:S01]  /*7840*/  FFMA R16, R10.reuse, R46, R59 ;  /* 0x0000002e0a107223 */ /* 0x040fe2000000003b */
[----:B------:R-:W-:Y:S01]  /*7850*/  FFMA R14, R10, R6, R9 ;  /* 0x000000060a0e7223 */ /* 0x000fe20000000009 */
[C---:B--2---:R-:W-:Y:S01]  /*7860*/  FFMA R56, R88.reuse, R36, R56 ;  /* 0x0000002458387223 */ /* 0x044fe20000000038 */
[C---:B------:R-:W-:Y:S01]  /*7870*/  FFMA R58, R88.reuse, R40, R58 ;  /* 0x00000028583a7223 */ /* 0x040fe2000000003a */
[-C--:B------:R-:W-:Y:S01]  /*7880*/  FFMA R10, R39, R11.reuse, R18 ;  /* 0x0000000b270a7223 */ /* 0x080fe20000000012 */
[-C--:B------:R-:W-:Y:S01]  /*7890*/  FFMA R8, R43, R11.reuse, R8 ;  /* 0x0000000b2b087223 */ /* 0x080fe20000000008 */
[-C--:B------:R-:W-:Y:S01]  /*78a0*/  FFMA R9, R47, R11.reuse, R16 ;  /* 0x0000000b2f097223 */ /* 0x080fe20000000010 */
[----:B------:R-:W-:Y:S01]  /*78b0*/  FFMA R11, R7, R11, R14 ;  /* 0x0000000b070b7223 */ /* 0x000fe2000000000e */
[C---:B------:R-:W-:Y:S01]  /*78c0*/  FFMA R14, R88.reuse, R44, R57 ;  /* 0x0000002c580e7223 */ /* 0x040fe20000000039 */
[C---:B------:R-:W-:Y:S01]  /*78d0*/  FFMA R15, R89.reuse, R37, R56 ;  /* 0x00000025590f7223 */ /* 0x040fe20000000038 */
[C---:B------:R-:W-:Y:S01]  /*78e0*/  FFMA R17, R89.reuse, R41, R58 ;  /* 0x0000002959117223 */ /* 0x040fe2000000003a */
[----:B------:R-:W2:Y:S04]  /*78f0*/  LDS.128 R64, [R0.X4+UR5+0x1220] ;  /* 0x0012200500407984 */ /* 0x000ea80008004c00 */
[----:B------:R-:W4:Y:S01]  /*7900*/  LDS.128 R56, [R0.X4+UR5+0x1120] ;  /* 0x0011200500387984 */ /* 0x000f220008004c00 */
[----:B------:R-:W-:Y:S01]  /*7910*/  FFMA R88, R88, R4, R63 ;  /* 0x0000000458587223 */ /* 0x000fe2000000003f */
[----:B------:R-:W-:-:S02]  /*7920*/  FFMA R63, R89, R45, R14 ;  /* 0x0000002d593f7223 */ /* 0x000fc4000000000e */
[----:B------:R-:W4:Y:S02]  /*7930*/  LDS.128 R68, [R0.X4+UR5+0x1320] ;  /* 0x0013200500447984 */ /* 0x000f240008004c00 */
[C---:B------:R-:W-:Y:S01]  /*7940*/  FFMA R18, R90.reuse, R46, R63 ;  /* 0x0000002e5a127223 */ /* 0x040fe2000000003f */
[----:B------:R-:W-:Y:S01]  /*7950*/  FFMA R16, R90, R38, R15 ;  /* 0x000000265a107223 */ /* 0x000fe2000000000f */
[C---:B-1----:R-:W-:Y:S01]  /*7960*/  FFMA R28, R48.reuse, R44, R28 ;  /* 0x0000002c301c7223 */ /* 0x042fe2000000001c */
[C---:B------:R-:W-:Y:S01]  /*7970*/  FFMA R30, R48.reuse, R36, R30 ;  /* 0x00000024301e7223 */ /* 0x040fe2000000001e */
[----:B------:R-:W-:Y:S01]  /*7980*/  FFMA R15, R47, R91, R18 ;  /* 0x0000005b2f0f7223 */ /* 0x000fe20000000012 */
[C---:B------:R-:W-:Y:S01]  /*7990*/  FFMA R18, R48.reuse, R40, R29 ;  /* 0x0000002830127223 */ /* 0x040fe2000000001d */
[----:B------:R-:W-:Y:S01]  /*79a0*/  FFMA R48, R48, R4, R31 ;  /* 0x0000000430307223 */ /* 0x000fe2000000001f */
[C---:B------:R-:W-:Y:S01]  /*79b0*/  FFMA R31, R49.reuse, R45, R28 ;  /* 0x0000002d311f7223 */ /* 0x040fe2000000001c */
[----:B------:R-:W-:Y:S01]  /*79c0*/  FFMA R14, R90, R42, R17 ;  /* 0x0000002a5a0e7223 */ /* 0x000fe20000000011 */
[C---:B------:R-:W-:Y:S01]  /*79d0*/  FFMA R17, R49.reuse, R37, R30 ;  /* 0x0000002531117223 */ /* 0x040fe2000000001e */
[----:B------:R-:W-:Y:S01]  /*79e0*/  FFMA R29, R49, R41, R18 ;  /* 0x00000029311d7223 */ /* 0x000fe20000000012 */
[----:B------:R-:W-:Y:S01]  /*79f0*/  FFMA R30, R50, R46, R31 ;  /* 0x0000002e321e7223 */ /* 0x000fe2000000001f */
[----:B---3--:R-:W-:Y:S01]  /*7a00*/  FFMA R22, R52, R40, R22 ;  /* 0x0000002834167223 */ /* 0x008fe20000000016 */
        /* <DEDUP_REMOVED lines=10> */
[----:B------:R-:W-:Y:S01]  /*7ab0*/  FFMA R202, R92, R36, R202 ;  /* 0x000000245cca7223 */ /* 0x000fe200000000ca */
[----:B------:R-:W-:Y:S01]  /*7ac0*/  FFMA R20, R54, R38, R21 ;  /* 0x0000002636147223 */ /* 0x000fe20000000015 */
[----:B------:R-:W-:Y:S01]  /*7ad0*/  FFMA R21, R43, R55, R30 ;  /* 0x000000372b157223 */ /* 0x000fe2000000001e */
[-C--:B------:R-:W-:Y:S01]  /*7ae0*/  FFMA R49, R49, R5.reuse, R48 ;  /* 0x0000000531317223 */ /* 0x080fe20000000030 */
[----:B------:R-:W-:Y:S01]  /*7af0*/  LDS.128 R100, [R0.X4+UR5+0x3020] ;  /* 0x0030200500647984 */ /* 0x000fe20008004c00 */
[----:B--2---:R-:W-:Y:S01]  /*7b00*/  FFMA R62, R64, R40, R62 ;  /* 0x00000028403e7223 */ /* 0x004fe2000000003e */
[----:B------:R-:W-:Y:S01]  /*7b10*/  FFMA R200, R92, R44, R200 ;  /* 0x0000002c5cc87223 */ /* 0x000fe200000000c8 */
[-C--:B------:R-:W-:Y:S01]  /*7b20*/  FFMA R192, R96, R40.reuse, R192 ;  /* 0x0000002860c07223 */ /* 0x080fe200000000c0 */
[----:B------:R-:W-:Y:S01]  /*7b30*/  LDS.128 R104, [R0.X4+UR5+0x3220] ;  /* 0x0032200500687984 */ /* 0x000fe20008004c00 */
[C---:B----4-:R-:W-:Y:S01]  /*7b40*/  FFMA R30, R56.reuse, R40, R24 ;  /* 0x00000028381e7223 */ /* 0x050fe20000000018 */
[C---:B------:R-:W-:Y:S01]  /*7b50*/  FFMA R48, R56.reuse, R36, R25 ;  /* 0x0000002438307223 */ /* 0x040fe20000000019 */
[----:B------:R-:W-:Y:S01]  /*7b60*/  FFMA R24, R56, R44, R23 ;  /* 0x0000002c38187223 */ /* 0x000fe20000000017 */
[----:B------:R-:W-:Y:S01]  /*7b70*/  FFMA R22, R54, R46, R31 ;  /* 0x0000002e36167223 */ /* 0x000fe2000000001f */
[----:B------:R-:W-:Y:S01]  /*7b80*/  FFMA R53, R53, R5, R60 ;  /* 0x0000000535357223 */ /* 0x000fe2000000003c */
[C---:B------:R-:W-:Y:S01]  /*7b90*/  FFMA R23, R57.reuse, R37, R48 ;  /* 0x0000002539177223 */ /* 0x040fe20000000030 */
[----:B------:R-:W-:Y:S01]  /*7ba0*/  FFMA R29, R57, R45, R24 ;  /* 0x0000002d391d7223 */ /* 0x000fe20000000018 */
[----:B------:R-:W-:Y:S01]  /*7bb0*/  FFMA R56, R56, R4, R61 ;  /* 0x0000000438387223 */ /* 0x000fe2000000003d */
[----:B------:R-:W-:Y:S01]  /*7bc0*/  FFMA R72, R64, R36, R72 ;  /* 0x0000002440487223 */ /* 0x000fe20000000048 */
[-C--:B------:R-:W-:Y:S01]  /*7bd0*/  FFMA R31, R65, R41.reuse, R62 ;  /* 0x00000029411f7223 */ /* 0x080fe2000000003e */
[----:B------:R-:W-:Y:S01]  /*7be0*/  FFMA R25, R57, R41, R30 ;  /* 0x0000002939197223 */ /* 0x000fe2000000001e */
[----:B------:R-:W1:Y:S01]  /*7bf0*/  LDS.128 R60, [R0.X4+UR5+0x2120] ;  /* 0x00212005003c7984 */ /* 0x000e620008004c00 */
[C---:B------:R-:W-:Y:S01]  /*7c00*/  FFMA R48, R58.reuse, R38, R23 ;  /* 0x000000263a307223 */ /* 0x040fe20000000017 */
[C---:B------:R-:W-:Y:S01]  /*7c10*/  FFMA R30, R58.reuse, R46, R29 ;  /* 0x0000002e3a1e7223 */ /* 0x040fe2000000001d */
[----:B------:R-:W-:Y:S01]  /*7c20*/  FFMA R29, R65, R37, R72 ;  /* 0x00000025411d7223 */ /* 0x000fe20000000048 */
[----:B------:R-:W-:Y:S01]  /*7c30*/  FFMA R24, R58, R42, R25 ;  /* 0x0000002a3a187223 */ /* 0x000fe20000000019 */
[-C--:B------:R-:W-:Y:S01]  /*7c40*/  FFMA R25, R39, R59.reuse, R48 ;  /* 0x0000003b27197223 */ /* 0x080fe20000000030 */
[----:B------:R-:W-:Y:S01]  /*7c50*/  FFMA R74, R68, R40, R74 ;  /* 0x00000028444a7223 */ /* 0x000fe2000000004a */
[----:B------:R-:W-:Y:S01]  /*7c60*/  FFMA R48, R66, R38, R29 ;  /* 0x0000002642307223 */ /* 0x000fe2000000001d */
[----:B------:R-:W-:Y:S01]  /*7c70*/  FFMA R23, R47, R59, R30 ;  /* 0x0000003b2f177223 */ /* 0x000fe2000000001e */
[----:B------:R-:W-:Y:S01]  /*7c80*/  FFMA R26, R64, R44, R26 ;  /* 0x0000002c401a7223 */ /* 0x000fe2000000001a */
[----:B------:R-:W-:Y:S01]  /*7c90*/  FFMA R30, R66, R42, R31 ;  /* 0x0000002a421e7223 */ /* 0x000fe2000000001f */
[----:B------:R-:W-:Y:S01]  /*7ca0*/  FFMA R29, R39, R67, R48 ;  /* 0x00000043271d7223 */ /* 0x000fe20000000030 */
[----:B------:R-:W-:Y:S01]  /*7cb0*/  FFMA R64, R64, R4, R73 ;  /* 0x0000000440407223 */ /* 0x000fe20000000049 */
[----:B------:R-:W-:Y:S01]  /*7cc0*/  FFMA R48, R68, R44, R75 ;  /* 0x0000002c44307223 */ /* 0x000fe2000000004b */
[----:B------:R-:W-:-:S02]  /*7cd0*/  FFMA R31, R69, R41, R74 ;  /* 0x00000029451f7223 */ /* 0x000fc4000000004a */
[----:B------:R-:W2:Y:S01]  /*7ce0*/  LDS.128 R72, [R0.X4+UR5+0x2220] ;  /* 0x0022200500487984 */ /* 0x000ea20008004c00 */
[----:B------:R-:W-:Y:S01]  /*7cf0*/  FFMA R50, R50, R6, R49 ;  /* 0x0000000632327223 */ /* 0x000fe20000000031 */
[-C--:B------:R-:W-:Y:S01]  /*7d00*/  FFMA R18, R39, R51.reuse, R18 ;  /* 0x0000003327127223 */ /* 0x080fe20000000012 */
[-C--:B------:R-:W-:Y:S02]  /*7d10*/  FFMA R28, R43, R51.reuse, R28 ;  /* 0x000000332b1c7223 */ /* 0x080fe4000000001c */
[----:B------:R-:W-:Y:S01]  /*7d20*/  FFMA R51, R7, R51, R50 ;  /* 0x0000003307337223 */ /* 0x000fe20000000032 */
[----:B------:R-:W-:-:S04]  /*7d30*/  FFMA R50, R68, R36, R27 ;  /* 0x0000002444327223 */ /* 0x000fc8000000001b */
[----:B------:R-:W-:Y:S01]  /*7d40*/  FFMA R27, R69, R37, R50 ;  /* 0x00000025451b7223 */ /* 0x000fe20000000032 */
[C---:B------:R-:W-:Y:S01]  /*7d50*/  FFMA R50, R70.reuse, R42, R31 ;  /* 0x0000002a46327223 */ /* 0x040fe2000000001f */
[----:B------:R-:W-:Y:S02]  /*7d60*/  FFMA R49, R65, R45, R26 ;  /* 0x0000002d41317223 */ /* 0x000fe4000000001a */
        /* <DEDUP_REMOVED lines=8> */
[-C--:B------:R-:W-:Y:S01]  /*7df0*/  FFMA R20, R39, R55.reuse, R20 ;  /* 0x0000003727147223 */ /* 0x080fe20000000014 */
[-C--:B------:R-:W-:Y:S01]  /*7e00*/  FFMA R22, R47, R55.reuse, R22 ;  /* 0x000000372f167223 */ /* 0x080fe20000000016 */
[----:B-1----:R-:W-:Y:S01]  /*7e10*/  FFMA R56, R60, R36, R199 ;  /* 0x000000243c387223 */ /* 0x002fe200000000c7 */
[----:B------:R-:W-:Y:S01]  /*7e20*/  FFMA R55, R7, R55, R54 ;  /* 0x0000003707377223 */ /* 0x000fe20000000036 */
[----:B------:R-:W-:Y:S01]  /*7e30*/  FFMA R48, R70, R46, R49 ;  /* 0x0000002e46307223 */ /* 0x000fe20000000031 */
[----:B------:R-:W-:Y:S01]  /*7e40*/  FFMA R58, R58, R6, R57 ;  /* 0x000000063a3a7223 */ /* 0x000fe20000000039 */
[-C--:B------:R-:W-:Y:S01]  /*7e50*/  FFMA R49, R93, R37.reuse, R202 ;  /* 0x000000255d317223 */ /* 0x080fe200000000ca */
[C---:B------:R-:W-:Y:S01]  /*7e60*/  FFMA R54, R94.reuse, R42, R53 ;  /* 0x0000002a5e367223 */ /* 0x040fe20000000035 */
[----:B------:R-:W-:Y:S01]  /*7e70*/  FFMA R53, R61, R37, R56 ;  /* 0x000000253d357223 */ /* 0x000fe20000000038 */
[----:B------:R-:W-:Y:S01]  /*7e80*/  FFMA R24, R43, R59, R24 ;  /* 0x0000003b2b187223 */ /* 0x000fe20000000018 */
        /* <DEDUP_REMOVED lines=11> */
[----:B------:R-:W-:Y:S01]  /*7f40*/  FFMA R66, R66, R6, R65 ;  /* 0x0000000642427223 */ /* 0x000fe20000000041 */
[----:B------:R-:W-:Y:S01]  /*7f50*/  FFMA R50, R94, R46, R57 ;  /* 0x0000002e5e327223 */ /* 0x000fe20000000039 */
[----:B------:R-:W-:Y:S01]  /*7f60*/  FFMA R53, R39, R63, R58 ;  /* 0x0000003f27357223 */ /* 0x000fe2000000003a */
[C---:B------:R-:W-:Y:S01]  /*7f70*/  FFMA R57, R61.reuse, R41, R198 ;  /* 0x000000293d397223 */ /* 0x040fe200000000c6 */
[----:B------:R-:W-:Y:S01]  /*7f80*/  FFMA R65, R61, R45, R54 ;  /* 0x0000002d3d417223 */ /* 0x000fe20000000036 */
[C---:B--2---:R-:W-:Y:S01]  /*7f90*/  FFMA R196, R72.reuse, R36, R196 ;  /* 0x0000002448c47223 */ /* 0x044fe200000000c4 */
[C---:B------:R-:W-:Y:S01]  /*7fa0*/  FFMA R58, R72.reuse, R40, R195 ;  /* 0x00000028483a7223 */ /* 0x040fe200000000c3 */
[----:B------:R-:W-:Y:S01]  /*7fb0*/  FFMA R194, R72, R44, R194 ;  /* 0x0000002c48c27223 */ /* 0x000fe200000000c2 */
[-C--:B------:R-:W-:Y:S01]  /*7fc0*/  FFMA R69, R69, R5.reuse, R76 ;  /* 0x0000000545457223 */ /* 0x080fe2000000004c */
[-C--:B------:R-:W-:Y:S01]  /*7fd0*/  FFMA R92, R92, R4.reuse, R77 ;  /* 0x000000045c5c7223 */ /* 0x080fe2000000004d */
[----:B------:R-:W-:Y:S01]  /*7fe0*/  FFMA R61, R61, R5, R78 ;  /* 0x000000053d3d7223 */ /* 0x000fe2000000004e */
[----:B------:R-:W-:-:S02]  /*7ff0*/  FFMA R72, R72, R4, R79 ;  /* 0x0000000448487223 */ /* 0x000fc4000000004f */
[----:B------:R-:W1:Y:S01]  /*8000*/  LDS.128 R76, [R0.X4+UR5+0x3120] ;  /* 0x00312005004c7984 */ /* 0x000e620008004c00 */
[C---:B------:R-:W-:Y:S01]  /*8010*/  FFMA R54, R62.reuse, R42, R57 ;  /* 0x0000002a3e367223 */ /* 0x040fe20000000039 */
[C---:B------:R-:W-:Y:S01]  /*8020*/  FFMA R56, R62.reuse, R46, R65 ;  /* 0x0000002e3e387223 */ /* 0x040fe20000000041 */
[----:B------:R-:W-:Y:S01]  /*8030*/  FFMA R62, R62, R6, R61 ;  /* 0x000000063e3e7223 */ /* 0x000fe2000000003d */
[----:B------:R-:W-:Y:S01]  /*8040*/  FFMA R65, R73, R45, R194 ;  /* 0x0000002d49417223 */ /* 0x000fe200000000c2 */
[-C--:B------:R-:W-:Y:S01]  /*8050*/  FFMA R54, R43, R63.reuse, R54 ;  /* 0x0000003f2b367223 */ /* 0x080fe20000000036 */
[-C--:B------:R-:W-:Y:S01]  /*8060*/  FFMA R56, R47, R63.reuse, R56 ;  /* 0x0000003f2f387223 */ /* 0x080fe20000000038 */
[----:B------:R-:W-:Y:S01]  /*8070*/  FFMA R63, R7, R63, R62 ;  /* 0x0000003f073f7223 */ /* 0x000fe2000000003e */
[C---:B------:R-:W-:Y:S01]  /*8080*/  FFMA R57, R73.reuse, R37, R196 ;  /* 0x0000002549397223 */ /* 0x040fe200000000c4 */
[----:B------:R-:W-:Y:S01]  /*8090*/  FFMA R62, R74, R46, R65 ;  /* 0x0000002e4a3e7223 */ /* 0x000fe20000000041 */
[----:B------:R-:W-:-:S02]  /*80a0*/  FFMA R61, R73, R41, R58 ;  /* 0x00000029493d7223 */ /* 0x000fc4000000003a */
[----:B------:R-:W-:Y:S01]  /*80b0*/  FFMA R58, R74, R38, R57 ;  /* 0x000000264a3a7223 */ /* 0x000fe20000000039 */
[----:B------:R-:W-:Y:S01]  /*80c0*/  FFMA R57, R47, R75, R62 ;  /* 0x0000004b2f397223 */ /* 0x000fe2000000003e */
        /* <DEDUP_REMOVED lines=14> */
[----:B------:R-:W-:Y:S01]  /*81b0*/  FFMA R64, R98, R6, R97 ;  /* 0x0000000662407223 */ /* 0x000fe20000000061 */
[----:B------:R-:W-:Y:S01]  /*81c0*/  FFMA R73, R73, R5, R72 ;  /* 0x0000000549497223 */ /* 0x000fe20000000048 */
[-C--:B------:R-:W-:Y:S01]  /*81d0*/  FFMA R61, R47, R99.reuse, R66 ;  /* 0x000000632f3d7223 */ /* 0x080fe20000000042 */
[-C--:B------:R-:W-:Y:S01]  /*81e0*/  FFMA R33, R39, R99.reuse, R68 ;  /* 0x0000006327217223 */ /* 0x080fe20000000044 */
[-C--:B------:R-:W-:Y:S01]  /*81f0*/  FFMA R62, R43, R99.reuse, R62 ;  /* 0x000000632b3e7223 */ /* 0x080fe2000000003e */
[----:B------:R-:W-:Y:S01]  /*8200*/  FFMA R64, R7, R99, R64 ;  /* 0x0000006307407223 */ /* 0x000fe20000000040 */
[C---:B------:R-:W-:Y:S01]  /*8210*/  FFMA R190, R100.reuse, R36, R190 ;  /* 0x0000002464be7223 */ /* 0x040fe200000000be */
[C---:B------:R-:W-:Y:S01]  /*8220*/  FFMA R66, R100.reuse, R40, R189 ;  /* 0x0000002864427223 */ /* 0x040fe200000000bd */
[C---:B------:R-:W-:Y:S01]  /*8230*/  FFMA R188, R100.reuse, R44, R188 ;  /* 0x0000002c64bc7223 */ /* 0x040fe200000000bc */
[----:B------:R-:W-:Y:S01]  /*8240*/  FFMA R34, R100, R4, R34 ;  /* 0x0000000464227223 */ /* 0x000fe20000000022 */
[----:B------:R-:W2:Y:S01]  /*8250*/  LDS.128 R96, [R0.X4+UR5+0x3320] ;  /* 0x0033200500607984 */ /* 0x000ea20008004c00 */
[-C--:B------:R-:W-:Y:S01]  /*8260*/  FFMA R70, R70, R6.reuse, R69 ;  /* 0x0000000646467223 */ /* 0x080fe20000000045 */
[----:B------:R-:W-:Y:S01]  /*8270*/  FFMA R74, R74, R6, R73 ;  /* 0x000000064a4a7223 */ /* 0x000fe20000000049 */
[C---:B------:R-:W-:Y:S01]  /*8280*/  FFMA R65, R101.reuse, R37, R190 ;  /* 0x0000002565417223 */ /* 0x040fe200000000be */
        /* <DEDUP_REMOVED lines=13> */
[C---:B-1----:R-:W-:Y:S01]  /*8360*/  FFMA R70, R76.reuse, R44, R185 ;  /* 0x0000002c4c467223 */ /* 0x042fe200000000b9 */
[----:B------:R-:W1:Y:S01]  /*8370*/  LDS.128 R100, [R0.X4+UR5+0x4020] ;  /* 0x0040200500647984 */ /* 0x000e620008004c00 */
[C---:B------:R-:W-:Y:S01]  /*8380*/  FFMA R72, R76.reuse, R36, R187 ;  /* 0x000000244c487223 */ /* 0x040fe200000000bb */
[C---:B------:R-:W-:Y:S01]  /*8390*/  FFMA R186, R76.reuse, R40, R186 ;  /* 0x000000284cba7223 */ /* 0x040fe200000000ba */
[----:B------:R-:W-:Y:S01]  /*83a0*/  FFMA R76, R76, R4, R35 ;  /* 0x000000044c4c7223 */ /* 0x000fe20000000023 */
[C---:B------:R-:W-:Y:S01]  /*83b0*/  FFMA R73, R77.reuse, R45, R70 ;  /* 0x0000002d4d497223 */ /* 0x040fe20000000046 */
[C---:B------:R-:W-:Y:S01]  /*83c0*/  FFMA R35, R77.reuse, R37, R72 ;  /* 0x000000254d237223 */ /* 0x040fe20000000048 */
[----:B------:R-:W-:Y:S01]  /*83d0*/  FFMA R69, R77, R41, R186 ;  /* 0x000000294d457223 */ /* 0x000fe200000000ba */
[-C--:B------:R-:W-:Y:S01]  /*83e0*/  FFMA R58, R39, R75.reuse, R58 ;  /* 0x0000004b273a7223 */ /* 0x080fe2000000003a */
[----:B------:R-:W-:Y:S01]  /*83f0*/  FFMA R60, R43, R75, R60 ;  /* 0x0000004b2b3c7223 */ /* 0x000fe2000000003c */
[----:B------:R-:W-:Y:S01]  /*8400*/  FFMA R77, R77, R5, R76 ;  /* 0x000000054d4d7223 */ /* 0x000fe2000000004c */
[----:B------:R-:W-:Y:S01]  /*8410*/  FFMA R75, R7, R75, R74 ;  /* 0x0000004b074b7223 */ /* 0x000fe2000000004a */
[C---:B------:R-:W-:Y:S01]  /*8420*/  FFMA R74, R78.reuse, R46, R73 ;  /* 0x0000002e4e4a7223 */ /* 0x040fe20000000049 */
[C---:B------:R-:W-:Y:S01]  /*8430*/  FFMA R76, R78.reuse, R42, R69 ;  /* 0x0000002a4e4c7223 */ /* 0x040fe20000000045 */
[C---:B------:R-:W-:Y:S01]  /*8440*/  FFMA R70, R78.reuse, R38, R35 ;  /* 0x000000264e467223 */ /* 0x040fe20000000023 */
[----:B------:R-:W-:Y:S01]  /*8450*/  FFMA R72, R78, R6, R77 ;  /* 0x000000064e487223 */ /* 0x000fe2000000004d */
[----:B------:R-:W-:Y:S01]  /*8460*/  FFMA R85, R85, R37, R84 ;  /* 0x0000002555557223 */ /* 0x000fe20000000054 */
[-C--:B------:R-:W-:Y:S01]  /*8470*/  FFMA R69, R47, R79.reuse, R74 ;  /* 0x0000004f2f457223 */ /* 0x080fe2000000004a */
[C---:B------:R-:W-:Y:S01]  /*8480*/  FFMA R184, R104.reuse, R36, R184 ;  /* 0x0000002468b87223 */ /* 0x040fe200000000b8 */
[C---:B------:R-:W-:Y:S01]  /*8490*/  FFMA R74, R104.reuse, R40, R183 ;  /* 0x00000028684a7223 */ /* 0x040fe200000000b7 */
[C---:B------:R-:W-:Y:S01]  /*84a0*/  FFMA R182, R104.reuse, R44, R182 ;  /* 0x0000002c68b67223 */ /* 0x040fe200000000b6 */
[-C--:B------:R-:W-:Y:S01]  /*84b0*/  FFMA R70, R39, R79.reuse, R70 ;  /* 0x0000004f27467223 */ /* 0x080fe20000000046 */
[-C--:B------:R-:W-:Y:S01]  /*84c0*/  FFMA R35, R43, R79.reuse, R76 ;  /* 0x0000004f2b237223 */ /* 0x080fe2000000004c */
[----:B------:R-:W-:Y:S01]  /*84d0*/  FFMA R72, R7, R79, R72 ;  /* 0x0000004f07487223 */ /* 0x000fe20000000048 */
[----:B------:R-:W-:Y:S01]  /*84e0*/  FFMA R80, R104, R4, R80 ;  /* 0x0000000468507223 */ /* 0x000fe20000000050 */
[----:B------:R-:W3:Y:S01]  /*84f0*/  LDS.128 R76, [R0.X4+UR5+0x4120] ;  /* 0x00412005004c7984 */ /* 0x000ee20008004c00 */
[-C--:B------:R-:W-:Y:S01]  /*8500*/  FFMA R86, R86, R38.reuse, R85 ;  /* 0x0000002656567223 */ /* 0x080fe20000000055 */
        /* <DEDUP_REMOVED lines=10> */
[-C--:B------:R-:W-:Y:S01]  /*85b0*/  FFMA R74, R39, R107.reuse, R74 ;  /* 0x0000006b274a7223 */ /* 0x080fe2000000004a */
[-C--:B------:R-:W-:Y:S01]  /*85c0*/  FFMA R73, R43, R107.reuse, R80 ;  /* 0x0000006b2b497223 */ /* 0x080fe20000000050 */
[-C--:B------:R-:W-:Y:S01]  /*85d0*/  FFMA R84, R47, R107.reuse, R84 ;  /* 0x0000006b2f547223 */ /* 0x080fe20000000054 */
[----:B------:R-:W-:Y:S01]  /*85e0*/  FFMA R85, R7, R107, R106 ;  /* 0x0000006b07557223 */ /* 0x000fe2000000006a */
[C---:B--2---:R-:W-:Y:S01]  /*85f0*/  FFMA R86, R96.reuse, R36, R181 ;  /* 0x0000002460567223 */ /* 0x044fe200000000b5 */
[----:B------:R-:W2:Y:S01]  /*8600*/  LDS.128 R104, [R0.X4+UR5+0x4220] ;  /* 0x0042200500687984 */ /* 0x000ea20008004c00 */
        /* <DEDUP_REMOVED lines=10> */
[-C--:B------:R-:W-:Y:S01]  /*86b0*/  FFMA R16, R39, R91.reuse, R16 ;  /* 0x0000005b27107223 */ /* 0x080fe20000000010 */
[-C--:B------:R-:W-:Y:S01]  /*86c0*/  FFMA R14, R43, R91.reuse, R14 ;  /* 0x0000005b2b0e7223 */ /* 0x080fe2000000000e */
[----:B------:R-:W-:Y:S01]  /*86d0*/  FFMA R91, R7, R91, R90 ;  /* 0x0000005b075b7223 */ /* 0x000fe2000000005a */
[C---:B------:R-:W-:Y:S01]  /*86e0*/  FFMA R86, R98.reuse, R46, R89 ;  /* 0x0000002e62567223 */ /* 0x040fe20000000059 */
[----:B------:R-:W-:Y:S01]  /*86f0*/  FFMA R93, R93, R5, R92 ;  /* 0x000000055d5d7223 */ /* 0x000fe2000000005c */
[C---:B------:R-:W-:Y:S01]  /*8700*/  FFMA R88, R98.reuse, R42, R83 ;  /* 0x0000002a62587223 */ /* 0x040fe20000000053 */
[----:B------:R-:W-:Y:S01]  /*8710*/  FFMA R90, R98, R6, R97 ;  /* 0x00000006625a7223 */ /* 0x000fe20000000061 */
[-C--:B------:R-:W-:Y:S01]  /*8720*/  FFMA R89, R39, R99.reuse, R80 ;  /* 0x0000006327597223 */ /* 0x080fe20000000050 */
[C---:B-1----:R-:W-:Y:S01]  /*8730*/  FFMA R178, R100.reuse, R36, R178 ;  /* 0x0000002464b27223 */ /* 0x042fe200000000b2 */
        /* <DEDUP_REMOVED lines=8> */
[C---:B------:R-:W-:Y:S01]  /*87c0*/  FFMA R97, R101.reuse, R41, R80 ;  /* 0x0000002965617223 */ /* 0x040fe20000000050 */
[C---:B------:R-:W-:Y:S01]  /*87d0*/  FFMA R99, R101.reuse, R45, R176 ;  /* 0x0000002d65637223 */ /* 0x040fe200000000b0 */
[----:B------:R-:W-:-:S02]  /*87e0*/  FFMA R101, R101, R5, R82 ;  /* 0x0000000565657223 */ /* 0x000fc40000000052 */
[----:B------:R-:W1:Y:S01]  /*87f0*/  LDS.128 R80, [R0.X4+UR5+0x4320] ;  /* 0x0043200500507984 */ /* 0x000e620008004c00 */
[----:B------:R-:W-:Y:S01]  /*8800*/  FFMA R96, R102, R38, R93 ;  /* 0x0000002666607223 */ /* 0x000fe2000000005d */
[----:B---3--:R-:W-:-:S03]  /*8810*/  FFMA R98, R76, R36, R175 ;  /* 0x000000244c627223 */ /* 0x008fc600000000af */
[C---:B------:R-:W-:Y:S01]  /*8820*/  FFMA R93, R39.reuse, R103, R96 ;  /* 0x00000067275d7223 */ /* 0x040fe20000000060 */
[----:B------:R-:W-:Y:S01]  /*8830*/  FFMA R96, R76, R44, R173 ;  /* 0x0000002c4c607223 */ /* 0x000fe200000000ad */
[-C--:B------:R-:W-:Y:S01]  /*8840*/  FFMA R52, R39, R95.reuse, R52 ;  /* 0x0000005f27347223 */ /* 0x080fe20000000034 */
[-C--:B------:R-:W-:Y:S01]  /*8850*/  FFMA R50, R47, R95.reuse, R50 ;  /* 0x0000005f2f327223 */ /* 0x080fe20000000032 */
        /* <DEDUP_REMOVED lines=8> */
[----:B------:R-:W3:Y:S01]  /*88e0*/  LDS.128 R96, [R0.X4+UR5+0x5020] ;  /* 0x0050200500607984 */ /* 0x000ee20008004c00 */
[-C--:B------:R-:W-:Y:S01]  /*88f0*/  FFMA R94, R43, R103.reuse, R94 ;  /* 0x000000672b5e7223 */ /* 0x080fe2000000005e */
[-C--:B------:R-:W-:Y:S01]  /*8900*/  FFMA R92, R47, R103.reuse, R92 ;  /* 0x000000672f5c7223 */ /* 0x080fe2000000005c */
[----:B------:R-:W-:Y:S01]  /*8910*/  FFMA R120, R7, R103, R120 ;  /* 0x0000006707787223 */ /* 0x000fe20000000078 */
[----:B------:R-:W-:Y:S01]  /*8920*/  FFMA R76, R78, R46, R117 ;  /* 0x0000002e4e4c7223 */ /* 0x000fe20000000075 */
[C---:B------:R-:W-:Y:S01]  /*8930*/  FFMA R103, R77.reuse, R41, R174 ;  /* 0x000000294d677223 */ /* 0x040fe200000000ae */
[----:B------:R-:W-:-:S02]  /*8940*/  FFMA R77, R77, R5, R128 ;  /* 0x000000054d4d7223 */ /* 0x000fc40000000080 */
[----:B------:R-:W-:Y:S01]  /*8950*/  FFMA R121, R47, R79, R76 ;  /* 0x0000004f2f797223 */ /* 0x000fe2000000004c */
[----:B--2---:R-:W-:Y:S01]  /*8960*/  FFMA R76, R104, R44, R167 ;  /* 0x0000002c684c7223 */ /* 0x004fe200000000a7 */
[C---:B------:R-:W-:Y:S01]  /*8970*/  FFMA R100, R78.reuse, R38, R101 ;  /* 0x000000264e647223 */ /* 0x040fe20000000065 */
[C---:B------:R-:W-:Y:S01]  /*8980*/  FFMA R122, R78.reuse, R42, R103 ;  /* 0x0000002a4e7a7223 */ /* 0x040fe20000000067 */
[----:B------:R-:W-:Y:S01]  /*8990*/  FFMA R124, R78, R6, R77 ;  /* 0x000000064e7c7223 */ /* 0x000fe2000000004d */
[----:B------:R-:W-:Y:S01]  /*89a0*/  FFMA R117, R105, R45, R76 ;  /* 0x0000002d69757223 */ /* 0x000fe2000000004c */
[-C--:B------:R-:W-:Y:S01]  /*89b0*/  FFMA R123, R39, R79.reuse, R100 ;  /* 0x0000004f277b7223 */ /* 0x080fe20000000064 */
        /* <DEDUP_REMOVED lines=16> */
[-C--:B------:R-:W-:Y:S01]  /*8ac0*/  FFMA R125, R39, R107.reuse, R102 ;  /* 0x0000006b277d7223 */ /* 0x080fe20000000066 */
[-C--:B------:R-:W-:Y:S01]  /*8ad0*/  FFMA R126, R43, R107.reuse, R126 ;  /* 0x0000006b2b7e7223 */ /* 0x080fe2000000007e */
[----:B------:R-:W-:Y:S01]  /*8ae0*/  FFMA R128, R7, R107, R128 ;  /* 0x0000006b07807223 */ /* 0x000fe20000000080 */
[C---:B------:R-:W-:Y:S01]  /*8af0*/  FFMA R107, R81.reuse, R41, R100 ;  /* 0x00000029516b7223 */ /* 0x040fe20000000064 */
[----:B------:R-:W-:Y:S01]  /*8b00*/  FFMA R117, R81, R45, R164 ;  /* 0x0000002d51757223 */ /* 0x000fe200000000a4 */
[----:B------:R-:W1:Y:S01]  /*8b10*/  LDS.128 R100, [R0.X4+UR5+0x5220] ;  /* 0x0052200500647984 */ /* 0x000e620008004c00 */
[C---:B------:R-:W-:Y:S01]  /*8b20*/  FFMA R166, R80.reuse, R36, R166 ;  /* 0x0000002450a67223 */ /* 0x040fe200000000a6 */
[----:B------:R-:W-:Y:S01]  /*8b30*/  FFMA R134, R80, R4, R134 ;  /* 0x0000000450867223 */ /* 0x000fe20000000086 */
[----:B------:R-:W-:-:S02]  /*8b40*/  FFMA R80, R82, R46, R117 ;  /* 0x0000002e52507223 */ /* 0x000fc40000000075 */
[C---:B------:R-:W-:Y:S01]  /*8b50*/  FFMA R105, R81.reuse, R37, R166 ;  /* 0x0000002551697223 */ /* 0x040fe200000000a6 */
[----:B------:R-:W-:Y:S01]  /*8b60*/  FFMA R81, R81, R5, R134 ;  /* 0x0000000551517223 */ /* 0x000fe20000000086 */
[----:B------:R-:W-:Y:S01]  /*8b70*/  FFMA R131, R47, R83, R80 ;  /* 0x000000532f837223 */ /* 0x000fe20000000050 */
[C---:B---3--:R-:W-:Y:S01]  /*8b80*/  FFMA R136, R96.reuse, R40, R136 ;  /* 0x0000002860887223 */ /* 0x048fe20000000088 */
[----:B------:R-:W-:Y:S01]  /*8b90*/  FFMA R80, R96, R44, R135 ;  /* 0x0000002c60507223 */ /* 0x000fe20000000087 */
[C---:B------:R-:W-:Y:S01]  /*8ba0*/  FFMA R130, R82.reuse, R38, R105 ;  /* 0x0000002652827223 */ /* 0x040fe20000000069 */
[C---:B------:R-:W-:Y:S01]  /*8bb0*/  FFMA R104, R82.reuse, R42, R107 ;  /* 0x0000002a52687223 */ /* 0x040fe2000000006b */
[----:B------:R-:W-:Y:S01]  /*8bc0*/  FFMA R132, R82, R6, R81 ;  /* 0x0000000652847223 */ /* 0x000fe20000000051 */
        /* <DEDUP_REMOVED lines=8> */
[----:B------:R-:W3:Y:S01]  /*8c50*/  LDS.128 R80, [R0.X4+UR5+0x5320] ;  /* 0x0053200500507984 */ /* 0x000ee20008004c00 */
[----:B------:R-:W-:Y:S01]  /*8c60*/  FFMA R97, R97, R5, R96 ;  /* 0x0000000561617223 */ /* 0x000fe20000000060 */
[C---:B------:R-:W-:Y:S01]  /*8c70*/  FFMA R96, R98.reuse, R42, R107 ;  /* 0x0000002a62607223 */ /* 0x040fe2000000006b */
[C---:B------:R-:W-:Y:S01]  /*8c80*/  FFMA R104, R98.reuse, R38, R105 ;  /* 0x0000002662687223 */ /* 0x040fe20000000069 */
[----:B------:R-:W-:-:S02]  /*8c90*/  FFMA R134, R98, R46, R117 ;  /* 0x0000002e62867223 */ /* 0x000fc40000000075 */
[-C--:B------:R-:W-:Y:S01]  /*8ca0*/  FFMA R133, R43, R99.reuse, R96 ;  /* 0x000000632b857223 */ /* 0x080fe20000000060 */
[----:B--2---:R-:W-:Y:S01]  /*8cb0*/  FFMA R96, R76, R44, R139 ;  /* 0x0000002c4c607223 */ /* 0x004fe2000000008b */
[----:B------:R-:W-:Y:S01]  /*8cc0*/  FFMA R136, R98, R6, R97 ;  /* 0x0000000662887223 */ /* 0x000fe20000000061 */
[-C--:B------:R-:W-:Y:S01]  /*8cd0*/  FFMA R135, R39, R99.reuse, R104 ;  /* 0x0000006327877223 */ /* 0x080fe20000000068 */
[----:B------:R-:W-:Y:S01]  /*8ce0*/  FFMA R134, R47, R99, R134 ;  /* 0x000000632f867223 */ /* 0x000fe20000000086 */
[----:B------:R-:W-:Y:S01]  /*8cf0*/  FFMA R117, R77, R45, R96 ;  /* 0x0000002d4d757223 */ /* 0x000fe20000000060 */
[----:B------:R-:W-:Y:S01]  /*8d00*/  FFMA R136, R7, R99, R136 ;  /* 0x0000006307887223 */ /* 0x000fe20000000088 */
[C---:B------:R-:W-:Y:S01]  /*8d10*/  FFMA R156, R76.reuse, R36, R156 ;  /* 0x000000244c9c7223 */ /* 0x040fe2000000009c */
[----:B------:R-:W2:Y:S01]  /*8d20*/  LDS.128 R96, [R0.X4+UR5+0x6020] ;  /* 0x0060200500607984 */ /* 0x000ea20008004c00 */
[C---:B------:R-:W-:Y:S01]  /*8d30*/  FFMA R140, R76.reuse, R40, R140 ;  /* 0x000000284c8c7223 */ /* 0x040fe2000000008c */
[----:B------:R-:W-:Y:S01]  /*8d40*/  FFMA R76, R76, R4, R137 ;  /* 0x000000044c4c7223 */ /* 0x000fe20000000089 */
[----:B------:R-:W-:-:S02]  /*8d50*/  FFMA R105, R77, R37, R156 ;  /* 0x000000254d697223 */ /* 0x000fc4000000009c */
[C---:B------:R-:W-:Y:S01]  /*8d60*/  FFMA R107, R77.reuse, R41, R140 ;  /* 0x000000294d6b7223 */ /* 0x040fe2000000008c */
[----:B------:R-:W-:Y:S01]  /*8d70*/  FFMA R77, R77, R5, R76 ;  /* 0x000000054d4d7223 */ /* 0x000fe2000000004c */
[C---:B------:R-:W-:Y:S01]  /*8d80*/  FFMA R76, R78.reuse, R46, R117 ;  /* 0x0000002e4e4c7223 */ /* 0x040fe20000000075 */
[C---:B------:R-:W-:Y:S01]  /*8d90*/  FFMA R104, R78.reuse, R38, R105 ;  /* 0x000000264e687223 */ /* 0x040fe20000000069 */
[----:B------:R-:W-:Y:S02]  /*8da0*/  FFMA R138, R78, R42, R107 ;  /* 0x0000002a4e8a7223 */ /* 0x000fe4000000006b */
[-C--:B------:R-:W-:Y:S01]  /*8db0*/  FFMA R139, R47, R79.reuse, R76 ;  /* 0x0000004f2f8b7223 */ /* 0x080fe2000000004c */
[----:B-1----:R-:W-:Y:S01]  /*8dc0*/  FFMA R76, R100, R40, R143 ;  /* 0x00000028644c7223 */ /* 0x002fe2000000008f */
[----:B------:R-:W-:Y:S01]  /*8dd0*/  FFMA R140, R78, R6, R77 ;  /* 0x000000064e8c7223 */ /* 0x000fe2000000004d */
[C---:B------:R-:W-:Y:S01]  /*8de0*/  FFMA R142, R100.reuse, R44, R142 ;  /* 0x0000002c648e7223 */ /* 0x040fe2000000008e */
[C---:B------:R-:W-:Y:S01]  /*8df0*/  FFMA R144, R100.reuse, R36, R144 ;  /* 0x0000002464907223 */ /* 0x040fe20000000090 */
[-C--:B------:R-:W-:Y:S01]  /*8e00*/  FFMA R137, R39, R79.reuse, R104 ;  /* 0x0000004f27897223 */ /* 0x080fe20000000068 */
[-C--:B------:R-:W-:Y:S01]  /*8e10*/  FFMA R138, R43, R79.reuse, R138 ;  /* 0x0000004f2b8a7223 */ /* 0x080fe2000000008a */
[----:B------:R-:W-:Y:S01]  /*8e20*/  FFMA R140, R7, R79, R140 ;  /* 0x0000004f078c7223 */ /* 0x000fe2000000008c */
[----:B------:R-:W-:Y:S01]  /*8e30*/  FFMA R100, R100, R4, R141 ;  /* 0x0000000464647223 */ /* 0x000fe2000000008d */
[C---:B------:R-:W-:Y:S01]  /*8e40*/  FFMA R107, R101.reuse, R41, R76 ;  /* 0x00000029656b7223 */ /* 0x040fe2000000004c */
[C---:B------:R-:W-:Y:S01]  /*8e50*/  FFMA R117, R101.reuse, R45, R142 ;  /* 0x0000002d65757223 */ /* 0x040fe2000000008e */
[----:B------:R-:W1:Y:S01]  /*8e60*/  LDS.128 R76, [R0.X4+UR5+0x6120] ;  /* 0x00612005004c7984 */ /* 0x000e620008004c00 */
[C---:B------:R-:W-:Y:S01]  /*8e70*/  FFMA R105, R101.reuse, R37, R144 ;  /* 0x0000002565697223 */ /* 0x040fe20000000090 */
[----:B------:R-:W-:Y:S01]  /*8e80*/  FFMA R101, R101, R5, R100 ;  /* 0x0000000565657223 */ /* 0x000fe20000000064 */
[----:B------:R-:W-:Y:S01]  /*8e90*/  FFMA R100, R102, R46, R117 ;  /* 0x0000002e66647223 */ /* 0x000fe20000000075 */
[----:B---3--:R-:W-:Y:S01]  /*8ea0*/  FFMA R146, R80, R44, R146 ;  /* 0x0000002c50927223 */ /* 0x008fe20000000092 */
[----:B------:R-:W-:-:S02]  /*8eb0*/  FFMA R104, R102, R38, R105 ;  /* 0x0000002666687223 */ /* 0x000fc40000000069 */
[----:B------:R-:W-:Y:S01]  /*8ec0*/  FFMA R141, R47, R103, R100 ;  /* 0x000000672f8d7223 */ /* 0x000fe20000000064 */
[----:B------:R-:W-:Y:S01]  /*8ed0*/  FFMA R100, R80, R40, R147 ;  /* 0x0000002850647223 */ /* 0x000fe20000000093 */
        /* <DEDUP_REMOVED lines=36> */
[-C--:B------:R-:W-:Y:S01]  /*9120*/  FFMA R149, R43, R99.reuse, R104 ;  /* 0x000000632b957223 */ /* 0x080fe20000000068 */
[-C--:B------:R-:W-:Y:S01]  /*9130*/  FFMA R150, R7, R99.reuse, R150 ;  /* 0x0000006307967223 */ /* 0x080fe20000000096 */
[----:B------:R-:W-:Y:S01]  /*9140*/  FFMA R152, R47, R99, R152 ;  /* 0x000000632f987223 */ /* 0x000fe20000000098 */
[C---:B------:R-:W-:Y:S01]  /*9150*/  FFMA R154, R76.reuse, R36, R154 ;  /* 0x000000244c9a7223 */ /* 0x040fe2000000009a */
[C---:B------:R-:W-:Y:S01]  /*9160*/  FFMA R105, R77.reuse, R41, R98 ;  /* 0x000000294d697223 */ /* 0x040fe20000000062 */
[C---:B------:R-:W-:Y:S01]  /*9170*/  FFMA R117, R77.reuse, R5, R96 ;  /* 0x000000054d757223 */ /* 0x040fe20000000060 */
[----:B------:R-:W-:Y:S01]  /*9180*/  FFMA R112, R76, R44, R112 ;  /* 0x0000002c4c707223 */ /* 0x000fe20000000070 */
[----:B------:R-:W1:Y:S01]  /*9190*/  LDS.128 R96, [R0.X4+UR5+0x7020] ;  /* 0x0070200500607984 */ /* 0x000e620008004c00 */
[----:B------:R-:W-:-:S02]  /*91a0*/  FFMA R107, R77, R37, R154 ;  /* 0x000000254d6b7223 */ /* 0x000fc4000000009a */
[----:B------:R-:W-:Y:S01]  /*91b0*/  FFMA R77, R77, R45, R112 ;  /* 0x0000002d4d4d7223 */ /* 0x000fe20000000070 */
[C---:B------:R-:W-:Y:S01]  /*91c0*/  FFMA R154, R78.reuse, R42, R105 ;  /* 0x0000002a4e9a7223 */ /* 0x040fe20000000069 */
[C---:B------:R-:W-:Y:S01]  /*91d0*/  FFMA R104, R78.reuse, R38, R107 ;  /* 0x000000264e687223 */ /* 0x040fe2000000006b */
[C---:B------:R-:W-:Y:S01]  /*91e0*/  FFMA R76, R78.reuse, R6, R117 ;  /* 0x000000064e4c7223 */ /* 0x040fe20000000075 */
[----:B------:R-:W-:Y:S01]  /*91f0*/  FFMA R156, R78, R46, R77 ;  /* 0x0000002e4e9c7223 */ /* 0x000fe2000000004d */
[C---:B---3--:R-:W-:Y:S01]  /*9200*/  FFMA R158, R100.reuse, R36, R158 ;  /* 0x00000024649e7223 */ /* 0x048fe2000000009e */
[----:B------:R-:W3:Y:S01]  /*9210*/  LDS.128 R116, [R0.X4+UR5+0x7120] ;  /* 0x0071200500747984 */ /* 0x000ee20008004c00 */
[-C--:B------:R-:W-:Y:S01]  /*9220*/  FFMA R154, R43, R79.reuse, R154 ;  /* 0x0000004f2b9a7223 */ /* 0x080fe2000000009a */
[-C--:B------:R-:W-:Y:S01]  /*9230*/  FFMA R155, R39, R79.reuse, R104 ;  /* 0x0000004f279b7223 */ /* 0x080fe20000000068 */
[-C--:B------:R-:W-:Y:S01]  /*9240*/  FFMA R153, R7, R79.reuse, R76 ;  /* 0x0000004f07997223 */ /* 0x080fe2000000004c */
[----:B------:R-:W-:Y:S01]  /*9250*/  FFMA R156, R47, R79, R156 ;  /* 0x0000004f2f9c7223 */ /* 0x000fe2000000009c */
[C---:B------:R-:W-:Y:S01]  /*9260*/  FFMA R78, R100.reuse, R40, R159 ;  /* 0x00000028644e7223 */ /* 0x040fe2000000009f */
[----:B------:R-:W-:Y:S01]  /*9270*/  FFMA R76, R100, R4, R157 ;  /* 0x00000004644c7223 */ /* 0x000fe2000000009d */
[----:B------:R-:W-:-:S02]  /*9280*/  FFMA R79, R101, R37, R158 ;  /* 0x00000025654f7223 */ /* 0x000fc4000000009e */
[C---:B------:R-:W-:Y:S01]  /*9290*/  FFMA R77, R101.reuse, R41, R78 ;  /* 0x00000029654d7223 */ /* 0x040fe2000000004e */
[----:B------:R-:W-:Y:S01]  /*92a0*/  FFMA R105, R101, R5, R76 ;  /* 0x0000000565697223 */ /* 0x000fe2000000004c */
[----:B------:R-:W-:Y:S01]  /*92b0*/  FFMA R78, R102, R38, R79 ;  /* 0x00000026664e7223 */ /* 0x000fe2000000004f */
[----:B------:R-:W-:Y:S01]  /*92c0*/  FFMA R100, R100, R44, R111 ;  /* 0x0000002c64647223 */ /* 0x000fe2000000006f */
[----:B--2---:R-:W-:Y:S01]  /*92d0*/  FFMA R162, R80, R40, R162 ;  /* 0x0000002850a27223 */ /* 0x004fe200000000a2 */
        /* <DEDUP_REMOVED lines=11> */
[C---:B------:R-:W-:Y:S01]  /*9390*/  FFMA R164, R82.reuse, R42, R79 ;  /* 0x0000002a52a47223 */ /* 0x040fe2000000004f */
[----:B------:R-:W-:Y:S01]  /*93a0*/  FFMA R100, R82, R38, R77 ;  /* 0x0000002652647223 */ /* 0x000fe2000000004d */
[----:B------:R-:W-:Y:S01]  /*93b0*/  FFMA R110, R80, R4, R110 ;  /* 0x00000004506e7223 */ /* 0x000fe2000000006e */
[----:B------:R-:W2:Y:S01]  /*93c0*/  LDS.128 R76, [R0.X4+UR5+0x7220] ;  /* 0x00722005004c7984 */ /* 0x000ea20008004c00 */
[----:B------:R-:W-:-:S02]  /*93d0*/  FFMA R80, R82, R46, R101 ;  /* 0x0000002e52507223 */ /* 0x000fc40000000065 */
[----:B------:R-:W-:Y:S01]  /*93e0*/  FFMA R81, R81, R5, R110 ;  /* 0x0000000551517223 */ /* 0x000fe2000000006e */
[C---:B-1----:R-:W-:Y:S01]  /*93f0*/  FFMA R114, R96.reuse, R40, R114 ;  /* 0x0000002860727223 */ /* 0x042fe20000000072 */
[----:B------:R-:W-:Y:S01]  /*9400*/  FFMA R161, R47, R83, R80 ;  /* 0x000000532fa17223 */ /* 0x000fe20000000050 */
[----:B------:R-:W-:Y:S01]  /*9410*/  FFMA R80, R96, R44, R113 ;  /* 0x0000002c60507223 */ /* 0x000fe20000000071 */
        /* <DEDUP_REMOVED lines=10> */
[----:B------:R-:W-:Y:S01]  /*94c0*/  FFMA R80, R98, R46, R101 ;  /* 0x0000002e62507223 */ /* 0x000fe20000000065 */
[----:B------:R-:W1:Y:S01]  /*94d0*/  LDS.128 R112, [R0.X4+UR5+0x7320] ;  /* 0x0073200500707984 */ /* 0x000e620008004c00 */
[----:B---3--:R-:W-:Y:S01]  /*94e0*/  FFMA R108, R116, R4, R108 ;  /* 0x00000004746c7223 */ /* 0x008fe2000000006c */
[C---:B------:R-:W-:Y:S01]  /*94f0*/  FFMA R168, R98.reuse, R42, R83 ;  /* 0x0000002a62a87223 */ /* 0x040fe20000000053 */
[C---:B------:R-:W-:Y:S01]  /*9500*/  FFMA R82, R98.reuse, R38, R81 ;  /* 0x0000002662527223 */ /* 0x040fe20000000051 */
[----:B------:R-:W-:Y:S01]  /*9510*/  FFMA R166, R98, R6, R97 ;  /* 0x0000000662a67223 */ /* 0x000fe20000000061 */
[-C--:B------:R-:W-:Y:S01]  /*9520*/  FFMA R165, R47, R99.reuse, R80 ;  /* 0x000000632fa57223 */ /* 0x080fe20000000050 */
[C---:B------:R-:W-:Y:S01]  /*9530*/  FFMA R80, R116.reuse, R44, R169 ;  /* 0x0000002c74507223 */ /* 0x040fe200000000a9 */
[C---:B------:R-:W-:Y:S01]  /*9540*/  FFMA R170, R116.reuse, R40, R170 ;  /* 0x0000002874aa7223 */ /* 0x040fe200000000aa */
[----:B------:R-:W-:Y:S01]  /*9550*/  FFMA R116, R116, R36, R171 ;  /* 0x0000002474747223 */ /* 0x000fe200000000ab */
[-C--:B------:R-:W-:Y:S01]  /*9560*/  FFMA R168, R43, R99.reuse, R168 ;  /* 0x000000632ba87223 */ /* 0x080fe200000000a8 */
[-C--:B------:R-:W-:Y:S01]  /*9570*/  FFMA R167, R39, R99.reuse, R82 ;  /* 0x0000006327a77223 */ /* 0x080fe20000000052 */
[----:B------:R-:W-:Y:S01]  /*9580*/  FFMA R166, R7, R99, R166 ;  /* 0x0000006307a67223 */ /* 0x000fe200000000a6 */
[----:B------:R-:W-:Y:S01]  /*9590*/  FFMA R171, R117, R5, R108 ;  /* 0x0000000575ab7223 */ /* 0x000fe2000000006c */
[----:B------:R-:W-:Y:S01]  /*95a0*/  LDS.128 R96, [R32+0x30] ;  /* 0x0000300020607984 */ /* 0x000fe20000000c00 */
[-C--:B------:R-:W-:Y:S01]  /*95b0*/  FFMA R158, R43, R103.reuse, R158 ;  /* 0x000000672b9e7223 */ /* 0x080fe2000000009e */
[----:B------:R-:W-:Y:S01]  /*95c0*/  FFMA R160, R47, R103, R160 ;  /* 0x000000672fa07223 */ /* 0x000fe200000000a0 */
[C---:B------:R-:W-:Y:S01]  /*95d0*/  FFMA R169, R117.reuse, R45, R80 ;  /* 0x0000002d75a97223 */ /* 0x040fe20000000050 */
[----:B------:R-:W3:Y:S01]  /*95e0*/  LDS.128 R108, [R0.X4+UR5+0x30] ;  /* 0x00003005006c7984 */ /* 0x000ee20008004c00 */
[C---:B------:R-:W-:Y:S01]  /*95f0*/  FFMA R173, R117.reuse, R41, R170 ;  /* 0x0000002975ad7223 */ /* 0x040fe200000000aa */
[----:B------:R-:W-:-:S02]  /*9600*/  FFMA R117, R117, R37, R116 ;  /* 0x0000002575757223 */ /* 0x000fc40000000074 */
[----:B------:R-:W4:Y:S04]  /*9610*/  LDS.128 R80, [R32+0x130] ;  /* 0x0001300020507984 */ /* 0x000f280000000c00 */
[----:B------:R-:W4:Y:S01]  /*9620*/  LDS.128 R100, [R32+0x230] ;  /* 0x0002300020647984 */ /* 0x000f220000000c00 */
        /* <DEDUP_REMOVED lines=8> */
[----:B------:R-:W-:Y:S01]  /*96b0*/  LDS.128 R104, [R32+0x330] ;  /* 0x0003300020687984 */ /* 0x000fe20000000c00 */
[C---:B--2---:R-:W-:Y:S01]  /*96c0*/  FFMA R209, R76.reuse, R36, R209 ;  /* 0x000000244cd17223 */ /* 0x044fe200000000d1 */
[----:B------:R-:W-:-:S02]  /*96d0*/  FFMA R208, R76, R40, R208 ;  /* 0x000000284cd07223 */ /* 0x000fc400000000d0 */
        /* <DEDUP_REMOVED lines=14> */
[----:B------:R-:W-:-:S02]  /*97c0*/  FFMA R234, R7, R79, R234 ;  /* 0x0000004f07ea7223 */ /* 0x000fc400000000ea */
[----:B------:R-:W2:Y:S01]  /*97d0*/  LDS.128 R76, [R0.X4+UR5+0x230] ;  /* 0x00023005004c7984 */ /* 0x000ea20008004c00 */
[----:B-1----:R-:W-:-:S04]  /*97e0*/  FFMA R19, R112, R4, R19 ;  /* 0x0000000470137223 */ /* 0x002fc80000000013 */
[----:B------:R-:W-:Y:S01]  /*97f0*/  FFMA R19, R113, R5, R19 ;  /* 0x0000000571137223 */ /* 0x000fe20000000013 */
[----:B---3--:R-:W-:-:S03]  /*9800*/  FFMA R12, R108, R96, R12 ;  /* 0x000000606c0c7223 */ /* 0x008fc6000000000c */
[----:B------:R-:W-:Y:S01]  /*9810*/  FFMA R19, R114, R6, R19 ;  /* 0x0000000672137223 */ /* 0x000fe20000000013 */
[C---:B----4-:R-:W-:Y:S01]  /*9820*/  FFMA R4, R108.reuse, R80, R13 ;  /* 0x000000506c047223 */ /* 0x050fe2000000000d */
[----:B------:R-:W-:Y:S02]  /*9830*/  FFMA R6, R108, R100, R3 ;  /* 0x000000646c067223 */ /* 0x000fe40000000003 */
[----:B------:R-:W-:Y:S01]  /*9840*/  FFMA R230, R7, R115, R19 ;  /* 0x0000007307e67223 */ /* 0x000fe20000000013 */
[C---:B------:R-:W-:Y:S01]  /*9850*/  FFMA R19, R109.reuse, R97, R12 ;  /* 0x000000616d137223 */ /* 0x040fe2000000000c */
[C---:B------:R-:W-:Y:S01]  /*9860*/  FFMA R13, R109.reuse, R81, R4 ;  /* 0x000000516d0d7223 */ /* 0x040fe20000000004 */
[----:B------:R-:W-:Y:S02]  /*9870*/  FFMA R3, R109, R101, R6 ;  /* 0x000000656d037223 */ /* 0x000fe40000000006 */
[----:B------:R-:W1:Y:S01]  /*9880*/  LDS.128 R4, [R0.X4+UR5+0x330] ;  /* 0x0003300500047984 */ /* 0x000e620008004c00 */
[----:B------:R-:W-:-:S04]  /*9890*/  FFMA R12, R110, R98, R19 ;  /* 0x000000626e0c7223 */ /* 0x000fc80000000013 */
[----:B------:R-:W-:Y:S01]  /*98a0*/  FFMA R227, R99, R111, R12 ;  /* 0x0000006f63e37223 */ /* 0x000fe2000000000c */
[C---:B--2---:R-:W-:Y:S01]  /*98b0*/  FFMA R12, R116.reuse, R104, R10 ;  /* 0x00000068740c7223 */ /* 0x044fe2000000000a */
[C---:B------:R-:W-:Y:S01]  /*98c0*/  FFMA R10, R116.reuse, R100, R8 ;  /* 0x00000064740a7223 */ /* 0x040fe20000000008 */
[----:B------:R-:W-:Y:S01]  /*98d0*/  FFMA R8, R116, R80, R9 ;  /* 0x0000005074087223 */ /* 0x000fe20000000009 */
[----:B------:R-:W-:Y:S01]  /*98e0*/  FFMA R228, R110, R82, R13 ;  /* 0x000000526ee47223 */ /* 0x000fe2000000000d */
[----:B------:R-:W-:Y:S01]  /*98f0*/  FFMA R205, R112, R36, R205 ;  /* 0x0000002470cd7223 */ /* 0x000fe200000000cd */
[C---:B------:R-:W-:Y:S01]  /*9900*/  FFMA R13, R117.reuse, R101, R10 ;  /* 0x00000065750d7223 */ /* 0x040fe2000000000a */
[----:B------:R-:W-:Y:S01]  /*9910*/  FFMA R116, R116, R96, R11 ;  /* 0x0000006074747223 */ /* 0x000fe2000000000b */
[C---:B------:R-:W-:Y:S01]  /*9920*/  FFMA R19, R117.reuse, R81, R8 ;  /* 0x0000005175137223 */ /* 0x040fe20000000008 */
[-C--:B------:R-:W-:Y:S01]  /*9930*/  FFMA R36, R110, R102.reuse, R3 ;  /* 0x000000666e247223 */ /* 0x080fe20000000003 */
[----:B------:R-:W2:Y:S01]  /*9940*/  LDS.128 R8, [R0.X4+UR5+0x1030] ;  /* 0x0010300500087984 */ /* 0x000ea20008004c00 */
[----:B------:R-:W-:Y:S01]  /*9950*/  FFMA R3, R117, R105, R12 ;  /* 0x0000006975037223 */ /* 0x000fe2000000000c */
[----:B------:R-:W-:-:S04]  /*9960*/  FFMA R12, R118, R102, R13 ;  /* 0x00000066760c7223 */ /* 0x000fc8000000000d */
[----:B------:R-:W-:Y:S01]  /*9970*/  FFMA R225, R103, R119, R12 ;  /* 0x0000007767e17223 */ /* 0x000fe2000000000c */
[C---:B------:R-:W-:Y:S01]  /*9980*/  FFMA R14, R76.reuse, R100, R14 ;  /* 0x000000644c0e7223 */ /* 0x040fe2000000000e */
[----:B------:R-:W-:Y:S01]  /*9990*/  FFMA R12, R76, R80, R15 ;  /* 0x000000504c0c7223 */ /* 0x000fe2000000000f */
[----:B------:R-:W-:Y:S01]  /*99a0*/  FFMA R205, R113, R37, R205 ;  /* 0x0000002571cd7223 */ /* 0x000fe200000000cd */
[----:B------:R-:W-:Y:S01]  /*99b0*/  FFMA R224, R118, R82, R19 ;  /* 0x0000005276e07223 */ /* 0x000fe20000000013 */
[C---:B------:R-:W-:Y:S01]  /*99c0*/  FFMA R19, R77.reuse, R101, R14 ;  /* 0x000000654d137223 */ /* 0x040fe2000000000e */
[----:B------:R-:W-:Y:S02]  /*99d0*/  FFMA R37, R77, R81, R12 ;  /* 0x000000514d257223 */ /* 0x000fe4000000000c */
[----:B------:R-:W3:Y:S01]  /*99e0*/  LDS.128 R12, [R0.X4+UR5+0x1130] ;  /* 0x00113005000c7984 */ /* 0x000ee20008004c00 */
[----:B------:R-:W-:Y:S01]  /*99f0*/  FFMA R16, R76, R104, R16 ;  /* 0x000000684c107223 */ /* 0x000fe20000000010 */
[----:B------:R-:W-:-:S03]  /*9a00*/  FFMA R226, R118, R106, R3 ;  /* 0x0000006a76e27223 */ /* 0x000fc60000000003 */
[----:B------:R-:W-:Y:S01]  /*9a10*/  FFMA R3, R77, R105, R16 ;  /* 0x000000694d037223 */ /* 0x000fe20000000010 */
[----:B------:R-:W-:Y:S01]  /*9a20*/  FFMA R16, R78, R82, R37 ;  /* 0x000000524e107223 */ /* 0x000fe20000000025 */
[----:B------:R-:W-:-:S03]  /*9a30*/  FFMA R38, R114, R38, R205 ;  /* 0x0000002672267223 */ /* 0x000fc600000000cd */
[----:B------:R-:W-:Y:S01]  /*9a40*/  FFMA R221, R83, R79, R16 ;  /* 0x0000004f53dd7223 */ /* 0x000fe20000000010 */
[C---:B-1----:R-:W-:Y:S01]  /*9a50*/  FFMA R18, R4.reuse, R104, R18 ;  /* 0x0000006804127223 */ /* 0x042fe20000000012 */
[C---:B------:R-:W-:Y:S01]  /*9a60*/  FFMA R28, R4.reuse, R100, R28 ;  /* 0x00000064041c7223 */ /* 0x040fe2000000001c */
[C---:B------:R-:W-:Y:S01]  /*9a70*/  FFMA R16, R4.reuse, R80, R17 ;  /* 0x0000005004107223 */ /* 0x040fe20000000011 */
[----:B------:R-:W-:Y:S01]  /*9a80*/  FFMA R229, R103, R111, R36 ;  /* 0x0000006f67e57223 */ /* 0x000fe20000000024 */
[----:B------:R-:W-:Y:S01]  /*9a90*/  FFMA R4, R4, R96, R51 ;  /* 0x0000006004047223 */ /* 0x000fe20000000033 */
[----:B------:R-:W-:Y:S01]  /*9aa0*/  FFMA R231, R39, R115, R38 ;  /* 0x0000007327e77223 */ /* 0x000fe20000000026 */
[C---:B------:R-:W-:Y:S01]  /*9ab0*/  FFMA R36, R78.reuse, R106, R3 ;  /* 0x0000006a4e247223 */ /* 0x040fe20000000003 */
[C---:B------:R-:W-:Y:S01]  /*9ac0*/  FFMA R37, R5.reuse, R101, R28 ;  /* 0x0000006505257223 */ /* 0x040fe2000000001c */
[-C--:B------:R-:W-:Y:S01]  /*9ad0*/  FFMA R222, R78, R102.reuse, R19 ;  /* 0x000000664ede7223 */ /* 0x080fe20000000013 */
[C---:B------:R-:W-:Y:S01]  /*9ae0*/  FFMA R3, R5.reuse, R105, R18 ;  /* 0x0000006905037223 */ /* 0x040fe20000000012 */
[C---:B------:R-:W-:Y:S01]  /*9af0*/  FFMA R39, R5.reuse, R81, R16 ;  /* 0x0000005105277223 */ /* 0x040fe20000000010 */
[----:B------:R-:W-:Y:S01]  /*9b00*/  FFMA R5, R5, R97, R4 ;  /* 0x0000006105057223 */ /* 0x000fe20000000004 */
[----:B------:R-:W1:Y:S01]  /*9b10*/  LDS.128 R16, [R0.X4+UR5+0x1230] ;  /* 0x0012300500107984 */ /* 0x000e620008004c00 */
[----:B------:R-:W-:Y:S01]  /*9b20*/  FFMA R4, R6, R102, R37 ;  /* 0x0000006606047223 */ /* 0x000fe20000000025 */
[C---:B------:R-:W-:Y:S01]  /*9b30*/  FFMA R204, R112.reuse, R40, R204 ;  /* 0x0000002870cc7223 */ /* 0x040fe200000000cc */
[----:B------:R-:W-:Y:S01]  /*9b40*/  FFMA R203, R112, R44, R203 ;  /* 0x0000002c70cb7223 */ /* 0x000fe200000000cb */
[C---:B--2---:R-:W-:Y:S01]  /*9b50*/  FFMA R22, R8.reuse, R80, R22 ;  /* 0x0000005008167223 */ /* 0x044fe20000000016 */
[----:B------:R-:W-:Y:S01]  /*9b60*/  FFMA R219, R103, R7, R4 ;  /* 0x0000000767db7223 */ /* 0x000fe20000000004 */
[----:B------:R-:W-:Y:S01]  /*9b70*/  FFMA R4, R8, R100, R21 ;  /* 0x0000006408047223 */ /* 0x000fe20000000015 */
[C---:B------:R-:W-:Y:S01]  /*9b80*/  FFMA R220, R6.reuse, R106, R3 ;  /* 0x0000006a06dc7223 */ /* 0x040fe20000000003 */
[C---:B------:R-:W-:Y:S01]  /*9b90*/  FFMA R218, R6.reuse, R82, R39 ;  /* 0x0000005206da7223 */ /* 0x040fe20000000027 */
[----:B------:R-:W-:Y:S01]  /*9ba0*/  FFMA R112, R6, R98, R5 ;  /* 0x0000006206707223 */ /* 0x000fe20000000005 */
        /* <DEDUP_REMOVED lines=9> */
[----:B------:R-:W2:Y:S01]  /*9c40*/  LDS.128 R4, [R0.X4+UR5+0x1330] ;  /* 0x0013300500047984 */ /* 0x000ea20008004c00 */
[----:B------:R-:W-:Y:S01]  /*9c50*/  FFMA R118, R118, R98, R117 ;  /* 0x0000006276767223 */ /* 0x000fe20000000075 */
[----:B------:R-:W-:Y:S01]  /*9c60*/  FFMA R9, R9, R97, R8 ;  /* 0x0000006109097223 */ /* 0x000fe20000000008 */
[C---:B------:R-:W-:Y:S01]  /*9c70*/  FFMA R8, R10.reuse, R82, R37 ;  /* 0x000000520a087223 */ /* 0x040fe20000000025 */
[-C--:B------:R-:W-:Y:S01]  /*9c80*/  FFMA R226, R107, R119.reuse, R226 ;  /* 0x000000776be27223 */ /* 0x080fe200000000e2 */
[-C--:B------:R-:W-:Y:S01]  /*9c90*/  FFMA R224, R83, R119.reuse, R224 ;  /* 0x0000007753e07223 */ /* 0x080fe200000000e0 */
[----:B------:R-:W-:Y:S01]  /*9ca0*/  FFMA R119, R99, R119, R118 ;  /* 0x0000007763777223 */ /* 0x000fe20000000076 */
[C---:B------:R-:W-:Y:S01]  /*9cb0*/  FFMA R20, R10.reuse, R106, R3 ;  /* 0x0000006a0a147223 */ /* 0x040fe20000000003 */
[C---:B------:R-:W-:Y:S01]  /*9cc0*/  FFMA R118, R10.reuse, R102, R21 ;  /* 0x000000660a767223 */ /* 0x040fe20000000015 */
[----:B------:R-:W-:Y:S01]  /*9cd0*/  FFMA R116, R10, R98, R9 ;  /* 0x000000620a747223 */ /* 0x000fe20000000009 */
[-C--:B------:R-:W-:Y:S01]  /*9ce0*/  FFMA R117, R83, R11.reuse, R8 ;  /* 0x0000000b53757223 */ /* 0x080fe20000000008 */
[C---:B---3--:R-:W-:Y:S01]  /*9cf0*/  FFMA R10, R12.reuse, R104, R25 ;  /* 0x000000680c0a7223 */ /* 0x048fe20000000019 */
[C---:B------:R-:W-:Y:S01]  /*9d00*/  FFMA R8, R12.reuse, R80, R23 ;  /* 0x000000500c087223 */ /* 0x040fe20000000017 */
[-C--:B------:R-:W-:Y:S01]  /*9d10*/  FFMA R217, R107, R11.reuse, R20 ;  /* 0x0000000b6bd97223 */ /* 0x080fe20000000014 */
[-C--:B------:R-:W-:Y:S01]  /*9d20*/  FFMA R118, R103, R11.reuse, R118 ;  /* 0x0000000b67767223 */ /* 0x080fe20000000076 */
[----:B------:R-:W-:Y:S01]  /*9d30*/  FFMA R116, R99, R11, R116 ;  /* 0x0000000b63747223 */ /* 0x000fe20000000074 */
[C---:B------:R-:W-:Y:S01]  /*9d40*/  FFMA R3, R13.reuse, R105, R10 ;  /* 0x000000690d037223 */ /* 0x040fe2000000000a */
[----:B------:R-:W-:Y:S01]  /*9d50*/  FFMA R23, R13, R81, R8 ;  /* 0x000000510d177223 */ /* 0x000fe20000000008 */
[C---:B------:R-:W-:Y:S01]  /*9d60*/  FFMA R24, R12.reuse, R100, R24 ;  /* 0x000000640c187223 */ /* 0x040fe20000000018 */
[----:B------:R-:W3:Y:S01]  /*9d70*/  LDS.128 R8, [R0.X4+UR5+0x2030] ;  /* 0x0020300500087984 */ /* 0x000ee20008004c00 */
[----:B------:R-:W-:-:S02]  /*9d80*/  FFMA R12, R12, R96, R59 ;  /* 0x000000600c0c7223 */ /* 0x000fc4000000003b */
[C---:B------:R-:W-:Y:S02]  /*9d90*/  FFMA R21, R13.reuse, R101, R24 ;  /* 0x000000650d157223 */ /* 0x040fe40000000018 */
[----:B------:R-:W-:Y:S02]  /*9da0*/  FFMA R13, R13, R97, R12 ;  /* 0x000000610d0d7223 */ /* 0x000fe4000000000c */
        /* <DEDUP_REMOVED lines=10> */
[----:B------:R-:W-:Y:S01]  /*9e50*/  FFMA R23, R17, R81, R26 ;  /* 0x0000005111177223 */ /* 0x000fe2000000001a */
[-C--:B------:R-:W-:Y:S01]  /*9e60*/  FFMA R214, R83, R15.reuse, R214 ;  /* 0x0000000f53d67223 */ /* 0x080fe200000000d6 */
[----:B------:R-:W-:Y:S01]  /*9e70*/  FFMA R189, R99, R15, R14 ;  /* 0x0000000f63bd7223 */ /* 0x000fe2000000000e */
        /* <DEDUP_REMOVED lines=35> */
[----:B------:R-:W-:Y:S01]  /*a0b0*/  FFMA R23, R9, R81, R50 ;  /* 0x0000005109177223 */ /* 0x000fe20000000032 */
[----:B------:R-:W-:Y:S01]  /*a0c0*/  FFMA R204, R113, R41, R204 ;  /* 0x0000002971cc7223 */ /* 0x000fe200000000cc */
[C---:B------:R-:W-:Y:S01]  /*a0d0*/  FFMA R3, R9.reuse, R105, R52 ;  /* 0x0000006909037223 */ /* 0x040fe20000000034 */
[----:B------:R-:W-:Y:S01]  /*a0e0*/  FFMA R9, R9, R97, R8 ;  /* 0x0000006109097223 */ /* 0x000fe20000000008 */
[C---:B------:R-:W-:Y:S01]  /*a0f0*/  FFMA R8, R10.reuse, R82, R23 ;  /* 0x000000520a087223 */ /* 0x040fe20000000017 */
[C---:B------:R-:W-:Y:S01]  /*a100*/  FFMA R206, R10.reuse, R102, R21 ;  /* 0x000000660ace7223 */ /* 0x040fe20000000015 */
        /* <DEDUP_REMOVED lines=13> */
[----:B------:R-:W1:Y:S01]  /*a1e0*/  LDS.128 R8, [R0.X4+UR5+0x3030] ;  /* 0x0030300500087984 */ /* 0x000e620008004c00 */
        /* <DEDUP_REMOVED lines=37> */
[C---:B------:R-:W-:Y:S01]  /*a440*/  FFMA R21, R5.reuse, R101, R62 ;  /* 0x0000006505157223 */ /* 0x040fe2000000003e */
[----:B-1----:R-:W-:Y:S01]  /*a450*/  FFMA R66, R8, R80, R66 ;  /* 0x0000005008427223 */ /* 0x002fe20000000042 */
        /* <DEDUP_REMOVED lines=16> */
[C---:B------:R-:W-:Y:S01]  /*a560*/  FFMA R8, R10.reuse, R82, R23 ;  /* 0x000000520a087223 */ /* 0x040fe20000000017 */
[----:B------:R-:W1:Y:S01]  /*a570*/  LDS.128 R4, [R0.X4+UR5+0x3330] ;  /* 0x0033300500047984 */ /* 0x000e620008004c00 */
        /* <DEDUP_REMOVED lines=9> */
[-C--:B------:R-:W-:Y:S01]  /*a610*/  FFMA R194, R103, R11.reuse, R194 ;  /* 0x0000000b67c27223 */ /* 0x080fe200000000c2 */
[----:B------:R-:W-:Y:S01]  /*a620*/  FFMA R182, R99, R11, R182 ;  /* 0x0000000b63b67223 */ /* 0x000fe200000000b6 */
[----:B------:R-:W-:Y:S01]  /*a630*/  FFMA R72, R12, R96, R72 ;  /* 0x000000600c487223 */ /* 0x000fe20000000048 */
[C---:B------:R-:W-:Y:S01]  /*a640*/  FFMA R23, R13.reuse, R81, R8 ;  /* 0x000000510d177223 */ /* 0x040fe20000000008 */
[----:B------:R-:W-:Y:S01]  /*a650*/  LDS.128 R24, [R0.X4+UR5+0x5030] ;  /* 0x0050300500187984 */ /* 0x000fe20008004c00 */
[----:B------:R-:W-:Y:S01]  /*a660*/  FFMA R3, R13, R105, R70 ;  /* 0x000000690d037223 */ /* 0x000fe20000000046 */
[----:B------:R-:W-:-:S02]  /*a670*/  FFMA R12, R14, R102, R21 ;  /* 0x000000660e0c7223 */ /* 0x000fc40000000015 */
[----:B------:R-:W2:Y:S01]  /*a680*/  LDS.128 R8, [R0.X4+UR5+0x4030] ;  /* 0x0040300500087984 */ /* 0x000ea20008004c00 */
        /* <DEDUP_REMOVED lines=21> */
[----:B-1----:R-:W-:Y:S01]  /*a7e0*/  FFMA R88, R4, R100, R88 ;  /* 0x0000006404587223 */ /* 0x002fe20000000058 */
[----:B------:R-:W-:Y:S01]  /*a7f0*/  FFMA R179, R103, R19, R16 ;  /* 0x0000001367b37223 */ /* 0x000fe20000000010 */
[----:B------:R-:W-:Y:S01]  /*a800*/  FFMA R18, R18, R98, R17 ;  /* 0x0000006212127223 */ /* 0x000fe20000000011 */
        /* <DEDUP_REMOVED lines=12> */
[----:B------:R-:W-:Y:S01]  /*a8d0*/  FFMA R174, R6, R82, R23 ;  /* 0x0000005206ae7223 */ /* 0x000fe20000000017 */
[----:B------:R-:W-:Y:S01]  /*a8e0*/  LDS.128 R36, [R0.X4+UR5+0x5230] ;  /* 0x0052300500247984 */ /* 0x000fe20008004c00 */
[----:B--2---:R-:W-:Y:S01]  /*a8f0*/  FFMA R94, R8, R100, R94 ;  /* 0x00000064085e7223 */ /* 0x004fe2000000005e */
[----:B------:R-:W-:Y:S01]  /*a900*/  FFMA R175, R103, R7, R4 ;  /* 0x0000000767af7223 */ /* 0x000fe20000000004 */
[----:B------:R-:W-:Y:S01]  /*a910*/  FFMA R170, R6, R98, R5 ;  /* 0x0000006206aa7223 */ /* 0x000fe20000000005 */
[----:B------:R-:W-:Y:S01]  /*a920*/  FFMA R4, R8, R104, R93 ;  /* 0x0000006808047223 */ /* 0x000fe2000000005d */
[C---:B------:R-:W-:Y:S01]  /*a930*/  FFMA R5, R9.reuse, R101, R94 ;  /* 0x0000006509057223 */ /* 0x040fe2000000005e */
[----:B------:R-:W2:Y:S01]  /*a940*/  LDS.128 R20, [R0.X4+UR5+0x4330] ;  /* 0x0043300500147984 */ /* 0x000ea20008004c00 */
[----:B------:R-:W-:Y:S01]  /*a950*/  FFMA R176, R6, R106, R3 ;  /* 0x0000006a06b07223 */ /* 0x000fe20000000003 */
[----:B------:R-:W-:Y:S01]  /*a960*/  FFMA R3, R9, R105, R4 ;  /* 0x0000006909037223 */ /* 0x000fe20000000004 */
[----:B------:R-:W-:Y:S01]  /*a970*/  FFMA R6, R10, R102, R5 ;  /* 0x000000660a067223 */ /* 0x000fe20000000005 */
[C---:B------:R-:W-:Y:S01]  /*a980*/  FFMA R92, R8.reuse, R80, R92 ;  /* 0x00000050085c7223 */ /* 0x040fe2000000005c */
[----:B------:R-:W-:Y:S01]  /*a990*/  FFMA R120, R8, R96, R120 ;  /* 0x0000006008787223 */ /* 0x000fe20000000078 */
[----:B------:R-:W-:Y:S01]  /*a9a0*/  FFMA R8, R10, R106, R3 ;  /* 0x0000006a0a087223 */ /* 0x000fe20000000003 */
[----:B------:R-:W-:Y:S01]  /*a9b0*/  FFMA R3, R103, R11, R6 ;  /* 0x0000000b67037223 */ /* 0x000fe20000000006 */
[----:B---3--:R-:W-:Y:S01]  /*a9c0*/  FFMA R6, R12, R80, R121 ;  /* 0x000000500c067223 */ /* 0x008fe20000000079 */
[----:B------:R-:W-:Y:S03]  /*a9d0*/  LDS.128 R40, [R0.X4+UR5+0x5330] ;  /* 0x0053300500287984 */ /* 0x000fe60008004c00 */
[----:B------:R-:W-:Y:S01]  /*a9e0*/  FFMA R29, R13, R81, R6 ;  /* 0x000000510d1d7223 */ /* 0x000fe20000000006 */
[-C--:B------:R-:W-:Y:S01]  /*a9f0*/  FFMA R176, R107, R7.reuse, R176 ;  /* 0x000000076bb07223 */ /* 0x080fe200000000b0 */
[-C--:B------:R-:W-:Y:S01]  /*aa00*/  FFMA R174, R83, R7.reuse, R174 ;  /* 0x0000000753ae7223 */ /* 0x080fe200000000ae */
[----:B------:R-:W-:Y:S01]  /*aa10*/  FFMA R170, R99, R7, R170 ;  /* 0x0000000763aa7223 */ /* 0x000fe200000000aa */
[----:B------:R-:W-:Y:S01]  /*aa20*/  FFMA R6, R14, R82, R29 ;  /* 0x000000520e067223 */ /* 0x000fe2000000001d */
[C---:B------:R-:W-:Y:S01]  /*aa30*/  FFMA R7, R9.reuse, R81, R92 ;  /* 0x0000005109077223 */ /* 0x040fe2000000005c */
[----:B------:R-:W3:Y:S01]  /*aa40*/  LDS.128 R28, [R0.X4+UR5+0x5130] ;  /* 0x00513005001c7984 */ /* 0x000ee20008004c00 */
        /* <DEDUP_REMOVED lines=12> */
[C---:B------:R-:W-:Y:S01]  /*ab10*/  FFMA R9, R13.reuse, R101, R122 ;  /* 0x000000650d097223 */ /* 0x040fe2000000007a */
[C---:B-1----:R-:W-:Y:S01]  /*ab20*/  FFMA R12, R16.reuse, R104, R125 ;  /* 0x00000068100c7223 */ /* 0x042fe2000000007d */
[----:B------:R-:W-:Y:S01]  /*ab30*/  FFMA R13, R13, R97, R124 ;  /* 0x000000610d0d7223 */ /* 0x000fe2000000007c */
        /* <DEDUP_REMOVED lines=13> */
[----:B--2---:R-:W-:Y:S01]  /*ac10*/  FFMA R130, R20, R104, R130 ;  /* 0x0000006814827223 */ /* 0x004fe20000000082 */
        /* <DEDUP_REMOVED lines=8> */
[C---:B------:R-:W-:Y:S01]  /*aca0*/  FFMA R16, R20.reuse, R100, R129 ;  /* 0x0000006414107223 */ /* 0x040fe20000000081 */
[C---:B------:R-:W-:Y:S01]  /*acb0*/  FFMA R14, R20.reuse, R80, R131 ;  /* 0x00000050140e7223 */ /* 0x040fe20000000083 */
        /* <DEDUP_REMOVED lines=8> */
[----:B------:R-:W1:Y:S01]  /*ad40*/  LDS.128 R44, [R0.X4+UR5+0x6030] ;  /* 0x00603005002c7984 */ /* 0x000e620008004c00 */
[C---:B------:R-:W-:Y:S01]  /*ad50*/  FFMA R18, R24.reuse, R100, R133 ;  /* 0x0000006418127223 */ /* 0x040fe20000000085 */
[----:B------:R-:W-:Y:S01]  /*ad60*/  FFMA R134, R24, R80, R134 ;  /* 0x0000005018867223 */ /* 0x000fe20000000086 */
[C---:B------:R-:W-:Y:S01]  /*ad70*/  FFMA R14, R22.reuse, R102, R17 ;  /* 0x00000066160e7223 */ /* 0x040fe20000000011 */
        /* <DEDUP_REMOVED lines=10> */
[----:B---3--:R-:W-:Y:S01]  /*ae20*/  FFMA R138, R28, R100, R138 ;  /* 0x000000641c8a7223 */ /* 0x008fe2000000008a */
[C---:B------:R-:W-:Y:S01]  /*ae30*/  FFMA R22, R26.reuse, R106, R17 ;  /* 0x0000006a1a167223 */ /* 0x040fe20000000011 */
[C---:B------:R-:W-:Y:S01]  /*ae40*/  FFMA R18, R26.reuse, R102, R21 ;  /* 0x000000661a127223 */ /* 0x040fe20000000015 */
[C---:B------:R-:W-:Y:S01]  /*ae50*/  FFMA R20, R26.reuse, R82, R33 ;  /* 0x000000521a147223 */ /* 0x040fe20000000021 */
[----:B------:R-:W-:Y:S01]  /*ae60*/  FFMA R26, R26, R98, R25 ;  /* 0x000000621a1a7223 */ /* 0x000fe20000000019 */
[C---:B------:R-:W-:Y:S01]  /*ae70*/  FFMA R24, R28.reuse, R104, R137 ;  /* 0x000000681c187223 */ /* 0x040fe20000000089 */
[----:B------:R-:W-:Y:S01]  /*ae80*/  FFMA R25, R29, R101, R138 ;  /* 0x000000651d197223 */ /* 0x000fe2000000008a */
[----:B------:R-:W2:Y:S01]  /*ae90*/  LDS.128 R48, [R0.X4+UR5+0x6130] ;  /* 0x0061300500307984 */ /* 0x000ea20008004c00 */
[-C--:B------:R-:W-:Y:S01]  /*aea0*/  FFMA R17, R107, R27.reuse, R22 ;  /* 0x0000001b6b117223 */ /* 0x080fe20000000016 */
[-C--:B------:R-:W-:Y:S01]  /*aeb0*/  FFMA R18, R103, R27.reuse, R18 ;  /* 0x0000001b67127223 */ /* 0x080fe20000000012 */
[-C--:B------:R-:W-:Y:S01]  /*aec0*/  FFMA R20, R83, R27.reuse, R20 ;  /* 0x0000001b53147223 */ /* 0x080fe20000000014 */
[C---:B------:R-:W-:Y:S01]  /*aed0*/  FFMA R22, R28.reuse, R80, R139 ;  /* 0x000000501c167223 */ /* 0x040fe2000000008b */
[----:B------:R-:W-:Y:S01]  /*aee0*/  FFMA R27, R99, R27, R26 ;  /* 0x0000001b631b7223 */ /* 0x000fe2000000001a */
[C---:B------:R-:W-:Y:S01]  /*aef0*/  FFMA R21, R29.reuse, R105, R24 ;  /* 0x000000691d157223 */ /* 0x040fe20000000018 */
[----:B------:R-:W-:Y:S01]  /*af00*/  FFMA R140, R28, R96, R140 ;  /* 0x000000601c8c7223 */ /* 0x000fe2000000008c */
[C---:B------:R-:W-:Y:S01]  /*af10*/  FFMA R26, R30.reuse, R102, R25 ;  /* 0x000000661e1a7223 */ /* 0x040fe20000000019 */
[C---:B------:R-:W-:Y:S01]  /*af20*/  FFMA R33, R29.reuse, R81, R22 ;  /* 0x000000511d217223 */ /* 0x040fe20000000016 */
[----:B------:R-:W-:Y:S01]  /*af30*/  FFMA R22, R30, R106, R21 ;  /* 0x0000006a1e167223 */ /* 0x000fe20000000015 */
[----:B------:R-:W3:Y:S01]  /*af40*/  LDS.128 R52, [R0.X4+UR5+0x6230] ;  /* 0x0062300500347984 */ /* 0x000ee20008004c00 */
[----:B------:R-:W-:Y:S01]  /*af50*/  FFMA R29, R29, R97, R140 ;  /* 0x000000611d1d7223 */ /* 0x000fe2000000008c */
[----:B------:R-:W-:Y:S01]  /*af60*/  FFMA R21, R103, R31, R26 ;  /* 0x0000001f67157223 */ /* 0x000fe2000000001a */
[----:B------:R-:W-:Y:S01]  /*af70*/  FFMA R26, R36, R80, R141 ;  /* 0x00000050241a7223 */ /* 0x000fe2000000008d */
[C---:B------:R-:W-:Y:S01]  /*af80*/  FFMA R24, R30.reuse, R82, R33 ;  /* 0x000000521e187223 */ /* 0x040fe20000000021 */
[----:B------:R-:W-:Y:S01]  /*af90*/  FFMA R30, R30, R98, R29 ;  /* 0x000000621e1e7223 */ /* 0x000fe2000000001d */
[C---:B------:R-:W-:Y:S01]  /*afa0*/  FFMA R28, R36.reuse, R104, R143 ;  /* 0x00000068241c7223 */ /* 0x040fe2000000008f */
[----:B------:R-:W-:Y:S01]  /*afb0*/  FFMA R33, R37, R81, R26 ;  /* 0x0000005125217223 */ /* 0x000fe2000000001a */
[-C--:B------:R-:W-:Y:S01]  /*afc0*/  FFMA R142, R36, R100.reuse, R142 ;  /* 0x00000064248e7223 */ /* 0x080fe2000000008e */
[-C--:B------:R-:W-:Y:S01]  /*afd0*/  FFMA R22, R107, R31.reuse, R22 ;  /* 0x0000001f6b167223 */ /* 0x080fe20000000016 */
[-C--:B------:R-:W-:Y:S01]  /*afe0*/  FFMA R24, R83, R31.reuse, R24 ;  /* 0x0000001f53187223 */ /* 0x080fe20000000018 */
[----:B------:R-:W-:Y:S01]  /*aff0*/  FFMA R31, R99, R31, R30 ;  /* 0x0000001f631f7223 */ /* 0x000fe2000000001e */
[C---:B------:R-:W-:Y:S01]  /*b000*/  FFMA R25, R37.reuse, R105, R28 ;  /* 0x0000006925197223 */ /* 0x040fe2000000001c */
[----:B------:R-:W-:Y:S01]  /*b010*/  FFMA R34, R40, R100, R147 ;  /* 0x0000006428227223 */ /* 0x000fe20000000093 */
[----:B------:R-:W-:Y:S01]  /*b020*/  FFMA R30, R38, R82, R33 ;  /* 0x00000052261e7223 */ /* 0x000fe20000000021 */
[----:B------:R-:W4:Y:S01]  /*b030*/  LDS.128 R56, [R0.X4+UR5+0x6330] ;  /* 0x0063300500387984 */ /* 0x000f220008004c00 */
[-C--:B------:R-:W-:Y:S01]  /*b040*/  FFMA R29, R37, R101.reuse, R142 ;  /* 0x00000065251d7223 */ /* 0x080fe2000000008e */
[----:B------:R-:W-:Y:S01]  /*b050*/  FFMA R146, R40, R104, R146 ;  /* 0x0000006828927223 */ /* 0x000fe20000000092 */
[C---:B------:R-:W-:Y:S01]  /*b060*/  FFMA R26, R38.reuse, R106, R25 ;  /* 0x0000006a261a7223 */ /* 0x040fe20000000019 */
        /* <DEDUP_REMOVED lines=11> */
[----:B-1----:R-:W-:Y:S01]  /*b120*/  FFMA R36, R44, R100, R149 ;  /* 0x000000642c247223 */ /* 0x002fe20000000095 */
[----:B------:R-:W-:Y:S01]  /*b130*/  FFMA R148, R40, R96, R148 ;  /* 0x0000006028947223 */ /* 0x000fe20000000094 */
[----:B------:R-:W1:Y:S01]  /*b140*/  LDS.128 R60, [R0.X4+UR5+0x7030] ;  /* 0x00703005003c7984 */ /* 0x000e620008004c00 */
[----:B------:R-:W-:Y:S01]  /*b150*/  FFMA R34, R42, R82, R35 ;  /* 0x000000522a227223 */ /* 0x000fe20000000023 */
[----:B------:R-:W-:Y:S01]  /*b160*/  FFMA R38, R38, R98, R37 ;  /* 0x0000006226267223 */ /* 0x000fe20000000025 */
[----:B------:R-:W-:Y:S01]  /*b170*/  FFMA R35, R45, R101, R36 ;  /* 0x000000652d237223 */ /* 0x000fe20000000024 */
[----:B------:R-:W-:Y:S01]  /*b180*/  FFMA R41, R41, R97, R148 ;  /* 0x0000006129297223 */ /* 0x000fe20000000094 */
[-C--:B------:R-:W-:Y:S01]  /*b190*/  FFMA R26, R107, R39.reuse, R26 ;  /* 0x000000276b1a7223 */ /* 0x080fe2000000001a */
[----:B------:R-:W-:Y:S01]  /*b1a0*/  FFMA R28, R103, R39, R28 ;  /* 0x00000027671c7223 */ /* 0x000fe2000000001c */
[----:B------:R-:W-:Y:S01]  /*b1b0*/  FFMA R33, R83, R43, R34 ;  /* 0x0000002b53217223 */ /* 0x000fe20000000022 */
        /* <DEDUP_REMOVED lines=8> */
[C---:B--2---:R-:W-:Y:S01]  /*b240*/  FFMA R40, R48.reuse, R104, R155 ;  /* 0x0000006830287223 */ /* 0x044fe2000000009b */
[----:B------:R-:W-:Y:S01]  /*b250*/  FFMA R45, R45, R81, R152 ;  /* 0x000000512d2d7223 */ /* 0x000fe20000000098 */
[----:B------:R-:W-:Y:S01]  /*b260*/  FFMA R35, R103, R47, R38 ;  /* 0x0000002f67237223 */ /* 0x000fe20000000026 */
[----:B------:R-:W-:Y:S01]  /*b270*/  FFMA R38, R48, R96, R153 ;  /* 0x0000006030267223 */ /* 0x000fe20000000099 */
[----:B------:R-:W-:Y:S01]  /*b280*/  FFMA R34, R46, R98, R41 ;  /* 0x000000622e227223 */ /* 0x000fe20000000029 */
[----:B------:R-:W-:Y:S01]  /*b290*/  FFMA R154, R48, R100, R154 ;  /* 0x00000064309a7223 */ /* 0x000fe2000000009a */
[----:B------:R-:W2:Y:S01]  /*b2a0*/  LDS.128 R64, [R0.X4+UR5+0x7130] ;  /* 0x0071300500407984 */ /* 0x000ea20008004c00 */
[C---:B------:R-:W-:Y:S01]  /*b2b0*/  FFMA R36, R46.reuse, R106, R37 ;  /* 0x0000006a2e247223 */ /* 0x040fe20000000025 */
[----:B------:R-:W-:Y:S01]  /*b2c0*/  FFMA R41, R49, R105, R40 ;  /* 0x0000006931297223 */ /* 0x000fe20000000028 */
[----:B------:R-:W-:Y:S01]  /*b2d0*/  FFMA R46, R46, R82, R45 ;  /* 0x000000522e2e7223 */ /* 0x000fe2000000002d */
[----:B------:R-:W-:Y:S01]  /*b2e0*/  FFMA R30, R107, R43, R30 ;  /* 0x0000002b6b1e7223 */ /* 0x000fe2000000001e */
[----:B------:R-:W-:Y:S01]  /*b2f0*/  FFMA R45, R49, R97, R38 ;  /* 0x00000061312d7223 */ /* 0x000fe20000000026 */
[----:B------:R-:W-:Y:S01]  /*b300*/  FFMA R43, R99, R43, R42 ;  /* 0x0000002b632b7223 */ /* 0x000fe2000000002a */
[----:B------:R-:W-:Y:S01]  /*b310*/  FFMA R37, R49, R101, R154 ;  /* 0x0000006531257223 */ /* 0x000fe2000000009a */
[----:B---3--:R-:W-:Y:S01]  /*b320*/  FFMA R44, R52, R104, R157 ;  /* 0x00000068342c7223 */ /* 0x008fe2000000009d */
        /* <DEDUP_REMOVED lines=8> */
[-C--:B------:R-:W-:Y:S01]  /*b3b0*/  FFMA R36, R107, R47.reuse, R36 ;  /* 0x0000002f6b247223 */ /* 0x080fe20000000024 */
[-C--:B------:R-:W-:Y:S01]  /*b3c0*/  FFMA R34, R99, R47.reuse, R34 ;  /* 0x0000002f63227223 */ /* 0x080fe20000000022 */
[C---:B------:R-:W-:Y:S01]  /*b3d0*/  FFMA R42, R52.reuse, R96, R159 ;  /* 0x00000060342a7223 */ /* 0x040fe2000000009f */
[----:B------:R-:W-:Y:S01]  /*b3e0*/  FFMA R47, R83, R47, R46 ;  /* 0x0000002f532f7223 */ /* 0x000fe2000000002e */
[C---:B------:R-:W-:Y:S01]  /*b3f0*/  FFMA R41, R53.reuse, R101, R158 ;  /* 0x0000006535297223 */ /* 0x040fe2000000009e */
[----:B------:R-:W-:Y:S01]  /*b400*/  FFMA R160, R52, R80, R160 ;  /* 0x0000005034a07223 */ /* 0x000fe200000000a0 */
[----:B------:R-:W-:Y:S01]  /*b410*/  FFMA R46, R54, R106, R45 ;  /* 0x0000006a362e7223 */ /* 0x000fe2000000002d */
[----:B------:R-:W-:Y:S01]  /*b420*/  FFMA R50, R50, R82, R49 ;  /* 0x0000005232327223 */ /* 0x000fe20000000031 */
[C---:B------:R-:W-:Y:S01]  /*b430*/  FFMA R49, R53.reuse, R97, R42 ;  /* 0x0000006135317223 */ /* 0x040fe2000000002a */
[----:B----4-:R-:W-:Y:S01]  /*b440*/  FFMA R48, R56, R104, R163 ;  /* 0x0000006838307223 */ /* 0x010fe200000000a3 */
[----:B------:R-:W-:Y:S01]  /*b450*/  FFMA R42, R54, R102, R41 ;  /* 0x00000066362a7223 */ /* 0x000fe20000000029 */
[----:B------:R-:W-:Y:S01]  /*b460*/  FFMA R53, R53, R81, R160 ;  /* 0x0000005135357223 */ /* 0x000fe200000000a0 */
        /* <DEDUP_REMOVED lines=8> */
[C---:B------:R-:W-:Y:S01]  /*b4f0*/  FFMA R52, R58.reuse, R106, R45 ;  /* 0x0000006a3a347223 */ /* 0x040fe2000000002d */
[-C--:B------:R-:W-:Y:S01]  /*b500*/  FFMA R40, R103, R51.reuse, R40 ;  /* 0x0000003367287223 */ /* 0x080fe20000000028 */
[-C--:B------:R-:W-:Y:S01]  /*b510*/  FFMA R38, R99, R51.reuse, R38 ;  /* 0x0000003363267223 */ /* 0x080fe20000000026 */
[----:B------:R-:W-:Y:S01]  /*b520*/  FFMA R51, R83, R51, R50 ;  /* 0x0000003353337223 */ /* 0x000fe20000000032 */
[C---:B------:R-:W-:Y:S01]  /*b530*/  FFMA R49, R57.reuse, R101, R164 ;  /* 0x0000006539317223 */ /* 0x040fe200000000a4 */
[----:B------:R-:W-:Y:S01]  /*b540*/  FFMA R57, R57, R97, R162 ;  /* 0x0000006139397223 */ /* 0x000fe200000000a2 */
[----:B------:R-:W-:Y:S01]  /*b550*/  FFMA R50, R58, R82, R53 ;  /* 0x000000523a327223 */ /* 0x000fe20000000035 */
[----:B------:R-:W3:Y:S01]  /*b560*/  LDS.128 R68, [R0.X4+UR5+0x7230] ;  /* 0x0072300500447984 */ /* 0x000ee20008004c00 */
[-C--:B------:R-:W-:Y:S01]  /*b570*/  FFMA R45, R107, R59.reuse, R52 ;  /* 0x0000003b6b2d7223 */ /* 0x080fe20000000034 */
[----:B-1----:R-:W-:Y:S01]  /*b580*/  FFMA R52, R60, R104, R167 ;  /* 0x000000683c347223 */ /* 0x002fe200000000a7 */
[C---:B------:R-:W-:Y:S01]  /*b590*/  FFMA R46, R58.reuse, R102, R49 ;  /* 0x000000663a2e7223 */ /* 0x040fe20000000031 */
[----:B------:R-:W-:Y:S01]  /*b5a0*/  FFMA R48, R58, R98, R57 ;  /* 0x000000623a307223 */ /* 0x000fe20000000039 */
[----:B------:R-:W-:Y:S01]  /*b5b0*/  FFMA R49, R83, R59, R50 ;  /* 0x0000003b53317223 */ /* 0x000fe20000000032 */
[C---:B------:R-:W-:Y:S01]  /*b5c0*/  FFMA R50, R60.reuse, R80, R165 ;  /* 0x000000503c327223 */ /* 0x040fe200000000a5 */
[C---:B------:R-:W-:Y:S01]  /*b5d0*/  FFMA R168, R60.reuse, R100, R168 ;  /* 0x000000643ca87223 */ /* 0x040fe200000000a8 */
[----:B------:R-:W-:Y:S01]  /*b5e0*/  FFMA R166, R60, R96, R166 ;  /* 0x000000603ca67223 */ /* 0x000fe200000000a6 */
[----:B------:R-:W-:Y:S01]  /*b5f0*/  FFMA R53, R61, R105, R52 ;  /* 0x000000693d357223 */ /* 0x000fe20000000034 */
[-C--:B------:R-:W-:Y:S01]  /*b600*/  FFMA R46, R103, R59.reuse, R46 ;  /* 0x0000003b672e7223 */ /* 0x080fe2000000002e */
        /* <DEDUP_REMOVED lines=15> */
[----:B------:R-:W1:Y:S01]  /*b700*/  LDS.128 R56, [R0.X4+UR5+0x7330] ;  /* 0x0073300500387984 */ /* 0x000e620008004c00 */
[----:B------:R-:W-:Y:S01]  /*b710*/  FFMA R77, R77, R97, R76 ;  /* 0x000000614d4d7223 */ /* 0x000fe2000000004c */
[-C--:B------:R-:W-:Y:S01]  /*b720*/  FFMA R52, R103, R63.reuse, R52 ;  /* 0x0000003f67347223 */ /* 0x080fe20000000034 */
[-C--:B------:R-:W-:Y:S01]  /*b730*/  FFMA R50, R99, R63.reuse, R50 ;  /* 0x0000003f63327223 */ /* 0x080fe20000000032 */
[----:B------:R-:W-:Y:S01]  /*b740*/  FFMA R54, R83, R63, R54 ;  /* 0x0000003f53367223 */ /* 0x000fe20000000036 */
[----:B------:R-:W-:Y:S01]  /*b750*/  FFMA R62, R64, R80, R169 ;  /* 0x00000050403e7223 */ /* 0x000fe200000000a9 */
[C---:B------:R-:W-:Y:S01]  /*b760*/  FFMA R63, R65.reuse, R97, R60 ;  /* 0x00000061413f7223 */ /* 0x040fe2000000003c */
[C---:B------:R-:W-:Y:S01]  /*b770*/  FFMA R61, R65.reuse, R101, R72 ;  /* 0x00000065413d7223 */ /* 0x040fe20000000048 */
[-C--:B------:R-:W-:Y:S01]  /*b780*/  FFMA R78, R78, R98.reuse, R77 ;  /* 0x000000624e4e7223 */ /* 0x080fe2000000004d */
[----:B------:R-:W-:Y:S01]  /*b790*/  FFMA R95, R65, R81, R62 ;  /* 0x00000051415f7223 */ /* 0x000fe2000000003e */
[C---:B------:R-:W-:Y:S01]  /*b7a0*/  FFMA R94, R66.reuse, R98, R63 ;  /* 0x00000062425e7223 */ /* 0x040fe2000000003f */
[----:B------:R-:W-:Y:S01]  /*b7b0*/  FFMA R92, R66, R102, R61 ;  /* 0x00000066425c7223 */ /* 0x000fe2000000003d */
[----:B------:R-:W-:Y:S01]  /*b7c0*/  LDS.128 R88, [R0.X4+UR5+0x40] ;  /* 0x0000400500587984 */ /* 0x000fe20008004c00 */
[-C--:B------:R-:W-:Y:S01]  /*b7d0*/  FFMA R172, R64, R104.reuse, R172 ;  /* 0x0000006840ac7223 */ /* 0x080fe200000000ac */
[----:B------:R-:W-:-:S02]  /*b7e0*/  FFMA R108, R108, R104, R87 ;  /* 0x000000686c6c7223 */ /* 0x000fc40000000057 */
[----:B------:R-:W2:Y:S01]  /*b7f0*/  LDS.128 R60, [R32+0x240] ;  /* 0x00024000203c7984 */ /* 0x000ea20000000c00 */
[-C--:B------:R-:W-:Y:S01]  /*b800*/  FFMA R222, R103, R79.reuse, R222 ;  /* 0x0000004f67de7223 */ /* 0x080fe200000000de */
[----:B------:R-:W-:Y:S02]  /*b810*/  FFMA R113, R99, R79, R78 ;  /* 0x0000004f63717223 */ /* 0x000fe4000000004e */
[----:B------:R-:W4:Y:S01]  /*b820*/  LDS.128 R72, [R32+0x40] ;  /* 0x0000400020487984 */ /* 0x000f220000000c00 */
[----:B------:R-:W-:-:S03]  /*b830*/  FFMA R93, R65, R105, R172 ;  /* 0x00000069415d7223 */ /* 0x000fc600000000ac */
[----:B------:R-:W2:Y:S01]  /*b840*/  LDS.128 R76, [R32+0x140] ;  /* 0x00014000204c7984 */ /* 0x000ea20000000c00 */
[----:B------:R-:W-:-:S03]  /*b850*/  FFMA R109, R109, R105, R108 ;  /* 0x000000696d6d7223 */ /* 0x000fc6000000006c */
[----:B------:R-:W2:Y:S01]  /*b860*/  LDS.128 R84, [R32+0x340] ;  /* 0x0003400020547984 */ /* 0x000ea20000000c00 */
[C---:B------:R-:W-:Y:S01]  /*b870*/  FFMA R95, R66.reuse, R82, R95 ;  /* 0x00000052425f7223 */ /* 0x040fe2000000005f */
[-C--:B------:R-:W-:Y:S01]  /*b880*/  FFMA R93, R66, R106.reuse, R93 ;  /* 0x0000006a425d7223 */ /* 0x080fe2000000005d */
[----:B------:R-:W-:Y:S01]  /*b890*/  FFMA R114, R110, R106, R109 ;  /* 0x0000006a6e727223 */ /* 0x000fe2000000006d */
[-C--:B------:R-:W-:Y:S01]  /*b8a0*/  FFMA R92, R103, R67.reuse, R92 ;  /* 0x00000043675c7223 */ /* 0x080fe2000000005c */
[-C--:B------:R-:W-:Y:S01]  /*b8b0*/  FFMA R94, R99, R67.reuse, R94 ;  /* 0x00000043635e7223 */ /* 0x080fe2000000005e */
[-C--:B------:R-:W-:Y:S01]  /*b8c0*/  FFMA R93, R107, R67.reuse, R93 ;  /* 0x000000436b5d7223 */ /* 0x080fe2000000005d */
[C---:B------:R-:W-:Y:S01]  /*b8d0*/  FFMA R95, R83.reuse, R67, R95 ;  /* 0x00000043535f7223 */ /* 0x040fe2000000005f */
[-C--:B------:R-:W-:Y:S01]  /*b8e0*/  FFMA R228, R83, R111.reuse, R228 ;  /* 0x0000006f53e47223 */ /* 0x080fe200000000e4 */
[----:B------:R-:W-:Y:S01]  /*b8f0*/  FFMA R114, R107, R111, R114 ;  /* 0x0000006f6b727223 */ /* 0x000fe20000000072 */
        /* <DEDUP_REMOVED lines=17> */
[----:B------:R-:W3:Y:S01]  /*ba10*/  LDS.128 R68, [R0.X4+UR5+0x240] ;  /* 0x0002400500447984 */ /* 0x000ee20008004c00 */
        /* <DEDUP_REMOVED lines=12> */
[C---:B--2---:R-:W-:Y:S01]  /*bae0*/  FFMA R58, R88.reuse, R60, R229 ;  /* 0x0000003c583a7223 */ /* 0x044fe200000000e5 */
[C---:B----4-:R-:W-:Y:S01]  /*baf0*/  FFMA R56, R88.reuse, R72, R227 ;  /* 0x0000004858387223 */ /* 0x050fe200000000e3 */
[C---:B------:R-:W-:Y:S01]  /*bb00*/  FFMA R228, R88.reuse, R76, R228 ;  /* 0x0000004c58e47223 */ /* 0x040fe200000000e4 */
        /* <DEDUP_REMOVED lines=21> */
[----:B------:R-:W-:Y:S01]  /*bc60*/  FFMA R105, R65, R77, R224 ;  /* 0x0000004d41697223 */ /* 0x000fe200000000e0 */
[----:B------:R-:W-:Y:S01]  /*bc70*/  FFMA R89, R79, R91, R82 ;  /* 0x0000005b4f597223 */ /* 0x000fe20000000052 */
[----:B------:R-:W-:Y:S01]  /*bc80*/  FFMA R65, R65, R73, R64 ;  /* 0x0000004941417223 */ /* 0x000fe20000000040 */
[-C--:B------:R-:W-:Y:S01]  /*bc90*/  FFMA R88, R63, R91.reuse, R88 ;  /* 0x0000005b3f587223 */ /* 0x080fe20000000058 */
[----:B------:R-:W2:Y:S01]  /*bca0*/  LDS.128 R80, [R0.X4+UR5+0x1040] ;  /* 0x0010400500507984 */ /* 0x000ea20008004c00 */
[----:B------:R-:W-:Y:S01]  /*bcb0*/  FFMA R91, R87, R91, R98 ;  /* 0x0000005b575b7223 */ /* 0x000fe20000000062 */
[C---:B------:R-:W-:Y:S01]  /*bcc0*/  FFMA R100, R66.reuse, R86, R97 ;  /* 0x0000005642647223 */ /* 0x040fe20000000061 */
[C---:B------:R-:W-:Y:S01]  /*bcd0*/  FFMA R64, R66.reuse, R62, R101 ;  /* 0x0000003e42407223 */ /* 0x040fe20000000065 */
[C---:B------:R-:W-:Y:S01]  /*bce0*/  FFMA R98, R66.reuse, R78, R105 ;  /* 0x0000004e42627223 */ /* 0x040fe20000000069 */
[----:B------:R-:W-:-:S02]  /*bcf0*/  FFMA R66, R66, R74, R65 ;  /* 0x0000004a42427223 */ /* 0x000fc40000000041 */
[-C--:B------:R-:W-:Y:S01]  /*bd00*/  FFMA R97, R63, R67.reuse, R64 ;  /* 0x000000433f617223 */ /* 0x080fe20000000040 */
[C---:B---3--:R-:W-:Y:S01]  /*bd10*/  FFMA R64, R68.reuse, R76, R221 ;  /* 0x0000004c44407223 */ /* 0x048fe200000000dd */
[-C--:B------:R-:W-:Y:S01]  /*bd20*/  FFMA R101, R75, R67.reuse, R66 ;  /* 0x000000434b657223 */ /* 0x080fe20000000042 */
[C---:B------:R-:W-:Y:S01]  /*bd30*/  FFMA R66, R68.reuse, R84, R223 ;  /* 0x0000005444427223 */ /* 0x040fe200000000df */
[-C--:B------:R-:W-:Y:S01]  /*bd40*/  FFMA R100, R87, R67.reuse, R100 ;  /* 0x0000004357647223 */ /* 0x080fe20000000064 */
[----:B------:R-:W-:Y:S01]  /*bd50*/  FFMA R98, R79, R67, R98 ;  /* 0x000000434f627223 */ /* 0x000fe20000000062 */
[C---:B------:R-:W-:Y:S01]  /*bd60*/  FFMA R222, R68.reuse, R60, R222 ;  /* 0x0000003c44de7223 */ /* 0x040fe200000000de */
[C---:B------:R-:W-:Y:S01]  /*bd70*/  FFMA R105, R69.reuse, R85, R66 ;  /* 0x0000005545697223 */ /* 0x040fe20000000042 */
[C---:B------:R-:W-:Y:S02]  /*bd80*/  FFMA R115, R69.reuse, R77, R64 ;  /* 0x0000004d45737223 */ /* 0x040fe40000000040 */
[----:B------:R-:W3:Y:S01]  /*bd90*/  LDS.128 R64, [R0.X4+UR5+0x1140] ;  /* 0x0011400500407984 */ /* 0x000ee20008004c00 */
[----:B------:R-:W-:Y:S01]  /*bda0*/  FFMA R68, R68, R72, R113 ;  /* 0x0000004844447223 */ /* 0x000fe20000000071 */
[----:B------:R-:W-:-:S03]  /*bdb0*/  FFMA R113, R69, R61, R222 ;  /* 0x0000003d45717223 */ /* 0x000fc600000000de */
[----:B------:R-:W-:Y:S01]  /*bdc0*/  FFMA R69, R69, R73, R68 ;  /* 0x0000004945457223 */ /* 0x000fe20000000044 */
[C---:B------:R-:W-:Y:S01]  /*bdd0*/  FFMA R68, R70.reuse, R62, R113 ;  /* 0x0000003e46447223 */ /* 0x040fe20000000071 */
[----:B------:R-:W-:Y:S01]  /*bde0*/  FFMA R104, R70, R86, R105 ;  /* 0x0000005646687223 */ /* 0x000fe20000000069 */
[C---:B-1----:R-:W-:Y:S01]  /*bdf0*/  FFMA R220, R56.reuse, R84, R220 ;  /* 0x0000005438dc7223 */ /* 0x042fe200000000dc */
[C---:B------:R-:W-:Y:S01]  /*be00*/  FFMA R218, R56.reuse, R76, R218 ;  /* 0x0000004c38da7223 */ /* 0x040fe200000000da */
[----:B------:R-:W-:Y:S01]  /*be10*/  FFMA R105, R63, R71, R68 ;  /* 0x000000473f697223 */ /* 0x000fe20000000044 */
[----:B------:R-:W-:Y:S01]  /*be20*/  FFMA R68, R56, R60, R219 ;  /* 0x0000003c38447223 */ /* 0x000fe200000000db */
        /* <DEDUP_REMOVED lines=34> */
[C---:B------:R-:W-:Y:S01]  /*c050*/  FFMA R216, R64.reuse, R84, R216 ;  /* 0x0000005440d87223 */ /* 0x040fe200000000d8 */
[C---:B------:R-:W-:Y:S01]  /*c060*/  FFMA R214, R64.reuse, R76, R214 ;  /* 0x0000004c40d67223 */ /* 0x040fe200000000d6 */
[-C--:B------:R-:W-:Y:S01]  /*c070*/  FFMA R118, R87, R83.reuse, R118 ;  /* 0x0000005357767223 */ /* 0x080fe20000000076 */
[-C--:B------:R-:W-:Y:S01]  /*c080*/  FFMA R116, R63, R83.reuse, R116 ;  /* 0x000000533f747223 */ /* 0x080fe20000000074 */
[----:B------:R-:W-:Y:S01]  /*c090*/  FFMA R119, R75, R83, R82 ;  /* 0x000000534b777223 */ /* 0x000fe20000000052 */
        /* <DEDUP_REMOVED lines=11> */
[C---:B-1----:R-:W-:Y:S02]  /*c150*/  FFMA R64, R68.reuse, R76, R211 ;  /* 0x0000004c44407223 */ /* 0x042fe400000000d3 */
[-C--:B------:R-:W-:Y:S01]  /*c160*/  FFMA R123, R75, R67.reuse, R66 ;  /* 0x000000434b7b7223 */ /* 0x080fe20000000042 */
[C---:B------:R-:W-:Y:S01]  /*c170*/  FFMA R66, R68.reuse, R84, R213 ;  /* 0x0000005444427223 */ /* 0x040fe200000000d5 */
[C---:B------:R-:W-:Y:S01]  /*c180*/  FFMA R212, R68.reuse, R60, R212 ;  /* 0x0000003c44d47223 */ /* 0x040fe200000000d4 */
[-C--:B------:R-:W-:Y:S01]  /*c190*/  FFMA R120, R87, R67.reuse, R120 ;  /* 0x0000004357787223 */ /* 0x080fe20000000078 */
[----:B------:R-:W-:Y:S01]  /*c1a0*/  FFMA R122, R79, R67, R122 ;  /* 0x000000434f7a7223 */ /* 0x000fe2000000007a */
[C---:B------:R-:W-:Y:S01]  /*c1b0*/  FFMA R125, R69.reuse, R85, R66 ;  /* 0x00000055457d7223 */ /* 0x040fe20000000042 */
[C---:B------:R-:W-:Y:S01]  /*c1c0*/  FFMA R127, R69.reuse, R61, R212 ;  /* 0x0000003d457f7223 */ /* 0x040fe200000000d4 */
[----:B------:R-:W-:Y:S01]  /*c1d0*/  FFMA R129, R69, R77, R64 ;  /* 0x0000004d45817223 */ /* 0x000fe20000000040 */
[----:B------:R-:W-:Y:S01]  /*c1e0*/  FFMA R188, R68, R72, R188 ;  /* 0x0000004844bc7223 */ /* 0x000fe200000000bc */
[----:B------:R-:W1:Y:S01]  /*c1f0*/  LDS.128 R64, [R0.X4+UR5+0x2140] ;  /* 0x0021400500407984 */ /* 0x000e620008004c00 */
[----:B------:R-:W-:-:S02]  /*c200*/  FFMA R68, R70, R62, R127 ;  /* 0x0000003e46447223 */ /* 0x000fc4000000007f */
        /* <DEDUP_REMOVED lines=20> */
[----:B------:R-:W-:-:S03]  /*c350*/  FFMA R58, R58, R74, R57 ;  /* 0x0000004a3a3a7223 */ /* 0x000fc60000000039 */
[-C--:B------:R-:W-:Y:S01]  /*c360*/  FFMA R129, R79, R59.reuse, R56 ;  /* 0x0000003b4f817223 */ /* 0x080fe20000000038 */
[-C--:B------:R-:W-:Y:S01]  /*c370*/  FFMA R131, R75, R59.reuse, R58 ;  /* 0x0000003b4b837223 */ /* 0x080fe2000000003a */
[C---:B---3--:R-:W-:Y:S01]  /*c380*/  FFMA R58, R80.reuse, R84, R207 ;  /* 0x00000054503a7223 */ /* 0x048fe200000000cf */
[C---:B------:R-:W-:Y:S01]  /*c390*/  FFMA R56, R80.reuse, R76, R205 ;  /* 0x0000004c50387223 */ /* 0x040fe200000000cd */
[-C--:B------:R-:W-:Y:S01]  /*c3a0*/  FFMA R130, R87, R59.reuse, R130 ;  /* 0x0000003b57827223 */ /* 0x080fe20000000082 */
[----:B------:R-:W-:Y:S01]  /*c3b0*/  FFMA R128, R63, R59, R128 ;  /* 0x0000003b3f807223 */ /* 0x000fe20000000080 */
[C---:B------:R-:W-:Y:S01]  /*c3c0*/  FFMA R133, R81.reuse, R85, R58 ;  /* 0x0000005551857223 */ /* 0x040fe2000000003a */
[----:B------:R-:W-:Y:S02]  /*c3d0*/  FFMA R137, R81, R77, R56 ;  /* 0x0000004d51897223 */ /* 0x000fe40000000038 */
[----:B------:R-:W3:Y:S01]  /*c3e0*/  LDS.128 R56, [R0.X4+UR5+0x2340] ;  /* 0x0023400500387984 */ /* 0x000ee20008004c00 */
[C---:B------:R-:W-:Y:S01]  /*c3f0*/  FFMA R206, R80.reuse, R60, R206 ;  /* 0x0000003c50ce7223 */ /* 0x040fe200000000ce */
[----:B------:R-:W-:Y:S01]  /*c400*/  FFMA R186, R80, R72, R186 ;  /* 0x0000004850ba7223 */ /* 0x000fe200000000ba */
[----:B------:R-:W-:-:S02]  /*c410*/  FFMA R80, R82, R78, R137 ;  /* 0x0000004e52507223 */ /* 0x000fc40000000089 */
[C---:B------:R-:W-:Y:S01]  /*c420*/  FFMA R135, R81.reuse, R61, R206 ;  /* 0x0000003d51877223 */ /* 0x040fe200000000ce */
[----:B------:R-:W-:Y:S01]  /*c430*/  FFMA R81, R81, R73, R186 ;  /* 0x0000004951517223 */ /* 0x000fe200000000ba */
[C---:B------:R-:W-:Y:S01]  /*c440*/  FFMA R132, R82.reuse, R86, R133 ;  /* 0x0000005652847223 */ /* 0x040fe20000000085 */
[----:B------:R-:W-:Y:S01]  /*c450*/  FFMA R133, R79, R83, R80 ;  /* 0x000000534f857223 */ /* 0x000fe20000000050 */
        /* <DEDUP_REMOVED lines=18> */
[----:B------:R-:W-:Y:S01]  /*c580*/  FFMA R137, R87, R67, R64 ;  /* 0x0000004357897223 */ /* 0x000fe20000000040 */
[----:B--2---:R-:W-:-:S02]  /*c590*/  FFMA R64, R68, R76, R199 ;  /* 0x0000004c44407223 */ /* 0x004fc400000000c7 */
        /* <DEDUP_REMOVED lines=46> */
[----:B------:R-:W-:Y:S01]  /*c880*/  FFMA R81, R81, R73, R182 ;  /* 0x0000004951517223 */ /* 0x000fe200000000b6 */
[-C--:B------:R-:W-:Y:S01]  /*c890*/  FFMA R149, R79, R83.reuse, R80 ;  /* 0x000000534f957223 */ /* 0x080fe20000000050 */
[----:B--2---:R-:W-:Y:S01]  /*c8a0*/  FFMA R80, R64, R60, R191 ;  /* 0x0000003c40507223 */ /* 0x004fe200000000bf */
        /* <DEDUP_REMOVED lines=15> */
[----:B------:R-:W-:-:S02]  /*c9a0*/  FFMA R154, R66, R86, R153 ;  /* 0x00000056429a7223 */ /* 0x000fc40000000099 */
[-C--:B------:R-:W-:Y:S01]  /*c9b0*/  FFMA R181, R79, R67.reuse, R64 ;  /* 0x000000434fb57223 */ /* 0x080fe20000000040 */
[----:B---3--:R-:W-:Y:S01]  /*c9c0*/  FFMA R64, R68, R60, R179 ;  /* 0x0000003c44407223 */ /* 0x008fe200000000b3 */
[----:B------:R-:W-:Y:S01]  /*c9d0*/  FFMA R152, R66, R74, R65 ;  /* 0x0000004a42987223 */ /* 0x000fe20000000041 */
[-C--:B------:R-:W-:Y:S01]  /*c9e0*/  FFMA R183, R87, R67.reuse, R154 ;  /* 0x0000004357b77223 */ /* 0x080fe2000000009a */
[-C--:B------:R-:W-:Y:S01]  /*c9f0*/  FFMA R182, R63, R67.reuse, R182 ;  /* 0x000000433fb67223 */ /* 0x080fe200000000b6 */
[C---:B------:R-:W-:Y:S01]  /*ca00*/  FFMA R178, R68.reuse, R76, R178 ;  /* 0x0000004c44b27223 */ /* 0x040fe200000000b2 */
[----:B------:R-:W-:Y:S01]  /*ca10*/  FFMA R152, R75, R67, R152 ;  /* 0x000000434b987223 */ /* 0x000fe20000000098 */
[C---:B------:R-:W-:Y:S01]  /*ca20*/  FFMA R155, R69.reuse, R61, R64 ;  /* 0x0000003d459b7223 */ /* 0x040fe20000000040 */
[C---:B------:R-:W-:Y:S01]  /*ca30*/  FFMA R180, R68.reuse, R84, R180 ;  /* 0x0000005444b47223 */ /* 0x040fe200000000b4 */
[----:B------:R-:W3:Y:S01]  /*ca40*/  LDS.128 R64, [R0.X4+UR5+0x4140] ;  /* 0x0041400500407984 */ /* 0x000ee20008004c00 */
[----:B------:R-:W-:Y:S01]  /*ca50*/  FFMA R68, R68, R72, R177 ;  /* 0x0000004844447223 */ /* 0x000fe200000000b1 */
[C---:B------:R-:W-:Y:S01]  /*ca60*/  FFMA R157, R69.reuse, R77, R178 ;  /* 0x0000004d459d7223 */ /* 0x040fe200000000b2 */
[----:B------:R-:W-:-:S02]  /*ca70*/  FFMA R153, R69, R85, R180 ;  /* 0x0000005545997223 */ /* 0x000fc400000000b4 */
[----:B------:R-:W-:Y:S01]  /*ca80*/  FFMA R69, R69, R73, R68 ;  /* 0x0000004945457223 */ /* 0x000fe20000000044 */
[----:B------:R-:W-:Y:S01]  /*ca90*/  FFMA R68, R70, R78, R157 ;  /* 0x0000004e46447223 */ /* 0x000fe2000000009d */
[C---:B-1----:R-:W-:Y:S01]  /*caa0*/  FFMA R176, R56.reuse, R84, R176 ;  /* 0x0000005438b07223 */ /* 0x042fe200000000b0 */
[C---:B------:R-:W-:Y:S02]  /*cab0*/  FFMA R174, R56.reuse, R76, R174 ;  /* 0x0000004c38ae7223 */ /* 0x040fe400000000ae */
[----:B------:R-:W-:Y:S01]  /*cac0*/  FFMA R177, R79, R71, R68 ;  /* 0x000000474fb17223 */ /* 0x000fe20000000044 */
        /* <DEDUP_REMOVED lines=16> */
[----:B------:R-:W-:-:S03]  /*cbd0*/  FFMA R58, R58, R74, R57 ;  /* 0x0000004a3a3a7223 */ /* 0x000fc60000000039 */
[-C--:B------:R-:W-:Y:S01]  /*cbe0*/  FFMA R171, R79, R59.reuse, R56 ;  /* 0x0000003b4fab7223 */ /* 0x080fe20000000038 */
[-C--:B------:R-:W-:Y:S01]  /*cbf0*/  FFMA R157, R75, R59.reuse, R58 ;  /* 0x0000003b4b9d7223 */ /* 0x080fe2000000003a */
[C---:B--2---:R-:W-:Y:S01]  /*cc00*/  FFMA R58, R80.reuse, R84, R5 ;  /* 0x00000054503a7223 */ /* 0x044fe20000000005 */
[C---:B------:R-:W-:Y:S01]  /*cc10*/  FFMA R56, R80.reuse, R60, R3 ;  /* 0x0000003c50387223 */ /* 0x040fe20000000003 */
[C---:B------:R-:W-:Y:S01]  /*cc20*/  FFMA R4, R80.reuse, R76, R4 ;  /* 0x0000004c50047223 */ /* 0x040fe20000000004 */
[-C--:B------:R-:W-:Y:S01]  /*cc30*/  FFMA R173, R87, R59.reuse, R154 ;  /* 0x0000003b57ad7223 */ /* 0x080fe2000000009a */
[----:B------:R-:W-:Y:S01]  /*cc40*/  FFMA R172, R63, R59, R172 ;  /* 0x0000003b3fac7223 */ /* 0x000fe200000000ac */
[C---:B------:R-:W-:Y:S01]  /*cc50*/  FFMA R3, R81.reuse, R85, R58 ;  /* 0x0000005551037223 */ /* 0x040fe2000000003a */
[C---:B------:R-:W-:Y:S01]  /*cc60*/  FFMA R5, R81.reuse, R61, R56 ;  /* 0x0000003d51057223 */ /* 0x040fe20000000038 */
[----:B------:R-:W-:Y:S01]  /*cc70*/  FFMA R80, R80, R72, R11 ;  /* 0x0000004850507223 */ /* 0x000fe2000000000b */
[----:B------:R-:W2:Y:S01]  /*cc80*/  LDS.128 R56, [R0.X4+UR5+0x4340] ;  /* 0x0043400500387984 */ /* 0x000ea20008004c00 */
[----:B------:R-:W-:Y:S01]  /*cc90*/  FFMA R11, R81, R77, R4 ;  /* 0x0000004d510b7223 */ /* 0x000fe20000000004 */
[----:B------:R-:W-:Y:S01]  /*cca0*/  FFMA R4, R82, R62, R5 ;  /* 0x0000003e52047223 */ /* 0x000fe20000000005 */
[----:B---3--:R-:W-:-:S03]  /*ccb0*/  FFMA R6, R64, R76, R6 ;  /* 0x0000004c40067223 */ /* 0x008fc60000000006 */
[----:B------:R-:W-:Y:S01]  /*ccc0*/  FFMA R169, R63, R83, R4 ;  /* 0x000000533fa97223 */ /* 0x000fe20000000004 */
[C---:B------:R-:W-:Y:S01]  /*ccd0*/  FFMA R4, R64.reuse, R84, R7 ;  /* 0x0000005440047223 */ /* 0x040fe20000000007 */
[----:B------:R-:W-:Y:S01]  /*cce0*/  FFMA R8, R64, R60, R8 ;  /* 0x0000003c40087223 */ /* 0x000fe20000000008 */
[----:B------:R-:W-:Y:S01]  /*ccf0*/  FFMA R170, R82, R86, R3 ;  /* 0x0000005652aa7223 */ /* 0x000fe20000000003 */
[----:B------:R-:W-:Y:S01]  /*cd00*/  FFMA R64, R64, R72, R15 ;  /* 0x0000004840407223 */ /* 0x000fe2000000000f */
[C---:B------:R-:W-:Y:S01]  /*cd10*/  FFMA R3, R65.reuse, R85, R4 ;  /* 0x0000005541037223 */ /* 0x040fe20000000004 */
[C---:B------:R-:W-:Y:S02]  /*cd20*/  FFMA R15, R65.reuse, R77, R6 ;  /* 0x0000004d410f7223 */ /* 0x040fe40000000006 */
[----:B------:R-:W3:Y:S01]  /*cd30*/  LDS.128 R4, [R0.X4+UR5+0x5040] ;  /* 0x0050400500047984 */ /* 0x000ee20008004c00 */
[-C--:B------:R-:W-:Y:S01]  /*cd40*/  FFMA R168, R82, R78.reuse, R11 ;  /* 0x0000004e52a87223 */ /* 0x080fe2000000000b */
[----:B------:R-:W-:Y:S01]  /*cd50*/  FFMA R11, R65, R61, R8 ;  /* 0x0000003d410b7223 */ /* 0x000fe20000000008 */
[----:B------:R-:W-:-:S04]  /*cd60*/  FFMA R8, R66, R78, R15 ;  /* 0x0000004e42087223 */ /* 0x000fc8000000000f */
[----:B------:R-:W-:Y:S01]  /*cd70*/  FFMA R165, R79, R67, R8 ;  /* 0x000000434fa57223 */ /* 0x000fe20000000008 */
[C---:B-1----:R-:W-:Y:S01]  /*cd80*/  FFMA R10, R68.reuse, R60, R10 ;  /* 0x0000003c440a7223 */ /* 0x042fe2000000000a */
[C---:B------:R-:W-:Y:S01]  /*cd90*/  FFMA R8, R68.reuse, R84, R9 ;  /* 0x0000005444087223 */ /* 0x040fe20000000009 */
        /* <DEDUP_REMOVED lines=8> */
[----:B------:R-:W1:Y:S01]  /*ce20*/  LDS.128 R8, [R0.X4+UR5+0x5140] ;  /* 0x0051400500087984 */ /* 0x000e620008004c00 */
[----:B------:R-:W-:-:S04]  /*ce30*/  FFMA R12, R70, R62, R15 ;  /* 0x0000003e460c7223 */ /* 0x000fc8000000000f */
        /* <DEDUP_REMOVED lines=8> */
[C---:B------:R-:W-:Y:S01]  /*cec0*/  FFMA R19, R57.reuse, R61, R14 ;  /* 0x0000003d39137223 */ /* 0x040fe2000000000e */
[----:B------:R-:W-:Y:S01]  /*ced0*/  FFMA R23, R57, R77, R16 ;  /* 0x0000004d39177223 */ /* 0x000fe20000000010 */
[----:B------:R-:W2:Y:S03]  /*cee0*/  LDS.128 R12, [R0.X4+UR5+0x5240] ;  /* 0x00524005000c7984 */ /* 0x000ea60008004c00 */
[----:B------:R-:W-:Y:S01]  /*cef0*/  FFMA R16, R58, R78, R23 ;  /* 0x0000004e3a107223 */ /* 0x000fe20000000017 */
[----:B---3--:R-:W-:-:S03]  /*cf00*/  FFMA R18, R4, R60, R18 ;  /* 0x0000003c04127223 */ /* 0x008fc60000000012 */
[----:B------:R-:W-:Y:S01]  /*cf10*/  FFMA R159, R79, R59, R16 ;  /* 0x0000003b4f9f7223 */ /* 0x000fe20000000010 */
[----:B------:R-:W-:Y:S01]  /*cf20*/  FFMA R16, R4, R84, R17 ;  /* 0x0000005404107223 */ /* 0x000fe20000000011 */
[----:B------:R-:W-:Y:S01]  /*cf30*/  FFMA R57, R57, R73, R56 ;  /* 0x0000004939397223 */ /* 0x000fe20000000038 */
[C---:B------:R-:W-:Y:S01]  /*cf40*/  FFMA R56, R58.reuse, R86, R3 ;  /* 0x000000563a387223 */ /* 0x040fe20000000003 */
[----:B------:R-:W-:Y:S01]  /*cf50*/  FFMA R160, R58, R62, R19 ;  /* 0x0000003e3aa07223 */ /* 0x000fe20000000013 */
[C---:B------:R-:W-:Y:S01]  /*cf60*/  FFMA R3, R5.reuse, R85, R16 ;  /* 0x0000005505037223 */ /* 0x040fe20000000010 */
[C---:B------:R-:W-:Y:S01]  /*cf70*/  FFMA R23, R5.reuse, R61, R18 ;  /* 0x0000003d05177223 */ /* 0x040fe20000000012 */
[C---:B------:R-:W-:Y:S01]  /*cf80*/  FFMA R20, R4.reuse, R76, R20 ;  /* 0x0000004c04147223 */ /* 0x040fe20000000014 */
[----:B------:R-:W3:Y:S01]  /*cf90*/  LDS.128 R16, [R0.X4+UR5+0x5340] ;  /* 0x0053400500107984 */ /* 0x000ee20008004c00 */
[----:B------:R-:W-:Y:S02]  /*cfa0*/  FFMA R4, R4, R72, R27 ;  /* 0x0000004804047223 */ /* 0x000fe4000000001b */
[----:B------:R-:W-:-:S02]  /*cfb0*/  FFMA R27, R5, R77, R20 ;  /* 0x0000004d051b7223 */ /* 0x000fc40000000014 */
[----:B------:R-:W-:Y:S02]  /*cfc0*/  FFMA R5, R5, R73, R4 ;  /* 0x0000004905057223 */ /* 0x000fe40000000004 */
[C---:B------:R-:W-:Y:S01]  /*cfd0*/  FFMA R4, R6.reuse, R78, R27 ;  /* 0x0000004e06047223 */ /* 0x040fe2000000001b */
[C---:B------:R-:W-:Y:S01]  /*cfe0*/  FFMA R20, R6.reuse, R86, R3 ;  /* 0x0000005606147223 */ /* 0x040fe20000000003 */
[C---:B------:R-:W-:Y:S01]  /*cff0*/  FFMA R186, R6.reuse, R62, R23 ;  /* 0x0000003e06ba7223 */ /* 0x040fe20000000017 */
[----:B------:R-:W-:Y:S01]  /*d000*/  FFMA R6, R6, R74, R5 ;  /* 0x0000004a06067223 */ /* 0x000fe20000000005 */
[-C--:B------:R-:W-:Y:S01]  /*d010*/  FFMA R185, R79, R7.reuse, R4 ;  /* 0x000000074fb97223 */ /* 0x080fe20000000004 */
[C---:B-1----:R-:W-:Y:S01]  /*d020*/  FFMA R4, R8.reuse, R60, R21 ;  /* 0x0000003c08047223 */ /* 0x042fe20000000015 */
        /* <DEDUP_REMOVED lines=11> */
[C---:B--2---:R-:W-:Y:S01]  /*d0e0*/  FFMA R26, R12.reuse, R84, R26 ;  /* 0x000000540c1a7223 */ /* 0x044fe2000000001a */
        /* <DEDUP_REMOVED lines=15> */
[C---:B------:R-:W-:Y:S01]  /*d1e0*/  FFMA R240, R14.reuse, R86, R3 ;  /* 0x000000560ef07223 */ /* 0x040fe20000000003 */
[----:B------:R-:W2:Y:S01]  /*d1f0*/  LDS.128 R8, [R0.X4+UR5+0x6140] ;  /* 0x0061400500087984 */ /* 0x000ea20008004c00 */
[C---:B------:R-:W-:Y:S01]  /*d200*/  FFMA R12, R14.reuse, R62, R21 ;  /* 0x0000003e0e0c7223 */ /* 0x040fe20000000015 */
[C---:B------:R-:W-:Y:S01]  /*d210*/  FFMA R238, R14.reuse, R78, R23 ;  /* 0x0000004e0eee7223 */ /* 0x040fe20000000017 */
[----:B------:R-:W-:Y:S01]  /*d220*/  FFMA R14, R14, R74, R13 ;  /* 0x0000004a0e0e7223 */ /* 0x000fe2000000000d */
[C---:B---3--:R-:W-:Y:S01]  /*d230*/  FFMA R30, R16.reuse, R84, R30 ;  /* 0x00000054101e7223 */ /* 0x048fe2000000001e */
[-C--:B------:R-:W-:Y:S01]  /*d240*/  FFMA R239, R63, R15.reuse, R12 ;  /* 0x0000000f3fef7223 */ /* 0x080fe2000000000c */
[C---:B------:R-:W-:Y:S01]  /*d250*/  FFMA R12, R16.reuse, R76, R33 ;  /* 0x0000004c100c7223 */ /* 0x040fe20000000021 */
[-C--:B------:R-:W-:Y:S01]  /*d260*/  FFMA R237, R75, R15.reuse, R14 ;  /* 0x0000000f4bed7223 */ /* 0x080fe2000000000e */
[C---:B------:R-:W-:Y:S01]  /*d270*/  FFMA R14, R16.reuse, R60, R29 ;  /* 0x0000003c100e7223 */ /* 0x040fe2000000001d */
[-C--:B------:R-:W-:Y:S01]  /*d280*/  FFMA R240, R87, R15.reuse, R240 ;  /* 0x0000000f57f07223 */ /* 0x080fe200000000f0 */
[----:B------:R-:W-:Y:S01]  /*d290*/  FFMA R238, R79, R15, R238 ;  /* 0x0000000f4fee7223 */ /* 0x000fe200000000ee */
[C---:B------:R-:W-:Y:S01]  /*d2a0*/  FFMA R23, R17.reuse, R77, R12 ;  /* 0x0000004d11177223 */ /* 0x040fe2000000000c */
[C---:B------:R-:W-:Y:S01]  /*d2b0*/  FFMA R21, R17.reuse, R61, R14 ;  /* 0x0000003d11157223 */ /* 0x040fe2000000000e */
[----:B------:R-:W-:Y:S04]  /*d2c0*/  LDS.128 R24, [R32+0x250] ;  /* 0x0002500020187984 */ /* 0x000fe80000000c00 */
[----:B------:R-:W3:Y:S01]  /*d2d0*/  LDS.128 R12, [R0.X4+UR5+0x6240] ;  /* 0x00624005000c7984 */ /* 0x000ee20008004c00 */
[----:B------:R-:W-:Y:S01]  /*d2e0*/  FFMA R16, R16, R72, R43 ;  /* 0x0000004810107223 */ /* 0x000fe2000000002b */
[C---:B------:R-:W-:Y:S01]  /*d2f0*/  FFMA R3, R17.reuse, R85, R30 ;  /* 0x0000005511037223 */ /* 0x040fe2000000001e */
[----:B------:R-:W-:Y:S01]  /*d300*/  FFMA R234, R18, R78, R23 ;  /* 0x0000004e12ea7223 */ /* 0x000fe20000000017 */
[----:B-1----:R-:W-:Y:S01]  /*d310*/  FFMA R36, R4, R84, R36 ;  /* 0x0000005404247223 */ /* 0x002fe20000000024 */
[----:B------:R-:W-:Y:S01]  /*d320*/  FFMA R17, R17, R73, R16 ;  /* 0x0000004911117223 */ /* 0x000fe20000000010 */
[C---:B------:R-:W-:Y:S01]  /*d330*/  FFMA R16, R18.reuse, R62, R21 ;  /* 0x0000003e12107223 */ /* 0x040fe20000000015 */
[----:B------:R-:W-:Y:S01]  /*d340*/  FFMA R236, R18, R86, R3 ;  /* 0x0000005612ec7223 */ /* 0x000fe20000000003 */
        /* <DEDUP_REMOVED lines=67> */
[----:B------:R-:W-:Y:S01]  /*d780*/  FFMA R217, R79, R19, R16 ;  /* 0x000000134fd97223 */ /* 0x000fe20000000010 */
        /* <DEDUP_REMOVED lines=16> */
[-C--:B------:R-:W-:Y:S01]  /*d890*/  FFMA R215, R87, R7.reuse, R4 ;  /* 0x0000000757d77223 */ /* 0x080fe20000000004 */
[----:B------:R-:W2:Y:S01]  /*d8a0*/  LDS.128 R16, [R0.X4+UR5+0x7340] ;  /* 0x0073400500107984 */ /* 0x000ea20008004c00 */
[----:B---3--:R-:W-:Y:S01]  /*d8b0*/  FFMA R4, R8, R76, R95 ;  /* 0x0000004c08047223 */ /* 0x008fe2000000005f */
[----:B------:R-:W-:Y:S01]  /*d8c0*/  FFMA R214, R6, R74, R5 ;  /* 0x0000004a06d67223 */ /* 0x000fe20000000005 */
[-C--:B------:R-:W-:Y:S01]  /*d8d0*/  FFMA R216, R63, R7.reuse, R216 ;  /* 0x000000073fd87223 */ /* 0x080fe200000000d8 */
[----:B------:R-:W-:Y:S01]  /*d8e0*/  FFMA R200, R79, R7, R200 ;  /* 0x000000074fc87223 */ /* 0x000fe200000000c8 */
[----:B------:R-:W-:Y:S01]  /*d8f0*/  FFMA R3, R9, R77, R4 ;  /* 0x0000004d09037223 */ /* 0x000fe20000000004 */
[----:B------:R-:W-:Y:S01]  /*d900*/  FFMA R214, R75, R7, R214 ;  /* 0x000000074bd67223 */ /* 0x000fe200000000d6 */
[----:B------:R-:W-:Y:S01]  /*d910*/  LDS.128 R20, [R32+0x150] ;  /* 0x0001500020147984 */ /* 0x000fe20000000c00 */
[C---:B------:R-:W-:Y:S01]  /*d920*/  FFMA R94, R8.reuse, R72, R94 ;  /* 0x00000048085e7223 */ /* 0x040fe2000000005e */
[----:B------:R-:W-:-:S02]  /*d930*/  FFMA R92, R8, R60, R92 ;  /* 0x0000003c085c7223 */ /* 0x000fc4000000005c */
[----:B------:R-:W3:Y:S01]  /*d940*/  LDS.128 R4, [R0.X4+UR5+0x50] ;  /* 0x0000500500047984 */ /* 0x000ee20008004c00 */
[----:B------:R-:W-:-:S03]  /*d950*/  FFMA R8, R8, R84, R93 ;  /* 0x0000005408087223 */ /* 0x000fc6000000005d */
[----:B------:R-:W4:Y:S01]  /*d960*/  LDS.128 R36, [R32+0x350] ;  /* 0x0003500020247984 */ /* 0x000f220000000c00 */
        /* <DEDUP_REMOVED lines=28> */
[C---:B--2---:R-:W-:Y:S01]  /*db30*/  FFMA R99, R16.reuse, R72, R99 ;  /* 0x0000004810637223 */ /* 0x044fe20000000063 */
        /* <DEDUP_REMOVED lines=8> */
[----:B---3--:R-:W-:Y:S01]  /*dbc0*/  FFMA R16, R4, R20, R89 ;  /* 0x0000001404107223 */ /* 0x008fe20000000059 */
[C---:B------:R-:W-:Y:S01]  /*dbd0*/  FFMA R99, R18.reuse, R74, R99 ;  /* 0x0000004a12637223 */ /* 0x040fe20000000063 */
[C---:B------:R-:W-:Y:S01]  /*dbe0*/  FFMA R62, R18.reuse, R62, R103 ;  /* 0x0000003e123e7223 */ /* 0x040fe20000000067 */
[C---:B------:R-:W-:Y:S01]  /*dbf0*/  FFMA R190, R18.reuse, R86, R107 ;  /* 0x0000005612be7223 */ /* 0x040fe2000000006b */
[----:B------:R-:W-:Y:S01]  /*dc00*/  FFMA R96, R18, R78, R96 ;  /* 0x0000004e12607223 */ /* 0x000fe20000000060 */
[C---:B------:R-:W-:Y:S01]  /*dc10*/  FFMA R88, R4.reuse, R24, R88 ;  /* 0x0000001804587223 */ /* 0x040fe20000000058 */
[C---:B------:R-:W-:Y:S01]  /*dc20*/  FFMA R90, R4.reuse, R28, R90 ;  /* 0x0000001c045a7223 */ /* 0x040fe2000000005a */
[----:B----4-:R-:W-:Y:S01]  /*dc30*/  FFMA R4, R4, R36, R91 ;  /* 0x0000002404047223 */ /* 0x010fe2000000005b */
        /* <DEDUP_REMOVED lines=44> */
[----:B------:R-:W-:Y:S01]  /*df00*/  FFMA R34, R14, R26, R33 ;  /* 0x0000001a0e227223 */ /* 0x000fe20000000021 */
[----:B------:R-:W-:Y:S01]  /*df10*/  FFMA R58, R58, R74, R57 ;  /* 0x0000004a3a3a7223 */ /* 0x000fe20000000039 */
        /* <DEDUP_REMOVED lines=40> */
[----:B------:R-:W-:Y:S01]  /*e1a0*/  FFMA R33, R31, R43, R40 ;  /* 0x0000002b1f217223 */ /* 0x000fe20000000028 */
[C---:B--2---:R-:W-:Y:S01]  /*e1b0*/  FFMA R40, R44.reuse, R24, R121 ;  /* 0x000000182c287223 */ /* 0x044fe20000000079 */
        /* <DEDUP_REMOVED lines=16> */
[----:B------:R-:W-:Y:S01]  /*e2c0*/  FFMA R41, R31, R47, R42 ;  /* 0x0000002f1f297223 */ /* 0x000fe2000000002a */
[C---:B---3--:R-:W-:Y:S01]  /*e2d0*/  FFMA R42, R48.reuse, R24, R125 ;  /* 0x00000018302a7223 */ /* 0x048fe2000000007d */
[C---:B------:R-:W-:Y:S01]  /*e2e0*/  FFMA R124, R48.reuse, R36, R124 ;  /* 0x00000024307c7223 */ /* 0x040fe2000000007c */
[C---:B------:R-:W-:Y:S01]  /*e2f0*/  FFMA R126, R48.reuse, R20, R126 ;  /* 0x00000014307e7223 */ /* 0x040fe2000000007e */
[----:B------:R-:W3:Y:S01]  /*e300*/  LDS.128 R60, [R0.X4+UR5+0x2150] ;  /* 0x00215005003c7984 */ /* 0x000ee20008004c00 */
        /* <DEDUP_REMOVED lines=11> */
[----:B------:R-:W-:Y:S01]  /*e3c0*/  FFMA R69, R69, R73, R68 ;  /* 0x0000004945457223 */ /* 0x000fe20000000044 */
[C---:B------:R-:W-:Y:S01]  /*e3d0*/  FFMA R46, R50.reuse, R26, R45 ;  /* 0x0000001a322e7223 */ /* 0x040fe2000000002d */
[C---:B------:R-:W-:Y:S01]  /*e3e0*/  FFMA R44, R50.reuse, R30, R49 ;  /* 0x0000001e322c7223 */ /* 0x040fe20000000031 */
[----:B------:R-:W-:Y:S01]  /*e3f0*/  FFMA R50, R50, R22, R67 ;  /* 0x0000001632327223 */ /* 0x000fe20000000043 */
[-C--:B------:R-:W-:Y:S01]  /*e400*/  FFMA R45, R39, R51.reuse, R42 ;  /* 0x00000033272d7223 */ /* 0x080fe2000000002a */
[----:B------:R-:W4:Y:S01]  /*e410*/  LDS.128 R64, [R0.X4+UR5+0x2250] ;  /* 0x0022500500407984 */ /* 0x000f220008004c00 */
[----:B------:R-:W-:Y:S01]  /*e420*/  FFMA R154, R70, R74, R69 ;  /* 0x0000004a469a7223 */ /* 0x000fe20000000045 */
        /* <DEDUP_REMOVED lines=14> */
[----:B------:R-:W-:Y:S01]  /*e510*/  FFMA R81, R81, R73, R80 ;  /* 0x0000004951517223 */ /* 0x000fe20000000050 */
[C---:B------:R-:W-:Y:S01]  /*e520*/  FFMA R46, R54.reuse, R38, R69 ;  /* 0x00000026362e7223 */ /* 0x040fe20000000045 */
[C---:B------:R-:W-:Y:S01]  /*e530*/  FFMA R50, R54.reuse, R26, R49 ;  /* 0x0000001a36327223 */ /* 0x040fe20000000031 */
[C---:B------:R-:W-:Y:S01]  /*e540*/  FFMA R48, R54.reuse, R30, R53 ;  /* 0x0000001e36307223 */ /* 0x040fe20000000035 */
[----:B------:R-:W-:Y:S01]  /*e550*/  FFMA R54, R54, R22, R71 ;  /* 0x0000001636367223 */ /* 0x000fe20000000047 */
[----:B--2---:R-:W-:Y:S01]  /*e560*/  FFMA R132, R56, R36, R132 ;  /* 0x0000002438847223 */ /* 0x004fe20000000084 */
[----:B------:R-:W1:Y:S01]  /*e570*/  LDS.128 R68, [R0.X4+UR5+0x2350] ;  /* 0x0023500500447984 */ /* 0x000e620008004c00 */
[----:B------:R-:W-:Y:S01]  /*e580*/  FFMA R156, R82, R74, R81 ;  /* 0x0000004a529c7223 */ /* 0x000fe20000000051 */
[----:B------:R-:W-:Y:S01]  /*e590*/  FFMA R49, R27, R55, R50 ;  /* 0x000000371b317223 */ /* 0x000fe20000000032 */
[C---:B------:R-:W-:Y:S01]  /*e5a0*/  FFMA R134, R56.reuse, R24, R134 ;  /* 0x0000001838867223 */ /* 0x040fe20000000086 */
[C---:B------:R-:W-:Y:S01]  /*e5b0*/  FFMA R50, R56.reuse, R20, R133 ;  /* 0x0000001438327223 */ /* 0x040fe20000000085 */
[----:B------:R-:W-:Y:S01]  /*e5c0*/  FFMA R56, R56, R28, R135 ;  /* 0x0000001c38387223 */ /* 0x000fe20000000087 */
[----:B------:R-:W-:Y:S01]  /*e5d0*/  FFMA R73, R57, R37, R132 ;  /* 0x0000002539497223 */ /* 0x000fe20000000084 */
[----:B------:R-:W-:Y:S01]  /*e5e0*/  FFMA R156, R75, R83, R156 ;  /* 0x000000534b9c7223 */ /* 0x000fe2000000009c */
        /* <DEDUP_REMOVED lines=11> */
[----:B------:R-:W-:Y:S01]  /*e6a0*/  FFMA R50, R27, R59, R54 ;  /* 0x0000003b1b327223 */ /* 0x000fe20000000036 */
[----:B------:R-:W2:Y:S01]  /*e6b0*/  LDS.128 R72, [R0.X4+UR5+0x3050] ;  /* 0x0030500500487984 */ /* 0x000ea20008004c00 */
[C---:B---3--:R-:W-:Y:S01]  /*e6c0*/  FFMA R136, R60.reuse, R24, R136 ;  /* 0x000000183c887223 */ /* 0x048fe20000000088 */
        /* <DEDUP_REMOVED lines=11> */
[----:B------:R-:W-:Y:S01]  /*e780*/  FFMA R58, R62, R30, R61 ;  /* 0x0000001e3e3a7223 */ /* 0x000fe2000000003d */
[----:B----4-:R-:W-:Y:S01]  /*e790*/  FFMA R140, R64, R36, R140 ;  /* 0x00000024408c7223 */ /* 0x010fe2000000008c */
[----:B------:R-:W-:Y:S01]  /*e7a0*/  FFMA R54, R62, R26, R57 ;  /* 0x0000001a3e367223 */ /* 0x000fe20000000039 */
[----:B------:R-:W-:Y:S01]  /*e7b0*/  FFMA R142, R64, R24, R142 ;  /* 0x00000018408e7223 */ /* 0x000fe2000000008e */
[C---:B------:R-:W-:Y:S01]  /*e7c0*/  FFMA R56, R62.reuse, R38, R77 ;  /* 0x000000263e387223 */ /* 0x040fe2000000004d */
[----:B------:R-:W-:Y:S01]  /*e7d0*/  FFMA R57, R31, R63, R58 ;  /* 0x0000003f1f397223 */ /* 0x000fe2000000003a */
[----:B------:R-:W-:Y:S01]  /*e7e0*/  FFMA R62, R62, R22, R79 ;  /* 0x000000163e3e7223 */ /* 0x000fe2000000004f */
[----:B------:R-:W-:Y:S01]  /*e7f0*/  FFMA R58, R64, R20, R141 ;  /* 0x00000014403a7223 */ /* 0x000fe2000000008d */
[C---:B------:R-:W-:Y:S01]  /*e800*/  FFMA R81, R65.reuse, R37, R140 ;  /* 0x0000002541517223 */ /* 0x040fe2000000008c */
[----:B------:R-:W3:Y:S01]  /*e810*/  LDS.128 R76, [R0.X4+UR5+0x3150] ;  /* 0x00315005004c7984 */ /* 0x000ee20008004c00 */
        /* <DEDUP_REMOVED lines=8> */
[----:B------:R-:W-:Y:S01]  /*e8a0*/  LDS.128 R96, [R0.X4+UR5+0x4350] ;  /* 0x0043500500607984 */ /* 0x000fe20008004c00 */
[----:B------:R-:W-:Y:S01]  /*e8b0*/  FFMA R61, R39, R67, R58 ;  /* 0x00000043273d7223 */ /* 0x000fe2000000003a */
[----:B------:R-:W-:Y:S01]  /*e8c0*/  FFMA R65, R65, R29, R64 ;  /* 0x0000001d41417223 */ /* 0x000fe20000000040 */
        /* <DEDUP_REMOVED lines=11> */
[----:B------:R-:W1:Y:S01]  /*e980*/  LDS.128 R80, [R0.X4+UR5+0x3250] ;  /* 0x0032500500507984 */ /* 0x000e620008004c00 */
[----:B------:R-:W-:-:S02]  /*e990*/  FFMA R60, R31, R67, R60 ;  /* 0x000000431f3c7223 */ /* 0x000fc4000000003c */
        /* <DEDUP_REMOVED lines=23> */
[C---:B---3--:R-:W-:Y:S01]  /*eb10*/  FFMA R182, R76.reuse, R24, R182 ;  /* 0x000000184cb67223 */ /* 0x048fe200000000b6 */
        /* <DEDUP_REMOVED lines=9> */
[----:B------:R-:W-:Y:S01]  /*ebb0*/  LDS.128 R92, [R0.X4+UR5+0x5150] ;  /* 0x00515005005c7984 */ /* 0x000fe20008004c00 */
[C---:B------:R-:W-:Y:S01]  /*ebc0*/  FFMA R76, R78.reuse, R38, R87 ;  /* 0x000000264e4c7223 */ /* 0x040fe20000000057 */
[C---:B------:R-:W-:Y:S01]  /*ebd0*/  FFMA R106, R78.reuse, R30, R77 ;  /* 0x0000001e4e6a7223 */ /* 0x040fe2000000004d */
[----:B------:R-:W-:Y:S01]  /*ebe0*/  FFMA R78, R78, R22, R89 ;  /* 0x000000164e4e7223 */ /* 0x000fe20000000059 */
[-C--:B------:R-:W-:Y:S01]  /*ebf0*/  FFMA R100, R27, R75.reuse, R100 ;  /* 0x0000004b1b647223 */ /* 0x080fe20000000064 */
[----:B------:R-:W-:Y:S01]  /*ec00*/  FFMA R102, R31, R75, R102 ;  /* 0x0000004b1f667223 */ /* 0x000fe20000000066 */
[-C--:B------:R-:W-:Y:S01]  /*ec10*/  FFMA R105, R39, R79.reuse, R76 ;  /* 0x0000004f27697223 */ /* 0x080fe2000000004c */
[----:B------:R-:W3:Y:S01]  /*ec20*/  LDS.128 R72, [R0.X4+UR5+0x4050] ;  /* 0x0040500500487984 */ /* 0x000ee20008004c00 */
        /* <DEDUP_REMOVED lines=11> */
[-C--:B------:R-:W-:Y:S01]  /*ece0*/  FFMA R104, R27, R79.reuse, R104 ;  /* 0x0000004f1b687223 */ /* 0x080fe20000000068 */
[C---:B------:R-:W-:Y:S01]  /*ecf0*/  FFMA R108, R82.reuse, R30, R81 ;  /* 0x0000001e526c7223 */ /* 0x040fe20000000051 */
[----:B------:R-:W-:Y:S01]  /*ed00*/  FFMA R106, R31, R79, R106 ;  /* 0x0000004f1f6a7223 */ /* 0x000fe2000000006a */
[----:B------:R-:W-:Y:S01]  /*ed10*/  FFMA R82, R82, R22, R89 ;  /* 0x0000001652527223 */ /* 0x000fe20000000059 */
[----:B------:R-:W1:Y:S01]  /*ed20*/  LDS.128 R76, [R0.X4+UR5+0x4150] ;  /* 0x00415005004c7984 */ /* 0x000e620008004c00 */
[-C--:B------:R-:W-:Y:S01]  /*ed30*/  FFMA R109, R39, R83.reuse, R80 ;  /* 0x00000053276d7223 */ /* 0x080fe20000000050 */
[C---:B--2---:R-:W-:Y:S01]  /*ed40*/  FFMA R80, R68.reuse, R20, R171 ;  /* 0x0000001444507223 */ /* 0x044fe200000000ab */
[-C--:B------:R-:W-:Y:S01]  /*ed50*/  FFMA R111, R23, R83.reuse, R82 ;  /* 0x00000053176f7223 */ /* 0x080fe20000000052 */
[----:B------:R-:W-:Y:S01]  /*ed60*/  FFMA R82, R68, R36, R173 ;  /* 0x0000002444527223 */ /* 0x000fe200000000ad */
[-C--:B------:R-:W-:Y:S01]  /*ed70*/  FFMA R110, R27, R83.reuse, R110 ;  /* 0x000000531b6e7223 */ /* 0x080fe2000000006e */
[----:B------:R-:W-:Y:S01]  /*ed80*/  FFMA R108, R31, R83, R108 ;  /* 0x000000531f6c7223 */ /* 0x000fe2000000006c */
[C---:B------:R-:W-:Y:S01]  /*ed90*/  FFMA R89, R69.reuse, R21, R80 ;  /* 0x0000001545597223 */ /* 0x040fe20000000050 */
[----:B------:R-:W-:-:S02]  /*eda0*/  FFMA R87, R69, R37, R82 ;  /* 0x0000002545577223 */ /* 0x000fc40000000052 */
[----:B------:R-:W2:Y:S01]  /*edb0*/  LDS.128 R80, [R0.X4+UR5+0x4250] ;  /* 0x0042500500507984 */ /* 0x000ea20008004c00 */
[C---:B------:R-:W-:Y:S01]  /*edc0*/  FFMA R172, R68.reuse, R24, R172 ;  /* 0x0000001844ac7223 */ /* 0x040fe200000000ac */
[----:B------:R-:W-:-:S03]  /*edd0*/  FFMA R68, R68, R28, R157 ;  /* 0x0000001c44447223 */ /* 0x000fc6000000009d */
[C---:B------:R-:W-:Y:S01]  /*ede0*/  FFMA R85, R69.reuse, R25, R172 ;  /* 0x0000001945557223 */ /* 0x040fe200000000ac */
[----:B------:R-:W-:Y:S01]  /*edf0*/  FFMA R69, R69, R29, R68 ;  /* 0x0000001d45457223 */ /* 0x000fe20000000044 */
[C---:B------:R-:W-:Y:S02]  /*ee00*/  FFMA R114, R70.reuse, R38, R87 ;  /* 0x0000002646727223 */ /* 0x040fe40000000057 */
[C---:B------:R-:W-:Y:S01]  /*ee10*/  FFMA R112, R70.reuse, R26, R85 ;  /* 0x0000001a46707223 */ /* 0x040fe20000000055 */
[C---:B------:R-:W-:Y:S01]  /*ee20*/  FFMA R68, R70.reuse, R30, R69 ;  /* 0x0000001e46447223 */ /* 0x040fe20000000045 */
[----:B------:R-:W-:Y:S01]  /*ee30*/  FFMA R70, R70, R22, R89 ;  /* 0x0000001646467223 */ /* 0x000fe20000000059 */
[C---:B---3--:R-:W-:Y:S02]  /*ee40*/  FFMA R170, R72.reuse, R36, R170 ;  /* 0x0000002448aa7223 */ /* 0x048fe400000000aa */
        /* <DEDUP_REMOVED lines=12> */
[----:B------:R-:W3:Y:S01]  /*ef10*/  LDS.128 R88, [R0.X4+UR5+0x5050] ;  /* 0x0050500500587984 */ /* 0x000ee20008004c00 */
[----:B------:R-:W-:Y:S01]  /*ef20*/  FFMA R117, R39, R75, R68 ;  /* 0x0000004b27757223 */ /* 0x000fe20000000044 */
[----:B-1----:R-:W-:Y:S01]  /*ef30*/  FFMA R68, R76, R20, R165 ;  /* 0x000000144c447223 */ /* 0x002fe200000000a5 */
[----:B------:R-:W-:Y:S01]  /*ef40*/  FFMA R118, R74, R30, R73 ;  /* 0x0000001e4a767223 */ /* 0x000fe20000000049 */
[----:B------:R-:W-:-:S02]  /*ef50*/  FFMA R70, R76, R36, R167 ;  /* 0x000000244c467223 */ /* 0x000fc400000000a7 */
[C---:B------:R-:W-:Y:S01]  /*ef60*/  FFMA R73, R77.reuse, R21, R68 ;  /* 0x000000154d497223 */ /* 0x040fe20000000044 */
[----:B------:R-:W-:Y:S01]  /*ef70*/  FFMA R166, R76, R24, R166 ;  /* 0x000000184ca67223 */ /* 0x000fe200000000a6 */
[C---:B------:R-:W-:Y:S02]  /*ef80*/  FFMA R71, R77.reuse, R37, R70 ;  /* 0x000000254d477223 */ /* 0x040fe40000000046 */
[----:B------:R-:W-:Y:S01]  /*ef90*/  FFMA R68, R78, R22, R73 ;  /* 0x000000164e447223 */ /* 0x000fe20000000049 */
[----:B------:R-:W-:Y:S01]  /*efa0*/  FFMA R116, R74, R26, R69 ;  /* 0x0000001a4a747223 */ /* 0x000fe20000000045 */
[C---:B--2---:R-:W-:Y:S01]  /*efb0*/  FFMA R162, R80.reuse, R20, R162 ;  /* 0x0000001450a27223 */ /* 0x044fe200000000a2 */
[----:B------:R-:W-:Y:S01]  /*efc0*/  FFMA R164, R80, R36, R164 ;  /* 0x0000002450a47223 */ /* 0x000fe200000000a4 */
[----:B------:R-:W-:Y:S01]  /*efd0*/  FFMA R69, R77, R25, R166 ;  /* 0x000000194d457223 */ /* 0x000fe200000000a6 */
        /* <DEDUP_REMOVED lines=16> */
[----:B------:R-:W-:Y:S01]  /*f0e0*/  FFMA R127, R23, R83, R68 ;  /* 0x00000053177f7223 */ /* 0x000fe20000000044 */
        /* <DEDUP_REMOVED lines=11> */
[----:B------:R-:W-:Y:S01]  /*f1a0*/  LDS.128 R76, [R32+0x260] ;  /* 0x00026000204c7984 */ /* 0x000fe20000000c00 */
[----:B------:R-:W-:-:S03]  /*f1b0*/  FFMA R74, R74, R22, R85 ;  /* 0x000000164a4a7223 */ /* 0x000fc60000000055 */
[----:B------:R-:W1:Y:S01]  /*f1c0*/  LDS.128 R68, [R0.X4+UR5+0x60] ;  /* 0x0000600500447984 */ /* 0x000e620008004c00 */
[-C--:B------:R-:W-:Y:S01]  /*f1d0*/  FFMA R124, R27, R83.reuse, R124 ;  /* 0x000000531b7c7223 */ /* 0x080fe2000000007c */
[----:B------:R-:W-:Y:S02]  /*f1e0*/  FFMA R126, R31, R83, R126 ;  /* 0x000000531f7e7223 */ /* 0x000fe4000000007e */
[----:B------:R-:W2:Y:S01]  /*f1f0*/  LDS.128 R80, [R32+0x60] ;  /* 0x0000600020507984 */ /* 0x000ea20000000c00 */
[----:B------:R-:W-:Y:S01]  /*f200*/  FFMA R160, R96, R24, R160 ;  /* 0x0000001860a07223 */ /* 0x000fe200000000a0 */
[-C--:B------:R-:W-:Y:S01]  /*f210*/  FFMA R116, R27, R75.reuse, R116 ;  /* 0x0000004b1b747223 */ /* 0x080fe20000000074 */
[-C--:B------:R-:W-:Y:S01]  /*f220*/  FFMA R118, R31, R75.reuse, R118 ;  /* 0x0000004b1f767223 */ /* 0x080fe20000000076 */
[----:B------:R-:W-:Y:S01]  /*f230*/  FFMA R119, R23, R75, R74 ;  /* 0x0000004b17777223 */ /* 0x000fe2000000004a */
[----:B------:R-:W-:Y:S01]  /*f240*/  FFMA R97, R97, R25, R160 ;  /* 0x0000001961617223 */ /* 0x000fe200000000a0 */
[----:B------:R-:W4:Y:S04]  /*f250*/  LDS.128 R72, [R32+0x160] ;  /* 0x0001600020487984 */ /* 0x000f280000000c00 */
[----:B------:R-:W2:Y:S01]  /*f260*/  LDS.128 R84, [R32+0x360] ;  /* 0x0003600020547984 */ /* 0x000ea20000000c00 */
[C---:B------:R-:W-:Y:S01]  /*f270*/  FFMA R131, R98.reuse, R22, R131 ;  /* 0x0000001662837223 */ /* 0x040fe20000000083 */
[C---:B------:R-:W-:Y:S01]  /*f280*/  FFMA R129, R98.reuse, R30, R129 ;  /* 0x0000001e62817223 */ /* 0x040fe20000000081 */
[----:B------:R-:W-:Y:S01]  /*f290*/  FFMA R128, R98, R26, R97 ;  /* 0x0000001a62807223 */ /* 0x000fe20000000061 */
[C---:B---3--:R-:W-:Y:S01]  /*f2a0*/  FFMA R134, R88.reuse, R24, R186 ;  /* 0x0000001858867223 */ /* 0x048fe200000000ba */
        /* <DEDUP_REMOVED lines=29> */
[----:B-1----:R-:W-:Y:S01]  /*f480*/  FFMA R92, R68, R76, R4 ;  /* 0x0000004c445c7223 */ /* 0x002fe20000000004 */
[C---:B------:R-:W-:Y:S01]  /*f490*/  FFMA R136, R94.reuse, R38, R136 ;  /* 0x000000265e887223 */ /* 0x040fe20000000088 */
[C---:B------:R-:W-:Y:S01]  /*f4a0*/  FFMA R138, R94.reuse, R26, R138 ;  /* 0x0000001a5e8a7223 */ /* 0x040fe2000000008a */
[C---:B------:R-:W-:Y:S01]  /*f4b0*/  FFMA R137, R94.reuse, R30, R137 ;  /* 0x0000001e5e897223 */ /* 0x040fe20000000089 */
[----:B------:R-:W-:Y:S01]  /*f4c0*/  FFMA R139, R94, R22, R139 ;  /* 0x000000165e8b7223 */ /* 0x000fe2000000008b */
[----:B--2---:R-:W-:Y:S01]  /*f4d0*/  FFMA R4, R68, R80, R5 ;  /* 0x0000005044047223 */ /* 0x004fe20000000005 */
[-C--:B------:R-:W-:Y:S01]  /*f4e0*/  FFMA R136, R39, R95.reuse, R136 ;  /* 0x0000005f27887223 */ /* 0x080fe20000000088 */
[-C--:B------:R-:W-:Y:S01]  /*f4f0*/  FFMA R138, R27, R95.reuse, R138 ;  /* 0x0000005f1b8a7223 */ /* 0x080fe2000000008a */
[-C--:B------:R-:W-:Y:S01]  /*f500*/  FFMA R137, R31, R95.reuse, R137 ;  /* 0x0000005f1f897223 */ /* 0x080fe20000000089 */
[----:B------:R-:W-:Y:S01]  /*f510*/  FFMA R139, R23, R95, R139 ;  /* 0x0000005f178b7223 */ /* 0x000fe2000000008b */
[----:B------:R-:W-:-:S02]  /*f520*/  FFMA R5, R69, R77, R92 ;  /* 0x0000004d45057223 */ /* 0x000fc4000000005c */
[----:B------:R-:W1:Y:S01]  /*f530*/  LDS.128 R92, [R0.X4+UR5+0x360] ;  /* 0x00036005005c7984 */ /* 0x000e620008004c00 */
[C---:B----4-:R-:W-:Y:S01]  /*f540*/  FFMA R3, R68.reuse, R72, R3 ;  /* 0x0000004844037223 */ /* 0x050fe20000000003 */
[----:B------:R-:W-:Y:S01]  /*f550*/  FFMA R7, R68, R84, R7 ;  /* 0x0000005444077223 */ /* 0x000fe20000000007 */
[C---:B------:R-:W-:Y:S02]  /*f560*/  FFMA R68, R69.reuse, R81, R4 ;  /* 0x0000005145447223 */ /* 0x040fe40000000004 */
[C---:B------:R-:W-:Y:S01]  /*f570*/  FFMA R3, R69.reuse, R73, R3 ;  /* 0x0000004945037223 */ /* 0x040fe20000000003 */
[----:B------:R-:W-:Y:S01]  /*f580*/  FFMA R4, R69, R85, R7 ;  /* 0x0000005545047223 */ /* 0x000fe20000000007 */
[C---:B------:R-:W-:Y:S01]  /*f590*/  FFMA R69, R70.reuse, R78, R5 ;  /* 0x0000004e46457223 */ /* 0x040fe20000000005 */
        /* <DEDUP_REMOVED lines=28> */
[C---:B------:R-:W-:Y:S01]  /*f760*/  FFMA R13, R90.reuse, R78, R13 ;  /* 0x0000004e5a0d7223 */ /* 0x040fe2000000000d */
[C---:B------:R-:W-:Y:S01]  /*f770*/  FFMA R88, R90.reuse, R86, R88 ;  /* 0x000000565a587223 */ /* 0x040fe20000000058 */
[----:B------:R-:W3:Y:S01]  /*f780*/  LDS.128 R8, [R0.X4+UR5+0x1160] ;  /* 0x0011600500087984 */ /* 0x000ee20008004c00 */
        /* <DEDUP_REMOVED lines=13> */
[----:B------:R-:W-:-:S02]  /*f860*/  FFMA R19, R93, R81, R13 ;  /* 0x000000515d137223 */ /* 0x000fc4000000000d */
[----:B------:R-:W1:Y:S01]  /*f870*/  LDS.128 R12, [R0.X4+UR5+0x1260] ;  /* 0x00126005000c7984 */ /* 0x000e620008004c00 */
[-C--:B------:R-:W-:Y:S01]  /*f880*/  FFMA R97, R87, R99.reuse, R97 ;  /* 0x0000006357617223 */ /* 0x080fe20000000061 */
[-C--:B------:R-:W-:Y:S01]  /*f890*/  FFMA R70, R79, R99.reuse, R70 ;  /* 0x000000634f467223 */ /* 0x080fe20000000046 */
[-C--:B------:R-:W-:Y:S01]  /*f8a0*/  FFMA R96, R83, R99.reuse, R96 ;  /* 0x0000006353607223 */ /* 0x080fe20000000060 */
[C---:B------:R-:W-:Y:S01]  /*f8b0*/  FFMA R93, R94.reuse, R78, R16 ;  /* 0x0000004e5e5d7223 */ /* 0x040fe20000000010 */
[----:B------:R-:W-:Y:S01]  /*f8c0*/  FFMA R99, R75, R99, R98 ;  /* 0x000000634b637223 */ /* 0x000fe20000000062 */
        /* <DEDUP_REMOVED lines=16> */
[----:B---3--:R-:W-:Y:S01]  /*f9d0*/  FFMA R4, R8, R76, R35 ;  /* 0x0000004c08047223 */ /* 0x008fe20000000023 */
[C---:B------:R-:W-:Y:S01]  /*f9e0*/  FFMA R34, R6.reuse, R86, R34 ;  /* 0x0000005606227223 */ /* 0x040fe20000000022 */
        /* <DEDUP_REMOVED lines=34> */
[----:B------:R-:W-:Y:S01]  /*fc10*/  FFMA R51, R14, R74, R51 ;  /* 0x0000004a0e337223 */ /* 0x000fe20000000033 */
[C---:B--2---:R-:W-:Y:S01]  /*fc20*/  FFMA R49, R16.reuse, R76, R49 ;  /* 0x0000004c10317223 */ /* 0x044fe20000000031 */
[C---:B------:R-:W-:Y:S01]  /*fc30*/  FFMA R12, R16.reuse, R84, R46 ;  /* 0x00000054100c7223 */ /* 0x040fe2000000002e */
[----:B------:R-:W-:Y:S01]  /*fc40*/  FFMA R55, R16, R72, R55 ;  /* 0x0000004810377223 */ /* 0x000fe20000000037 */
[----:B------:R-:W-:Y:S01]  /*fc50*/  FFMA R42, R14, R82, R42 ;  /* 0x000000520e2a7223 */ /* 0x000fe2000000002a */
        /* <DEDUP_REMOVED lines=8> */
[----:B------:R-:W-:Y:S01]  /*fce0*/  FFMA R49, R17, R81, R16 ;  /* 0x0000005111317223 */ /* 0x000fe20000000010 */
[----:B------:R-:W2:Y:S01]  /*fcf0*/  LDS.128 R12, [R0.X4+UR5+0x2260] ;  /* 0x00226005000c7984 */ /* 0x000ea20008004c00 */
        /* <DEDUP_REMOVED lines=37> */
[----:B------:R-:W1:Y:S01]  /*ff50*/  LDS.128 R4, [R0.X4+UR5+0x3060] ;  /* 0x0030600500047984 */ /* 0x000e620008004c00 */
[-C--:B------:R-:W-:Y:S01]  /*ff60*/  FFMA R141, R87, R11.reuse, R141 ;  /* 0x0000000b578d7223 */ /* 0x080fe2000000008d */
[-C--:B------:R-:W-:Y:S01]  /*ff70*/  FFMA R142, R79, R11.reuse, R142 ;  /* 0x0000000b4f8e7223 */ /* 0x080fe2000000008e */
[-C--:B------:R-:W-:Y:S01]  /*ff80*/  FFMA R54, R83, R11.reuse, R54 ;  /* 0x0000000b53367223 */ /* 0x080fe20000000036 */
[----:B------:R-:W-:Y:S02]  /*ff90*/  FFMA R143, R75, R11, R143 ;  /* 0x0000000b4b8f7223 */ /* 0x000fe4000000008f */
[----:B------:R-:W4:Y:S01]  /*ffa0*/  LDS.128 R8, [R0.X4+UR5+0x3160] ;  /* 0x0031600500087984 */ /* 0x000f220008004c00 */
        /* <DEDUP_REMOVED lines=39> */
[C---:B----4-:R-:W-:Y:S01]  /*10220*/  FFMA R104, R8.reuse, R76, R104 ;  /* 0x0000004c08687223 */ /* 0x050fe20000000068 */
        /* <DEDUP_REMOVED lines=22> */
[----:B------:R-:W3:Y:S01]  /*10390*/  LDS.128 R4, [R0.X4+UR5+0x4060] ;  /* 0x0040600500047984 */ /* 0x000ee20008004c00 */
        /* <DEDUP_REMOVED lines=26> */
[----:B------:R-:W-:Y:S04]  /*10540*/  LDS.128 R56, [R32+0x270] ;  /* 0x0002700020387984 */ /* 0x000fe80000000c00 */
        /* <DEDUP_REMOVED lines=8> */
[----:B------:R-:W-:Y:S01]  /*105d0*/  LDS.128 R64, [R32+0x70] ;  /* 0x0000700020407984 */ /* 0x000fe20000000c00 */
[C---:B---3--:R-:W-:Y:S01]  /*105e0*/  FFMA R116, R4.reuse, R76, R116 ;  /* 0x0000004c04747223 */ /* 0x048fe20000000074 */
[C---:B------:R-:W-:Y:S01]  /*105f0*/  FFMA R117, R4.reuse, R84, R117 ;  /* 0x0000005404757223 */ /* 0x040fe20000000075 */
[C---:B------:R-:W-:Y:S01]  /*10600*/  FFMA R119, R4.reuse, R72, R119 ;  /* 0x0000004804777223 */ /* 0x040fe20000000077 */
[----:B------:R-:W-:Y:S01]  /*10610*/  FFMA R4, R4, R80, R118 ;  /* 0x0000005004047223 */ /* 0x000fe20000000076 */
[----:B------:R-:W-:Y:S01]  /*10620*/  FFMA R113, R87, R19, R113 ;  /* 0x0000001357717223 */ /* 0x000fe20000000071 */
[----:B------:R-:W-:Y:S01]  /*10630*/  FFMA R118, R5, R85, R117 ;  /* 0x0000005505767223 */ /* 0x000fe20000000075 */
[C---:B--2---:R-:W-:Y:S01]  /*10640*/  FFMA R122, R8.reuse, R76, R122 ;  /* 0x0000004c087a7223 */ /* 0x044fe2000000007a */
[-C--:B------:R-:W-:Y:S01]  /*10650*/  FFMA R114, R79, R19.reuse, R114 ;  /* 0x000000134f727223 */ /* 0x080fe20000000072 */
[-C--:B------:R-:W-:Y:S01]  /*10660*/  FFMA R112, R83, R19.reuse, R112 ;  /* 0x0000001353707223 */ /* 0x080fe20000000070 */
[----:B------:R-:W-:Y:S01]  /*10670*/  FFMA R115, R75, R19, R115 ;  /* 0x000000134b737223 */ /* 0x000fe20000000073 */
        /* <DEDUP_REMOVED lines=19> */
[----:B------:R-:W-:Y:S01]  /*107b0*/  FFMA R120, R10, R78, R4 ;  /* 0x0000004e0a787223 */ /* 0x000fe20000000004 */
[----:B------:R-:W-:Y:S04]  /*107c0*/  LDS.128 R100, [R32+0x370] ;  /* 0x0003700020647984 */ /* 0x000fe80000000c00 */
[----:B------:R-:W3:Y:S01]  /*107d0*/  LDS.128 R4, [R0.X4+UR5+0x5060] ;  /* 0x0050600500047984 */ /* 0x000ee20008004c00 */
[C---:B-1----:R-:W-:Y:S01]  /*107e0*/  FFMA R124, R12.reuse, R76, R124 ;  /* 0x0000004c0c7c7223 */ /* 0x042fe2000000007c */
[C---:B------:R-:W-:Y:S01]  /*107f0*/  FFMA R127, R12.reuse, R72, R127 ;  /* 0x000000480c7f7223 */ /* 0x040fe2000000007f */
[----:B------:R-:W-:Y:S01]  /*10800*/  FFMA R125, R12, R84, R125 ;  /* 0x000000540c7d7223 */ /* 0x000fe2000000007d */
[----:B------:R-:W-:Y:S01]  /*10810*/  FFMA R122, R10, R86, R121 ;  /* 0x000000560a7a7223 */ /* 0x000fe20000000079 */
[----:B------:R-:W-:Y:S01]  /*10820*/  FFMA R126, R12, R80, R126 ;  /* 0x000000500c7e7223 */ /* 0x000fe2000000007e */
        /* <DEDUP_REMOVED lines=11> */
[----:B------:R-:W-:Y:S04]  /*108e0*/  LDS.128 R60, [R0.X4+UR5+0x70] ;  /* 0x00007005003c7984 */ /* 0x000fe80008004c00 */
[----:B------:R-:W1:Y:S01]  /*108f0*/  LDS.128 R8, [R0.X4+UR5+0x5160] ;  /* 0x0051600500087984 */ /* 0x000e620008004c00 */
        /* <DEDUP_REMOVED lines=15> */
[C---:B---3--:R-:W-:Y:S01]  /*109f0*/  FFMA R16, R4.reuse, R76, R134 ;  /* 0x0000004c04107223 */ /* 0x048fe20000000086 */
[C---:B------:R-:W-:Y:S01]  /*10a00*/  FFMA R134, R4.reuse, R84, R132 ;  /* 0x0000005404867223 */ /* 0x040fe20000000084 */
[-C--:B------:R-:W-:Y:S01]  /*10a10*/  FFMA R124, R87, R15.reuse, R124 ;  /* 0x0000000f577c7223 */ /* 0x080fe2000000007c */
[-C--:B------:R-:W-:Y:S01]  /*10a20*/  FFMA R126, R79, R15.reuse, R126 ;  /* 0x0000000f4f7e7223 */ /* 0x080fe2000000007e */
[-C--:B------:R-:W-:Y:S01]  /*10a30*/  FFMA R125, R83, R15.reuse, R125 ;  /* 0x0000000f537d7223 */ /* 0x080fe2000000007d */
[----:B------:R-:W-:Y:S01]  /*10a40*/  FFMA R127, R75, R15, R127 ;  /* 0x0000000f4b7f7223 */ /* 0x000fe2000000007f */
[-C--:B------:R-:W-:Y:S01]  /*10a50*/  FFMA R130, R87, R19.reuse, R130 ;  /* 0x0000001357827223 */ /* 0x080fe20000000082 */
[-C--:B------:R-:W-:Y:S01]  /*10a60*/  FFMA R129, R79, R19.reuse, R129 ;  /* 0x000000134f817223 */ /* 0x080fe20000000081 */
[-C--:B------:R-:W-:Y:S01]  /*10a70*/  FFMA R128, R83, R19.reuse, R128 ;  /* 0x0000001353807223 */ /* 0x080fe20000000080 */
[----:B------:R-:W-:Y:S01]  /*10a80*/  FFMA R131, R75, R19, R131 ;  /* 0x000000134b837223 */ /* 0x000fe20000000083 */
[C---:B------:R-:W-:Y:S01]  /*10a90*/  FFMA R132, R5.reuse, R77, R16 ;  /* 0x0000004d05847223 */ /* 0x040fe20000000010 */
[----:B------:R-:W-:Y:S04]  /*10aa0*/  LDS.128 R12, [R32+0x170] ;  /* 0x00017000200c7984 */ /* 0x000fe80000000c00 */
[----:B------:R-:W2:Y:S01]  /*10ab0*/  LDS.128 R16, [R0.X4+UR5+0x170] ;  /* 0x0001700500107984 */ /* 0x000ea20008004c00 */
[C---:B------:R-:W-:Y:S01]  /*10ac0*/  FFMA R135, R4.reuse, R72, R135 ;  /* 0x0000004804877223 */ /* 0x040fe20000000087 */
[----:B------:R-:W-:Y:S01]  /*10ad0*/  FFMA R133, R4, R80, R133 ;  /* 0x0000005004857223 */ /* 0x000fe20000000085 */
[----:B------:R-:W-:-:S02]  /*10ae0*/  FFMA R134, R5, R85, R134 ;  /* 0x0000005505867223 */ /* 0x000fc40000000086 */
        /* <DEDUP_REMOVED lines=23> */
[-C--:B------:R-:W-:Y:S01]  /*10c60*/  FFMA R136, R87, R11.reuse, R136 ;  /* 0x0000000b57887223 */ /* 0x080fe20000000088 */
[-C--:B------:R-:W-:Y:S01]  /*10c70*/  FFMA R138, R79, R11.reuse, R138 ;  /* 0x0000000b4f8a7223 */ /* 0x080fe2000000008a */
[-C--:B------:R-:W-:Y:S01]  /*10c80*/  FFMA R137, R83, R11.reuse, R137 ;  /* 0x0000000b53897223 */ /* 0x080fe20000000089 */
[----:B------:R-:W-:-:S02]  /*10c90*/  FFMA R139, R75, R11, R139 ;  /* 0x0000000b4b8b7223 */ /* 0x000fc4000000008b */
[----:B------:R-:W3:Y:S01]  /*10ca0*/  LDS.128 R8, [R0.X4+UR5+0x370] ;  /* 0x0003700500087984 */ /* 0x000ee20008004c00 */
        /* <DEDUP_REMOVED lines=17> */
[C---:B------:R-:W-:Y:S01]  /*10dc0*/  FFMA R3, R60.reuse, R12, R3 ;  /* 0x0000000c3c037223 */ /* 0x040fe20000000003 */
[C---:B------:R-:W-:Y:S01]  /*10dd0*/  FFMA R69, R60.reuse, R56, R69 ;  /* 0x000000383c457223 */ /* 0x040fe20000000045 */
[C---:B------:R-:W-:Y:S01]  /*10de0*/  FFMA R68, R60.reuse, R64, R68 ;  /* 0x000000403c447223 */ /* 0x040fe20000000044 */
[----:B------:R-:W-:Y:S01]  /*10df0*/  FFMA R71, R60, R100, R71 ;  /* 0x000000643c477223 */ /* 0x000fe20000000047 */
[C---:B------:R-:W-:Y:S01]  /*10e00*/  FFMA R211, R61.reuse, R13, R3 ;  /* 0x0000000d3dd37223 */ /* 0x040fe20000000003 */
[C---:B------:R-:W-:Y:S01]  /*10e10*/  FFMA R213, R61.reuse, R57, R69 ;  /* 0x000000393dd57223 */ /* 0x040fe20000000045 */
        /* <DEDUP_REMOVED lines=39> */
[----:B------:R-:W-:-:S03]  /*11090*/  FFMA R201, R59, R11, R201 ;  /* 0x0000000b3bc97223 */ /* 0x000fc600000000c9 */
[----:B------:R-:W3:Y:S01]  /*110a0*/  LDS.128 R4, [R0.X4+UR5+0x1270] ;  /* 0x0012700500047984 */ /* 0x000ee20008004c00 */
        /* <DEDUP_REMOVED lines=20> */
[----:B------:R-:W-:Y:S04]  /*111f0*/  LDS.128 R68, [R0.X4+UR5+0x4270] ;  /* 0x0042700500447984 */ /* 0x000fe80008004c00 */
[----:B------:R-:W4:Y:S04]  /*11200*/  LDS.128 R16, [R0.X4+UR5+0x2170] ;  /* 0x0021700500107984 */ /* 0x000f280008004c00 */
[----:B------:R-:W-:Y:S01]  /*11210*/  LDS.128 R88, [R0.X4+UR5+0x4370] ;  /* 0x0043700500587984 */ /* 0x000fe20008004c00 */
[C---:B-1----:R-:W-:Y:S01]  /*11220*/  FFMA R43, R60.reuse, R56, R43 ;  /* 0x000000383c2b7223 */ /* 0x042fe2000000002b */
        /* <DEDUP_REMOVED lines=45> */
[----:B------:R-:W2:Y:S01]  /*11500*/  LDS.128 R4, [R0.X4+UR5+0x2270] ;  /* 0x0022700500047984 */ /* 0x000ea20008004c00 */
[-C--:B------:R-:W-:Y:S01]  /*11510*/  FFMA R171, R103, R11.reuse, R171 ;  /* 0x0000000b67ab7223 */ /* 0x080fe200000000ab */
[-C--:B------:R-:W-:Y:S01]  /*11520*/  FFMA R170, R67, R11.reuse, R170 ;  /* 0x0000000b43aa7223 */ /* 0x080fe200000000aa */
[----:B------:R-:W-:Y:S01]  /*11530*/  FFMA R169, R15, R11, R169 ;  /* 0x0000000b0fa97223 */ /* 0x000fe200000000a9 */
[C---:B----4-:R-:W-:Y:S01]  /*11540*/  FFMA R142, R16.reuse, R56, R142 ;  /* 0x00000038108e7223 */ /* 0x050fe2000000008e */
[----:B------:R-:W3:Y:S01]  /*11550*/  LDS.128 R8, [R0.X4+UR5+0x2370] ;  /* 0x0023700500087984 */ /* 0x000ee20008004c00 */
[C---:B------:R-:W-:Y:S01]  /*11560*/  FFMA R141, R16.reuse, R100, R141 ;  /* 0x00000064108d7223 */ /* 0x040fe2000000008d */
[C---:B------:R-:W-:Y:S01]  /*11570*/  FFMA R143, R16.reuse, R12, R143 ;  /* 0x0000000c108f7223 */ /* 0x040fe2000000008f */
[----:B------:R-:W-:Y:S01]  /*11580*/  FFMA R54, R16, R64, R54 ;  /* 0x0000004010367223 */ /* 0x000fe20000000036 */
[----:B------:R-:W4:Y:S01]  /*11590*/  LDS.128 R40, [R0.X4+UR5+0x3070] ;  /* 0x0030700500287984 */ /* 0x000f220008004c00 */
        /* <DEDUP_REMOVED lines=13> */
[----:B------:R-:W4:Y:S01]  /*11670*/  LDS.128 R16, [R0.X4+UR5+0x3170] ;  /* 0x0031700500107984 */ /* 0x000f220008004c00 */
[----:B-1----:R-:W-:Y:S01]  /*11680*/  FFMA R50, R60, R64, R50 ;  /* 0x000000403c327223 */ /* 0x002fe20000000032 */
[C---:B--2---:R-:W-:Y:S01]  /*11690*/  FFMA R146, R4.reuse, R56, R146 ;  /* 0x0000003804927223 */ /* 0x044fe20000000092 */
[C---:B------:R-:W-:Y:S01]  /*116a0*/  FFMA R145, R4.reuse, R100, R145 ;  /* 0x0000006404917223 */ /* 0x040fe20000000091 */
[C---:B------:R-:W-:Y:S01]  /*116b0*/  FFMA R147, R4.reuse, R12, R147 ;  /* 0x0000000c04937223 */ /* 0x040fe20000000093 */
[----:B------:R-:W-:Y:S01]  /*116c0*/  FFMA R144, R4, R64, R144 ;  /* 0x0000004004907223 */ /* 0x000fe20000000090 */
[C---:B------:R-:W-:Y:S01]  /*116d0*/  FFMA R160, R5.reuse, R57, R146 ;  /* 0x0000003905a07223 */ /* 0x040fe20000000092 */
[C---:B------:R-:W-:Y:S01]  /*116e0*/  FFMA R159, R5.reuse, R101, R145 ;  /* 0x00000065059f7223 */ /* 0x040fe20000000091 */
[C---:B------:R-:W-:Y:S01]  /*116f0*/  FFMA R157, R5.reuse, R13, R147 ;  /* 0x0000000d059d7223 */ /* 0x040fe20000000093 */
[-C--:B------:R-:W-:Y:S01]  /*11700*/  FFMA R158, R5, R65.reuse, R144 ;  /* 0x00000041059e7223 */ /* 0x080fe20000000090 */
[C---:B---3--:R-:W-:Y:S01]  /*11710*/  FFMA R148, R8.reuse, R56, R148 ;  /* 0x0000003808947223 */ /* 0x048fe20000000094 */
        /* <DEDUP_REMOVED lines=13> */
[----:B----4-:R-:W-:Y:S01]  /*117f0*/  FFMA R8, R40, R56, R154 ;  /* 0x0000003828087223 */ /* 0x010fe2000000009a */
[-C--:B------:R-:W-:Y:S01]  /*11800*/  FFMA R160, R59, R7.reuse, R160 ;  /* 0x000000073ba07223 */ /* 0x080fe200000000a0 */
[-C--:B------:R-:W-:Y:S01]  /*11810*/  FFMA R159, R103, R7.reuse, R159 ;  /* 0x00000007679f7223 */ /* 0x080fe2000000009f */
[-C--:B------:R-:W-:Y:S01]  /*11820*/  FFMA R158, R67, R7.reuse, R158 ;  /* 0x00000007439e7223 */ /* 0x080fe2000000009e */
        /* <DEDUP_REMOVED lines=17> */
[----:B------:R-:W2:Y:S01]  /*11940*/  LDS.128 R52, [R0.X4+UR5+0x4070] ;  /* 0x0040700500347984 */ /* 0x000ea20008004c00 */
[----:B------:R-:W-:Y:S01]  /*11950*/  FFMA R140, R60, R12, R140 ;  /* 0x0000000c3c8c7223 */ /* 0x000fe2000000008c */
[C---:B------:R-:W-:Y:S01]  /*11960*/  FFMA R6, R42.reuse, R102, R6 ;  /* 0x000000662a067223 */ /* 0x040fe20000000006 */
[C---:B------:R-:W-:Y:S01]  /*11970*/  FFMA R7, R42.reuse, R66, R7 ;  /* 0x000000422a077223 */ /* 0x040fe20000000007 */
[-C--:B------:R-:W-:Y:S01]  /*11980*/  FFMA R156, R59, R11.reuse, R156 ;  /* 0x0000000b3b9c7223 */ /* 0x080fe2000000009c */
[-C--:B------:R-:W-:Y:S01]  /*11990*/  FFMA R4, R103, R11.reuse, R4 ;  /* 0x0000000b67047223 */ /* 0x080fe20000000004 */
[-C--:B------:R-:W-:Y:S01]  /*119a0*/  FFMA R3, R67, R11.reuse, R3 ;  /* 0x0000000b43037223 */ /* 0x080fe20000000003 */
        /* <DEDUP_REMOVED lines=53> */
[-C--:B------:R-:W-:Y:S01]  /*11d00*/  FFMA R6, R103, R43.reuse, R6 ;  /* 0x0000002b67067223 */ /* 0x080fe20000000006 */
        /* <DEDUP_REMOVED lines=17> */
[----:B------:R-:W-:Y:S01]  /*11e20*/  FFMA R18, R67, R47, R18 ;  /* 0x0000002f43127223 */ /* 0x000fe20000000012 */
[-C--:B------:R-:W-:Y:S01]  /*11e30*/  FFMA R42, R59, R55.reuse, R42 ;  /* 0x000000373b2a7223 */ /* 0x080fe2000000002a */
[-C--:B------:R-:W-:Y:S01]  /*11e40*/  FFMA R41, R103, R55.reuse, R41 ;  /* 0x0000003767297223 */ /* 0x080fe20000000029 */
[-C--:B------:R-:W-:Y:S01]  /*11e50*/  FFMA R40, R67, R55.reuse, R40 ;  /* 0x0000003743287223 */ /* 0x080fe20000000028 */
[C---:B------:R-:W-:Y:S01]  /*11e60*/  FFMA R44, R15.reuse, R55, R44 ;  /* 0x000000370f2c7223 */ /* 0x040fe2000000002c */
[----:B------:R-:W-:Y:S01]  /*11e70*/  FFMA R47, R15, R47, R46 ;  /* 0x0000002f0f2f7223 */ /* 0x000fe2000000002e */
[----:B------:R-:W1:Y:S01]  /*11e80*/  LDS.128 R52, [R0.X4+UR5+0x5070] ;  /* 0x0050700500347984 */ /* 0x000e620008004c00 */
        /* <DEDUP_REMOVED lines=29> */
[----:B------:R-:W-:-:S02]  /*12060*/  FFMA R68, R70, R102, R68 ;  /* 0x0000006646447223 */ /* 0x000fc40000000044 */
[C---:B------:R-:W-:Y:S01]  /*12070*/  FFMA R69, R70.reuse, R66, R69 ;  /* 0x0000004246457223 */ /* 0x040fe20000000045 */
[----:B------:R-:W-:Y:S01]  /*12080*/  FFMA R70, R70, R14, R50 ;  /* 0x0000000e46467223 */ /* 0x000fe20000000032 */
[-C--:B------:R-:W-:Y:S02]  /*12090*/  FFMA R50, R59, R71.reuse, R92 ;  /* 0x000000473b327223 */ /* 0x080fe4000000005c */
[----:B------:R-:W3:Y:S01]  /*120a0*/  LDS.128 R92, [R0.X4+UR5+0x5350] ;  /* 0x00535005005c7984 */ /* 0x000ee20008004c00 */
        /* <DEDUP_REMOVED lines=28> */
[----:B------:R-:W1:Y:S01]  /*12270*/  LDS.128 R88, [R0.X4+UR5+0x6050] ;  /* 0x0060500500587984 */ /* 0x000e620008004c00 */
        /* <DEDUP_REMOVED lines=41> */
[----:B------:R-:W4:Y:S01]  /*12510*/  LDS.128 R92, [R0.X4+UR5+0x6350] ;  /* 0x00635005005c7984 */ /* 0x000f220008004c00 */
        /* <DEDUP_REMOVED lines=46> */
[C---:B----4-:R-:W-:Y:S01]  /*12800*/  FFMA R122, R92.reuse, R36, R219 ;  /* 0x000000245c7a7223 */ /* 0x050fe200000000db */
        /* <DEDUP_REMOVED lines=73> */
[----:B------:R-:W-:Y:S01]  /*12ca0*/  FFMA R188, R93, R21, R188 ;  /* 0x000000155dbc7223 */ /* 0x000fe200000000bc */
[----:B------:R-:W3:Y:S03]  /*12cb0*/  LDS.128 R60, [R0.X4+UR5+0x6060] ;  /* 0x00606005003c7984 */ /* 0x000ee60008004c00 */
[----:B------:R-:W-:Y:S01]  /*12cc0*/  FFMA R147, R94, R22, R188 ;  /* 0x000000165e937223 */ /* 0x000fe200000000bc */
[----:B------:R-:W-:-:S03]  /*12cd0*/  FFMA R191, R92, R24, R191 ;  /* 0x000000185cbf7223 */ /* 0x000fc600000000bf */
[----:B------:R-:W-:Y:S02]  /*12ce0*/  FFMA R147, R23, R95, R147 ;  /* 0x0000005f17937223 */ /* 0x000fe40000000093 */
[----:B------:R-:W4:Y:S01]  /*12cf0*/  LDS.128 R20, [R0.X4+UR5+0x6160] ;  /* 0x0061600500147984 */ /* 0x000f220008004c00 */
[----:B------:R-:W-:-:S04]  /*12d00*/  FFMA R191, R93, R25, R191 ;  /* 0x000000195dbf7223 */ /* 0x000fc800000000bf */
[----:B------:R-:W-:Y:S01]  /*12d10*/  FFMA R145, R94, R26, R191 ;  /* 0x0000001a5e917223 */ /* 0x000fe200000000bf */
[----:B-1----:R-:W-:-:S03]  /*12d20*/  FFMA R105, R88, R72, R105 ;  /* 0x0000004858697223 */ /* 0x002fc60000000069 */
[----:B------:R-:W-:Y:S02]  /*12d30*/  FFMA R145, R27, R95, R145 ;  /* 0x0000005f1b917223 */ /* 0x000fe40000000091 */
[----:B------:R-:W1:Y:S01]  /*12d40*/  LDS.128 R24, [R0.X4+UR5+0x6260] ;  /* 0x0062600500187984 */ /* 0x000e620008004c00 */
[----:B------:R-:W-:Y:S01]  /*12d50*/  FFMA R189, R92, R28, R189 ;  /* 0x0000001c5cbd7223 */ /* 0x000fe200000000bd */
[----:B------:R-:W-:Y:S01]  /*12d60*/  FFMA R143, R89, R73, R105 ;  /* 0x00000049598f7223 */ /* 0x000fe20000000069 */
[C---:B--2---:R-:W-:Y:S01]  /*12d70*/  FFMA R108, R52.reuse, R76, R108 ;  /* 0x0000004c346c7223 */ /* 0x044fe2000000006c */
        /* <DEDUP_REMOVED lines=16> */
[-C--:B------:R-:W-:Y:S01]  /*12e80*/  FFMA R105, R87, R55.reuse, R105 ;  /* 0x0000003757697223 */ /* 0x080fe20000000069 */
[----:B------:R-:W2:Y:S01]  /*12e90*/  LDS.128 R28, [R0.X4+UR5+0x6360] ;  /* 0x00636005001c7984 */ /* 0x000ea20008004c00 */
[-C--:B------:R-:W-:Y:S01]  /*12ea0*/  FFMA R52, R79, R55.reuse, R52 ;  /* 0x000000374f347223 */ /* 0x080fe20000000034 */
[-C--:B------:R-:W-:Y:S01]  /*12eb0*/  FFMA R53, R83, R55.reuse, R53 ;  /* 0x0000003753357223 */ /* 0x080fe20000000035 */
[----:B------:R-:W-:Y:S01]  /*12ec0*/  FFMA R144, R75, R55, R144 ;  /* 0x000000374b907223 */ /* 0x000fe20000000090 */
[----:B------:R-:W-:Y:S01]  /*12ed0*/  FFMA R146, R94, R38, R190 ;  /* 0x000000265e927223 */ /* 0x000fe200000000be */
        /* <DEDUP_REMOVED lines=87> */
[----:B------:R-:W3:Y:S01]  /*13450*/  LDS.128 R36, [R0.X4+UR5+0x5170] ;  /* 0x0051700500247984 */ /* 0x000ee20008004c00 */
[----:B------:R-:W-:Y:S01]  /*13460*/  FFMA R93, R88, R80, R97 ;  /* 0x00000050585d7223 */ /* 0x000fe20000000061 */
[-C--:B------:R-:W-:Y:S01]  /*13470*/  FFMA R104, R89, R85.reuse, R96 ;  /* 0x0000005559687223 */ /* 0x080fe20000000060 */
        /* <DEDUP_REMOVED lines=58> */
[-C--:B------:R-:W-:Y:S01]  /*13820*/  FFMA R88, R79, R31.reuse, R88 ;  /* 0x0000001f4f587223 */ /* 0x080fe20000000058 */
        /* <DEDUP_REMOVED lines=9> */
[----:B-1----:R-:W-:Y:S01]  /*138c0*/  FFMA R92, R20, R56, R92 ;  /* 0x00000038145c7223 */ /* 0x002fe2000000005c */
        /* <DEDUP_REMOVED lines=16> */
[----:B------:R-:W1:Y:S03]  /*139d0*/  LDS.128 R36, [R0.X4+UR5+0x6170] ;  /* 0x0061700500247984 */ /* 0x000e660008004c00 */
        /* <DEDUP_REMOVED lines=16> */
[----:B------:R-:W2:Y:S03]  /*13ae0*/  LDS.128 R20, [R0.X4+UR5+0x6270] ;  /* 0x0062700500147984 */ /* 0x000ea60008004c00 */
        /* <DEDUP_REMOVED lines=17> */
[----:B------:R-:W3:Y:S02]  /*13c00*/  LDS.128 R52, [R0.X4+UR5+0x6370] ;  /* 0x0063700500347984 */ /* 0x000ee40008004c00 */
[C---:B------:R-:W-:Y:S01]  /*13c10*/  FFMA R24, R30.reuse, R14, R29 ;  /* 0x0000000e1e187223 */ /* 0x040fe2000000001d */
[C---:B------:R-:W-:Y:S01]  /*13c20*/  FFMA R26, R30.reuse, R58, R27 ;  /* 0x0000003a1e1a7223 */ /* 0x040fe2000000001b */
[----:B------:R-:W-:Y:S01]  /*13c30*/  FFMA R200, R30, R66, R73 ;  /* 0x000000421ec87223 */ /* 0x000fe20000000049 */
[C---:B-1----:R-:W-:Y:S01]  /*13c40*/  FFMA R62, R36.reuse, R100, R62 ;  /* 0x00000064243e7223 */ /* 0x042fe2000000003e */
[-C--:B------:R-:W-:Y:S01]  /*13c50*/  FFMA R197, R15, R31.reuse, R24 ;  /* 0x0000001f0fc57223 */ /* 0x080fe20000000018 */
        /* <DEDUP_REMOVED lines=11> */
[C---:B------:R-:W-:Y:S01]  /*13d10*/  FFMA R36, R38.reuse, R102, R25 ;  /* 0x0000006626247223 */ /* 0x040fe20000000019 */
[----:B------:R-:W-:Y:S01]  /*13d20*/  FFMA R26, R38, R58, R27 ;  /* 0x0000003a261a7223 */ /* 0x000fe2000000001b */
[----:B--2---:R-:W-:Y:S01]  /*13d30*/  FFMA R116, R20, R64, R116 ;  /* 0x0000004014747223 */ /* 0x004fe20000000074 */
[C---:B------:R-:W-:Y:S01]  /*13d40*/  FFMA R24, R38.reuse, R14, R37 ;  /* 0x0000000e26187223 */ /* 0x040fe20000000025 */
[----:B------:R-:W-:Y:S01]  /*13d50*/  FFMA R38, R38, R66, R73 ;  /* 0x0000004226267223 */ /* 0x000fe20000000049 */
[-C--:B------:R-:W-:Y:S01]  /*13d60*/  FFMA R239, R59, R39.reuse, R26 ;  /* 0x000000273bef7223 */ /* 0x080fe2000000001a */
[C---:B------:R-:W-:Y:S01]  /*13d70*/  FFMA R26, R20.reuse, R56, R107 ;  /* 0x00000038141a7223 */ /* 0x040fe2000000006b */
[-C--:B------:R-:W-:Y:S01]  /*13d80*/  FFMA R242, R15, R39.reuse, R24 ;  /* 0x000000270ff27223 */ /* 0x080fe20000000018 */
[----:B------:R-:W-:Y:S01]  /*13d90*/  FFMA R24, R20, R100, R61 ;  /* 0x0000006414187223 */ /* 0x000fe2000000003d */
[-C--:B------:R-:W-:Y:S01]  /*13da0*/  FFMA R243, R103, R39.reuse, R36 ;  /* 0x0000002767f37223 */ /* 0x080fe20000000024 */
[----:B------:R-:W-:Y:S01]  /*13db0*/  FFMA R238, R67, R39, R38 ;  /* 0x0000002743ee7223 */ /* 0x000fe20000000026 */
[----:B------:R-:W-:Y:S01]  /*13dc0*/  LDS.128 R92, [R0.X4+UR5+0x7370] ;  /* 0x00737005005c7984 */ /* 0x000fe20008004c00 */
[C---:B------:R-:W-:Y:S01]  /*13dd0*/  FFMA R25, R21.reuse, R101, R24 ;  /* 0x0000006515197223 */ /* 0x040fe20000000018 */
[----:B------:R-:W-:-:S02]  /*13de0*/  FFMA R27, R21, R57, R26 ;  /* 0x00000039151b7223 */ /* 0x000fc4000000001a */
[----:B------:R-:W2:Y:S01]  /*13df0*/  LDS.128 R36, [R0.X4+UR5+0x7170] ;  /* 0x0071700500247984 */ /* 0x000ea20008004c00 */
[----:B------:R-:W-:Y:S01]  /*13e00*/  FFMA R20, R20, R12, R63 ;  /* 0x0000000c14147223 */ /* 0x000fe2000000003f */
[C---:B------:R-:W-:Y:S01]  /*13e10*/  FFMA R61, R21.reuse, R65, R116 ;  /* 0x00000041153d7223 */ /* 0x040fe20000000074 */
[C---:B------:R-:W-:Y:S01]  /*13e20*/  FFMA R26, R22.reuse, R102, R25 ;  /* 0x00000066161a7223 */ /* 0x040fe20000000019 */
[C---:B------:R-:W-:Y:S01]  /*13e30*/  FFMA R24, R22.reuse, R58, R27 ;  /* 0x0000003a16187223 */ /* 0x040fe2000000001b */
[----:B------:R-:W-:Y:S01]  /*13e40*/  FFMA R21, R21, R13, R20 ;  /* 0x0000000d15157223 */ /* 0x000fe20000000014 */
[----:B------:R-:W-:Y:S01]  /*13e50*/  LDS.128 R72, [R0.X4+UR5+0x80] ;  /* 0x0000800500487984 */ /* 0x000fe20008004c00 */
[-C--:B------:R-:W-:Y:S01]  /*13e60*/  FFMA R241, R103, R23.reuse, R26 ;  /* 0x0000001767f17223 */ /* 0x080fe2000000001a */
[-C--:B------:R-:W-:Y:S01]  /*13e70*/  FFMA R2, R59, R23.reuse, R24 ;  /* 0x000000173b027223 */ /* 0x080fe20000000018 */
[C---:B------:R-:W-:Y:S01]  /*13e80*/  FFMA R20, R22.reuse, R14, R21 ;  /* 0x0000000e16147223 */ /* 0x040fe20000000015 */
[----:B------:R-:W-:Y:S01]  /*13e90*/  FFMA R22, R22, R66, R61 ;  /* 0x0000004216167223 */ /* 0x000fe2000000003d */
[----:B------:R-:W4:Y:S01]  /*13ea0*/  LDS.128 R24, [R0.X4+UR5+0x7270] ;  /* 0x0072700500187984 */ /* 0x000f220008004c00 */
[C---:B---3--:R-:W-:Y:S01]  /*13eb0*/  FFMA R106, R52.reuse, R100, R106 ;  /* 0x00000064346a7223 */ /* 0x048fe2000000006a */
        /* <DEDUP_REMOVED lines=9> */
[----:B-1----:R-:W-:Y:S01]  /*13f50*/  FFMA R60, R28, R56, R60 ;  /* 0x000000381c3c7223 */ /* 0x002fe2000000003c */
[----:B------:R-:W1:Y:S02]  /*13f60*/  LDS.128 R76, [R32+0x80] ;  /* 0x00008000204c7984 */ /* 0x000e640000000c00 */
[C---:B------:R-:W-:Y:S01]  /*13f70*/  FFMA R20, R54.reuse, R14, R53 ;  /* 0x0000000e36147223 */ /* 0x040fe20000000035 */
[----:B------:R-:W-:Y:S01]  /*13f80*/  FFMA R22, R54, R58, R23 ;  /* 0x0000003a36167223 */ /* 0x000fe20000000017 */
[----:B------:R-:W3:Y:S02]  /*13f90*/  LDS.128 R80, [R32+0x280] ;  /* 0x0002800020507984 */ /* 0x000ee40000000c00 */
        /* <DEDUP_REMOVED lines=8> */
[----:B------:R-:W-:Y:S01]  /*14020*/  LDS.128 R128, [R0.X4+UR5+0x3180] ;  /* 0x0031800500807984 */ /* 0x000fe20008004c00 */
[----:B------:R-:W-:Y:S01]  /*14030*/  FFMA R20, R30, R14, R53 ;  /* 0x0000000e1e147223 */ /* 0x000fe20000000035 */
[C---:B------:R-:W-:Y:S01]  /*14040*/  FFMA R21, R29.reuse, R101, R22 ;  /* 0x000000651d157223 */ /* 0x040fe20000000016 */
[----:B------:R-:W-:Y:S01]  /*14050*/  FFMA R29, R29, R65, R28 ;  /* 0x000000411d1d7223 */ /* 0x000fe2000000001c */
[C---:B--2---:R-:W-:Y:S01]  /*14060*/  FFMA R96, R36.reuse, R100, R96 ;  /* 0x0000006424607223 */ /* 0x044fe20000000060 */
        /* <DEDUP_REMOVED lines=17> */
[C---:B----4-:R-:W-:Y:S01]  /*14180*/  FFMA R36, R24.reuse, R100, R121 ;  /* 0x0000006418247223 */ /* 0x050fe20000000079 */
[C---:B------:R-:W-:Y:S01]  /*14190*/  FFMA R122, R24.reuse, R64, R122 ;  /* 0x00000040187a7223 */ /* 0x040fe2000000007a */
[-C--:B------:R-:W-:Y:S01]  /*141a0*/  FFMA R21, R15, R39.reuse, R20 ;  /* 0x000000270f157223 */ /* 0x080fe20000000014 */
[----:B------:R-:W-:Y:S01]  /*141b0*/  FFMA R20, R67, R39, R38 ;  /* 0x0000002743147223 */ /* 0x000fe20000000026 */
        /* <DEDUP_REMOVED lines=10> */
[----:B------:R-:W-:Y:S01]  /*14260*/  FFMA R22, R59, R39, R22 ;  /* 0x000000273b167223 */ /* 0x000fe20000000016 */
[C---:B------:R-:W-:Y:S01]  /*14270*/  FFMA R24, R26.reuse, R66, R24 ;  /* 0x000000421a187223 */ /* 0x040fe20000000018 */
[C---:B------:R-:W-:Y:S01]  /*14280*/  FFMA R25, R26.reuse, R58, R37 ;  /* 0x0000003a1a197223 */ /* 0x040fe20000000025 */
[----:B------:R-:W-:Y:S01]  /*14290*/  FFMA R26, R26, R14, R38 ;  /* 0x0000000e1a1a7223 */ /* 0x000fe20000000026 */
[----:B------:R-:W-:Y:S01]  /*142a0*/  FFMA R54, R54, R66, R61 ;  /* 0x0000004236367223 */ /* 0x000fe2000000003d */
[----:B------:R-:W-:Y:S01]  /*142b0*/  FFMA R57, R94, R58, R57 ;  /* 0x0000003a5e397223 */ /* 0x000fe20000000039 */
[----:B------:R2:W-:Y:S01]  /*142c0*/  STL [R1+0x60], R2 ;  /* 0x0000600201007387 */ /* 0x0005e20000100800 */
[-C--:B------:R-:W-:Y:S01]  /*142d0*/  FFMA R37, R103, R27.reuse, R36 ;  /* 0x0000001b67257223 */ /* 0x080fe20000000024 */
[-C--:B------:R-:W-:Y:S01]  /*142e0*/  FFMA R36, R59, R27.reuse, R25 ;  /* 0x0000001b3b247223 */ /* 0x080fe20000000019 */
[-C--:B------:R-:W-:Y:S01]  /*142f0*/  FFMA R25, R15, R27.reuse, R26 ;  /* 0x0000001b0f197223 */ /* 0x080fe2000000001a */
[----:B------:R-:W-:Y:S01]  /*14300*/  STL [R1+0x34], R23 ;  /* 0x0000341701007387 */ /* 0x000fe20000100800 */
[----:B------:R-:W-:Y:S01]  /*14310*/  FFMA R24, R67, R27, R24 ;  /* 0x0000001b43187223 */ /* 0x000fe20000000018 */
[----:B------:R-:W-:-:S02]  /*14320*/  FFMA R244, R103, R55, R52 ;  /* 0x0000003767f47223 */ /* 0x000fc40000000034 */
[----:B------:R-:W-:Y:S01]  /*14330*/  STL [R1+0x30], R22 ;  /* 0x0000301601007387 */ /* 0x000fe20000100800 */
[----:B------:R-:W-:Y:S01]  /*14340*/  FFMA R245, R67, R55, R54 ;  /* 0x0000003743f57223 */ /* 0x000fe20000000036 */
[----:B------:R-:W-:Y:S02]  /*14350*/  FFMA R227, R59, R95, R57 ;  /* 0x0000005f3be37223 */ /* 0x000fe40000000039 */
[----:B------:R-:W-:Y:S01]  /*14360*/  STL [R1+0x2c], R21 ;  /* 0x00002c1501007387 */ /* 0x000fe20000100800 */
[----:B--2---:R-:W-:-:S03]  /*14370*/  FFMA R2, R67, R31, R30 ;  /* 0x0000001f43027223 */ /* 0x004fc6000000001e */
[----:B------:R-:W-:Y:S04]  /*14380*/  STL [R1+0xc], R20 ;  /* 0x00000c1401007387 */ /* 0x000fe80000100800 */
[----:B------:R-:W2:Y:S04]  /*14390*/  LDS.128 R60, [R32+0x180] ;  /* 0x00018000203c7984 */ /* 0x000ea80000000c00 */
[----:B------:R-:W4:Y:S04]  /*143a0*/  LDS.128 R52, [R32+0x380] ;  /* 0x0003800020347984 */ /* 0x000f280000000c00 */
[----:B------:R-:W-:Y:S04]  /*143b0*/  STL [R1+0x28], R37 ;  /* 0x0000282501007387 */ /* 0x000fe80000100800 */
[----:B------:R-:W1:Y:S04]  /*143c0*/  LDS.128 R56, [R0.X4+UR5+0x2080] ;  /* 0x0020800500387984 */ /* 0x000e680008004c00 */
[----:B------:R-:W2:Y:S04]  /*143d0*/  LDS.128 R20, [R0.X4+UR5+0x280] ;  /* 0x0002800500147984 */ /* 0x000ea80008004c00 */
[----:B------:R-:W-:Y:S04]  /*143e0*/  STL [R1+0x24], R36 ;  /* 0x0000242401007387 */ /* 0x000fe80000100800 */
[----:B------:R-:W-:Y:S04]  /*143f0*/  STL [R1+0x20], R25 ;  /* 0x0000201901007387 */ /* 0x000fe80000100800 */
[----:B------:R-:W4:Y:S04]  /*14400*/  LDS.128 R120, [R0.X4+UR5+0x2380] ;  /* 0x0023800500787984 */ /* 0x000f280008004c00 */
[----:B------:R-:W4:Y:S04]  /*14410*/  LDS.128 R28, [R0.X4+UR5+0x180] ;  /* 0x00018005001c7984 */ /* 0x000f280008004c00 */
[----:B------:R-:W4:Y:S04]  /*14420*/  LDS.128 R36, [R0.X4+UR5+0x1080] ;  /* 0x0010800500247984 */ /* 0x000f280008004c00 */
[----:B------:R-:W-:Y:S04]  /*14430*/  STL [R1+0x8], R24 ;  /* 0x0000081801007387 */ /* 0x000fe80000100800 */
[----:B------:R-:W4:Y:S04]  /*14440*/  LDS.128 R24, [R0.X4+UR5+0x1180] ;  /* 0x0011800500187984 */ /* 0x000f280008004c00 */
[----:B------:R-:W4:Y:S01]  /*14450*/  LDS.128 R124, [R0.X4+UR5+0x3080] ;  /* 0x00308005007c7984 */ /* 0x000f220008004c00 */
[C---:B------:R-:W-:Y:S01]  /*14460*/  FFMA R91, R92.reuse, R100, R91 ;  /* 0x000000645c5b7223 */ /* 0x040fe2000000005b */
[C---:B------:R-:W-:Y:S01]  /*14470*/  FFMA R89, R92.reuse, R12, R89 ;  /* 0x0000000c5c597223 */ /* 0x040fe20000000059 */
[----:B------:R-:W-:Y:S01]  /*14480*/  FFMA R90, R92, R64, R90 ;  /* 0x000000405c5a7223 */ /* 0x000fe2000000005a */
[----:B-1----:R-:W-:Y:S01]  /*14490*/  FFMA R212, R72, R76, R212 ;  /* 0x0000004c48d47223 */ /* 0x002fe200000000d4 */
[C---:B------:R-:W-:Y:S01]  /*144a0*/  FFMA R91, R93.reuse, R101, R91 ;  /* 0x000000655d5b7223 */ /* 0x040fe2000000005b */
[C---:B------:R-:W-:Y:S01]  /*144b0*/  FFMA R13, R93.reuse, R13, R89 ;  /* 0x0000000d5d0d7223 */ /* 0x040fe20000000059 */
[----:B------:R-:W-:Y:S01]  /*144c0*/  FFMA R97, R93, R65, R90 ;  /* 0x000000415d617223 */ /* 0x000fe2000000005a */
[----:B---3--:R-:W-:Y:S01]  /*144d0*/  FFMA R213, R80, R72, R213 ;  /* 0x0000004850d57223 */ /* 0x008fe200000000d5 */
[C---:B------:R-:W-:Y:S01]  /*144e0*/  FFMA R102, R94.reuse, R102, R91 ;  /* 0x000000665e667223 */ /* 0x040fe2000000005b */
[C---:B------:R-:W-:Y:S01]  /*144f0*/  FFMA R13, R94.reuse, R14, R13 ;  /* 0x0000000e5e0d7223 */ /* 0x040fe2000000000d */
[----:B------:R-:W-:Y:S01]  /*14500*/  FFMA R97, R94, R66, R97 ;  /* 0x000000425e617223 */ /* 0x000fe20000000061 */
[-C--:B--2---:R-:W-:Y:S01]  /*14510*/  FFMA R211, R60, R72.reuse, R211 ;  /* 0x000000483cd37223 */ /* 0x084fe200000000d3 */
[-C--:B------:R-:W-:Y:S01]  /*14520*/  FFMA R12, R103, R95.reuse, R102 ;  /* 0x0000005f670c7223 */ /* 0x080fe20000000066 */
[----:B----4-:R-:W-:Y:S01]  /*14530*/  FFMA R210, R52, R72, R210 ;  /* 0x0000004834d27223 */ /* 0x010fe200000000d2 */
        /* <DEDUP_REMOVED lines=11> */
[----:B------:R-:W1:Y:S01]  /*145f0*/  LDS.128 R84, [R0.X4+UR5+0x380] ;  /* 0x0003800500547984 */ /* 0x000e620008004c00 */
[----:B------:R-:W-:Y:S01]  /*14600*/  FFMA R20, R120, R60, R11 ;  /* 0x0000003c78147223 */ /* 0x000fe2000000000b */
[----:B------:R-:W-:Y:S01]  /*14610*/  FFMA R128, R128, R80, R9 ;  /* 0x0000005080807223 */ /* 0x000fe20000000009 */
[-C--:B------:R-:W-:Y:S01]  /*14620*/  FFMA R96, R15, R95.reuse, R13 ;  /* 0x0000005f0f607223 */ /* 0x080fe2000000000d */
[----:B------:R-:W2:Y:S01]  /*14630*/  LDS.128 R112, [R0.X4+UR5+0x2180] ;  /* 0x0021800500707984 */ /* 0x000ea20008004c00 */
[----:B------:R-:W-:Y:S01]  /*14640*/  FFMA R97, R67, R95, R97 ;  /* 0x0000005f43617223 */ /* 0x000fe20000000061 */
[C---:B------:R-:W-:Y:S01]  /*14650*/  FFMA R206, R28.reuse, R60, R206 ;  /* 0x0000003c1cce7223 */ /* 0x040fe200000000ce */
[C---:B------:R-:W-:Y:S01]  /*14660*/  FFMA R207, R28.reuse, R76, R207 ;  /* 0x0000004c1ccf7223 */ /* 0x040fe200000000cf */
[----:B------:R-:W3:Y:S01]  /*14670*/  LDS.128 R116, [R0.X4+UR5+0x2280] ;  /* 0x0022800500747984 */ /* 0x000ee20008004c00 */
[C---:B------:R-:W-:Y:S01]  /*14680*/  FFMA R208, R28.reuse, R52, R208 ;  /* 0x000000341cd07223 */ /* 0x040fe200000000d0 */
[----:B------:R-:W-:Y:S01]  /*14690*/  FFMA R209, R28, R80, R209 ;  /* 0x000000501cd17223 */ /* 0x000fe200000000d1 */
[C---:B------:R-:W-:Y:S01]  /*146a0*/  FFMA R181, R36.reuse, R60, R181 ;  /* 0x0000003c24b57223 */ /* 0x040fe200000000b5 */
[----:B------:R-:W4:Y:S01]  /*146b0*/  LDS.128 R136, [R0.X4+UR5+0x3380] ;  /* 0x0033800500887984 */ /* 0x000f220008004c00 */
[C---:B------:R-:W-:Y:S01]  /*146c0*/  FFMA R182, R36.reuse, R76, R182 ;  /* 0x0000004c24b67223 */ /* 0x040fe200000000b6 */
[C---:B------:R-:W-:Y:S01]  /*146d0*/  FFMA R183, R36.reuse, R52, R183 ;  /* 0x0000003424b77223 */ /* 0x040fe200000000b7 */
[----:B------:R-:W-:Y:S01]  /*146e0*/  FFMA R184, R36, R80, R184 ;  /* 0x0000005024b87223 */ /* 0x000fe200000000b8 */
[----:B------:R-:W1:Y:S01]  /*146f0*/  LDS.128 R144, [R0.X4+UR5+0x4180] ;  /* 0x0041800500907984 */ /* 0x000e620008004c00 */
[C---:B------:R-:W-:Y:S01]  /*14700*/  FFMA R177, R24.reuse, R60, R177 ;  /* 0x0000003c18b17223 */ /* 0x040fe200000000b1 */
[C---:B------:R-:W-:Y:S01]  /*14710*/  FFMA R178, R24.reuse, R76, R178 ;  /* 0x0000004c18b27223 */ /* 0x040fe200000000b2 */
[C---:B------:R-:W-:Y:S01]  /*14720*/  FFMA R179, R24.reuse, R52, R179 ;  /* 0x0000003418b37223 */ /* 0x040fe200000000b3 */
[----:B------:R-:W1:Y:S01]  /*14730*/  LDS.128 R100, [R0.X4+UR5+0x1380] ;  /* 0x0013800500647984 */ /* 0x000e620008004c00 */
[----:B------:R-:W-:Y:S01]  /*14740*/  FFMA R180, R24, R80, R180 ;  /* 0x0000005018b47223 */ /* 0x000fe200000000b4 */
[C---:B------:R-:W-:Y:S01]  /*14750*/  FFMA R43, R124.reuse, R60, R43 ;  /* 0x0000003c7c2b7223 */ /* 0x040fe2000000002b */
[C---:B------:R-:W-:Y:S01]  /*14760*/  FFMA R28, R124.reuse, R76, R7 ;  /* 0x0000004c7c1c7223 */ /* 0x040fe20000000007 */
[----:B------:R-:W1:Y:S01]  /*14770*/  LDS.128 R132, [R0.X4+UR5+0x3280] ;  /* 0x0032800500847984 */ /* 0x000e620008004c00 */
[-C--:B------:R-:W-:Y:S01]  /*14780*/  FFMA R36, R124, R52.reuse, R6 ;  /* 0x000000347c247223 */ /* 0x080fe20000000006 */
[----:B------:R-:W-:-:S02]  /*14790*/  FFMA R24, R120, R52, R4 ;  /* 0x0000003478187223 */ /* 0x000fc40000000004 */
[----:B------:R-:W3:Y:S01]  /*147a0*/  LDS.128 R140, [R0.X4+UR5+0x4080] ;  /* 0x00408005008c7984 */ /* 0x000ee20008004c00 */
[----:B------:R-:W-:-:S03]  /*147b0*/  FFMA R124, R124, R80, R5 ;  /* 0x000000507c7c7223 */ /* 0x000fc60000000005 */
[----:B------:R-:W4:Y:S04]  /*147c0*/  LDS.128 R8, [R0.X4+UR5+0x6080] ;  /* 0x0060800500087984 */ /* 0x000f280008004c00 */
[----:B------:R-:W4:Y:S04]  /*147d0*/  LDS.128 R88, [R0.X4+UR5+0x1280] ;  /* 0x0012800500587984 */ /* 0x000f280008004c00 */
[----:B------:R-:W-:Y:S04]  /*147e0*/  STL [R1+0x4], R12 ;  /* 0x0000040c01007387 */ /* 0x000fe80000100800 */
[----:B------:R-:W4:Y:S04]  /*147f0*/  LDS.128 R92, [R0.X4+UR5+0x5080] ;  /* 0x00508005005c7984 */ /* 0x000f280008004c00 */
[----:B------:R-:W4:Y:S04]  /*14800*/  LDS.128 R104, [R0.X4+UR5+0x5180] ;  /* 0x0051800500687984 */ /* 0x000f280008004c00 */
[----:B------:R-:W4:Y:S04]  /*14810*/  LDS.128 R12, [R0.X4+UR5+0x4280] ;  /* 0x00428005000c7984 */ /* 0x000f280008004c00 */
[----:B------:R-:W4:Y:S04]  /*14820*/  LDS.128 R64, [R0.X4+UR5+0x4380] ;  /* 0x0043800500407984 */ /* 0x000f280008004c00 */
[----:B------:R-:W4:Y:S04]  /*14830*/  LDS.128 R108, [R0.X4+UR5+0x5280] ;  /* 0x00528005006c7984 */ /* 0x000f280008004c00 */
[----:B------:R-:W4:Y:S01]  /*14840*/  LDS.128 R4, [R0.X4+UR5+0x5380] ;  /* 0x0053800500047984 */ /* 0x000f220008004c00 */
[----:B-1----:R-:W-:Y:S01]  /*14850*/  FFMA R201, R84, R80, R201 ;  /* 0x0000005054c97223 */ /* 0x002fe200000000c9 */
[C---:B--2---:R-:W-:Y:S01]  /*14860*/  FFMA R163, R112.reuse, R76, R163 ;  /* 0x0000004c70a37223 */ /* 0x044fe200000000a3 */
[----:B------:R-:W-:Y:S01]  /*14870*/  FFMA R164, R112, R52, R164 ;  /* 0x0000003470a47223 */ /* 0x000fe200000000a4 */
[C---:B---3--:R-:W-:Y:S01]  /*14880*/  FFMA R157, R116.reuse, R60, R157 ;  /* 0x0000003c749d7223 */ /* 0x048fe2000000009d */
[----:B------:R-:W-:Y:S01]  /*14890*/  FFMA R159, R116, R52, R159 ;  /* 0x00000034749f7223 */ /* 0x000fe2000000009f */
[C---:B------:R-:W-:Y:S01]  /*148a0*/  FFMA R3, R120.reuse, R76, R3 ;  /* 0x0000004c78037223 */ /* 0x040fe20000000003 */
[----:B------:R-:W-:Y:S01]  /*148b0*/  FFMA R156, R120, R80, R156 ;  /* 0x00000050789c7223 */ /* 0x000fe2000000009c */
[-C--:B----4-:R-:W-:Y:S01]  /*148c0*/  FFMA R51, R136, R60.reuse, R51 ;  /* 0x0000003c88337223 */ /* 0x090fe20000000033 */
        /* <DEDUP_REMOVED lines=89> */
[C---:B------:R-:W-:Y:S01]  /*14e60*/  FFMA R49, R145.reuse, R61, R49 ;  /* 0x0000003d91317223 */ /* 0x040fe20000000031 */
[----:B------:R-:W-:Y:S01]  /*14e70*/  FFMA R48, R145, R53, R48 ;  /* 0x0000003591307223 */ /* 0x000fe20000000030 */
[-C--:B------:R-:W-:Y:S01]  /*14e80*/  FFMA R160, R116, R80.reuse, R160 ;  /* 0x0000005074a07223 */ /* 0x080fe200000000a0 */
        /* <DEDUP_REMOVED lines=119> */
[-C--:B------:R-:W-:Y:S01]  /*15600*/  FFMA R108, R94, R82.reuse, R108 ;  /* 0x000000525e6c7223 */ /* 0x080fe2000000006c */
[----:B------:R-:W-:Y:S01]  /*15610*/  FFMA R129, R90, R82, R176 ;  /* 0x000000525a817223 */ /* 0x000fe200000000b0 */
[-C--:B------:R-:W-:Y:S01]  /*15620*/  FFMA R65, R114, R62.reuse, R161 ;  /* 0x0000003e72417223 */ /* 0x080fe200000000a1 */
[----:B------:R-:W-:Y:S01]  /*15630*/  FFMA R86, R130, R62, R19 ;  /* 0x0000003e82567223 */ /* 0x000fe20000000013 */
[C---:B------:R-:W-:Y:S01]  /*15640*/  FFMA R217, R134.reuse, R78, R18 ;  /* 0x0000004e86d97223 */ /* 0x040fe20000000012 */
[-C--:B------:R-:W-:Y:S01]  /*15650*/  FFMA R226, R134, R82.reuse, R16 ;  /* 0x0000005286e27223 */ /* 0x080fe20000000010 */
[-C--:B------:R-:W-:Y:S01]  /*15660*/  FFMA R224, R138, R82.reuse, R33 ;  /* 0x000000528ae07223 */ /* 0x080fe20000000021 */
[-C--:B------:R-:W-:Y:S01]  /*15670*/  FFMA R169, R66, R82.reuse, R98 ;  /* 0x0000005242a97223 */ /* 0x080fe20000000062 */
[----:B------:R-:W-:Y:S01]  /*15680*/  FFMA R200, R114, R82, R165 ;  /* 0x0000005272c87223 */ /* 0x000fe200000000a5 */
[----:B------:R-:W-:Y:S01]  /*15690*/  FFMA R84, R118, R78, R158 ;  /* 0x0000004e76547223 */ /* 0x000fe2000000009e */
[C---:B------:R-:W-:Y:S01]  /*156a0*/  FFMA R20, R122.reuse, R62, R20 ;  /* 0x0000003e7a147223 */ /* 0x040fe20000000014 */
        /* <DEDUP_REMOVED lines=15> */
[-C--:B------:R-:W-:Y:S01]  /*157a0*/  FFMA R18, R110, R82.reuse, R109 ;  /* 0x000000526e127223 */ /* 0x080fe2000000006d */
        /* <DEDUP_REMOVED lines=15> */
[-C--:B------:R-:W-:Y:S01]  /*158a0*/  FFMA R199, R79, R75.reuse, R199 ;  /* 0x0000004b4fc77223 */ /* 0x080fe200000000c7 */
[----:B------:R-:W-:Y:S01]  /*158b0*/  FFMA R105, R63, R75, R105 ;  /* 0x0000004b3f697223 */ /* 0x000fe20000000069 */
        /* <DEDUP_REMOVED lines=22> */
[C---:B------:R-:W-:Y:S01]  /*15a20*/  FFMA R120, R10.reuse, R78, R120 ;  /* 0x0000004e0a787223 */ /* 0x040fe20000000078 */
[-C--:B------:R-:W-:Y:S01]  /*15a30*/  FFMA R99, R10, R54.reuse, R29 ;  /* 0x000000360a637223 */ /* 0x080fe2000000001d */
        /* <DEDUP_REMOVED lines=11> */
[----:B------:R-:W-:Y:S01]  /*15af0*/  LDS.128 R68, [R32+0x90] ;  /* 0x0000900020447984 */ /* 0x000fe20000000c00 */
[C---:B------:R-:W-:Y:S01]  /*15b00*/  FFMA R191, R95.reuse, R63, R191 ;  /* 0x0000003f5fbf7223 */ /* 0x040fe200000000bf */
[C---:B------:R-:W-:Y:S01]  /*15b10*/  FFMA R192, R95.reuse, R79, R192 ;  /* 0x0000004f5fc07223 */ /* 0x040fe200000000c0 */
[C---:B------:R-:W-:Y:S01]  /*15b20*/  FFMA R146, R95.reuse, R55, R146 ;  /* 0x000000375f927223 */ /* 0x040fe20000000092 */
[----:B------:R-:W-:Y:S01]  /*15b30*/  LDS.128 R56, [R32+0x190] ;  /* 0x0001900020387984 */ /* 0x000fe20000000c00 */
[----:B------:R-:W-:Y:S01]  /*15b40*/  FFMA R108, R95, R83, R108 ;  /* 0x000000535f6c7223 */ /* 0x000fe2000000006c */
[----:B------:R-:W-:Y:S01]  /*15b50*/  FFMA R145, R110, R54, R145 ;  /* 0x000000366e917223 */ /* 0x000fe20000000091 */
[C---:B------:R-:W-:Y:S01]  /*15b60*/  FFMA R162, R39.reuse, R63, R181 ;  /* 0x0000003f27a27223 */ /* 0x040fe200000000b5 */
[----:B------:R-:W-:Y:S01]  /*15b70*/  LDS.128 R48, [R32+0x390] ;  /* 0x0003900020307984 */ /* 0x000fe20000000c00 */
[C---:B------:R-:W-:Y:S01]  /*15b80*/  FFMA R161, R39.reuse, R55, R183 ;  /* 0x0000003727a17223 */ /* 0x040fe200000000b7 */
[----:B------:R-:W-:Y:S01]  /*15b90*/  FFMA R132, R39, R83, R132 ;  /* 0x0000005327847223 */ /* 0x000fe20000000084 */
[C---:B------:R-:W-:Y:S01]  /*15ba0*/  FFMA R12, R91.reuse, R63, R173 ;  /* 0x0000003f5b0c7223 */ /* 0x040fe200000000ad */
[----:B------:R-:W-:Y:S01]  /*15bb0*/  LDS.128 R72, [R32+0x290] ;  /* 0x0002900020487984 */ /* 0x000fe20000000c00 */
[C---:B------:R-:W-:Y:S01]  /*15bc0*/  FFMA R10, R91.reuse, R79, R174 ;  /* 0x0000004f5b0a7223 */ /* 0x040fe200000000ae */
[C---:B------:R-:W-:Y:S01]  /*15bd0*/  FFMA R159, R91.reuse, R55, R175 ;  /* 0x000000375b9f7223 */ /* 0x040fe200000000af */
[----:B------:R-:W-:Y:S01]  /*15be0*/  FFMA R129, R91, R83, R129 ;  /* 0x000000535b817223 */ /* 0x000fe20000000081 */
[----:B------:R-:W1:Y:S01]  /*15bf0*/  LDS.128 R100, [R0.X4+UR5+0x390] ;  /* 0x0003900500647984 */ /* 0x000e620008004c00 */
[----:B------:R-:W-:Y:S01]  /*15c00*/  FFMA R153, R127, R55, R36 ;  /* 0x000000377f997223 */ /* 0x000fe20000000024 */
[----:B------:R-:W-:Y:S01]  /*15c10*/  FFMA R124, R131, R83, R88 ;  /* 0x00000053837c7223 */ /* 0x000fe20000000058 */
[C---:B------:R-:W-:Y:S01]  /*15c20*/  FFMA R183, R115.reuse, R63, R65 ;  /* 0x0000003f73b77223 */ /* 0x040fe20000000041 */
[----:B------:R-:W2:Y:S01]  /*15c30*/  LDS.128 R204, [R0.X4+UR5+0x1090] ;  /* 0x0010900500cc7984 */ /* 0x000ea20008004c00 */
[----:B------:R-:W-:Y:S01]  /*15c40*/  FFMA R200, R115, R83, R200 ;  /* 0x0000005373c87223 */ /* 0x000fe200000000c8 */
[C---:B------:R-:W-:Y:S01]  /*15c50*/  FFMA R216, R143.reuse, R79, R40 ;  /* 0x0000004f8fd87223 */ /* 0x040fe20000000028 */
[C---:B------:R-:W-:Y:S01]  /*15c60*/  FFMA R110, R143.reuse, R55, R41 ;  /* 0x000000378f6e7223 */ /* 0x040fe20000000029 */
[----:B------:R-:W3:Y:S01]  /*15c70*/  LDS.128 R92, [R0.X4+UR5+0x1190] ;  /* 0x00119005005c7984 */ /* 0x000ee20008004c00 */
[----:B------:R-:W-:Y:S01]  /*15c80*/  FFMA R221, R143, R83, R42 ;  /* 0x000000538fdd7223 */ /* 0x000fe2000000002a */
[C---:B------:R-:W-:Y:S01]  /*15c90*/  FFMA R189, R67.reuse, R63, R189 ;  /* 0x0000003f43bd7223 */ /* 0x040fe200000000bd */
[C---:B------:R-:W-:Y:S01]  /*15ca0*/  FFMA R190, R67.reuse, R79, R190 ;  /* 0x0000004f43be7223 */ /* 0x040fe200000000be */
[----:B------:R-:W4:Y:S01]  /*15cb0*/  LDS.128 R44, [R0.X4+UR5+0x2190] ;  /* 0x00219005002c7984 */ /* 0x000f220008004c00 */
[C---:B------:R-:W-:Y:S01]  /*15cc0*/  FFMA R168, R67.reuse, R55, R168 ;  /* 0x0000003743a87223 */ /* 0x040fe200000000a8 */
[----:B------:R-:W-:-:S02]  /*15cd0*/  FFMA R169, R67, R83, R169 ;  /* 0x0000005343a97223 */ /* 0x000fc400000000a9 */
[----:B------:R-:W1:Y:S04]  /*15ce0*/  LDS.128 R176, [R0.X4+UR5+0x2390] ;  /* 0x0023900500b07984 */ /* 0x000e680008004c00 */
[----:B------:R-:W2:Y:S04]  /*15cf0*/  LDS.128 R88, [R0.X4+UR5+0x1290] ;  /* 0x0012900500587984 */ /* 0x000ea80008004c00 */
[----:B------:R-:W2:Y:S04]  /*15d00*/  LDS.128 R36, [R0.X4+UR5+0x3090] ;  /* 0x0030900500247984 */ /* 0x000ea80008004c00 */
[----:B------:R-:W3:Y:S04]  /*15d10*/  LDS.128 R172, [R0.X4+UR5+0x3190] ;  /* 0x0031900500ac7984 */ /* 0x000ee80008004c00 */
[----:B------:R-:W4:Y:S04]  /*15d20*/  LDS.128 R140, [R0.X4+UR5+0x90] ;  /* 0x00009005008c7984 */ /* 0x000f280008004c00 */
[----:B------:R-:W4:Y:S04]  /*15d30*/  LDS.128 R112, [R0.X4+UR5+0x290] ;  /* 0x0002900500707984 */ /* 0x000f280008004c00 */
[----:B------:R-:W4:Y:S01]  /*15d40*/  LDS.128 R64, [R0.X4+UR5+0x2090] ;  /* 0x0020900500407984 */ /* 0x000f220008004c00 */
        /* <DEDUP_REMOVED lines=14> */
[----:B------:R-:W-:Y:S01]  /*15e30*/  FFMA R156, R119, R83, R118 ;  /* 0x00000053779c7223 */ /* 0x000fe20000000076 */
[----:B------:R-:W4:Y:S01]  /*15e40*/  LDS.128 R84, [R0.X4+UR5+0x1390] ;  /* 0x0013900500547984 */ /* 0x000f220008004c00 */
[C---:B------:R-:W-:Y:S01]  /*15e50*/  FFMA R125, R127.reuse, R63, R43 ;  /* 0x0000003f7f7d7223 */ /* 0x040fe2000000002b */
[----:B------:R-:W-:Y:S01]  /*15e60*/  FFMA R154, R127, R79, R28 ;  /* 0x0000004f7f9a7223 */ /* 0x000fe2000000001c */
[C---:B-1----:R-:W-:Y:S01]  /*15e70*/  FFMA R134, R100.reuse, R56, R134 ;  /* 0x0000003864867223 */ /* 0x042fe20000000086 */
[----:B------:R-:W1:Y:S01]  /*15e80*/  LDS.128 R116, [R0.X4+UR5+0x190] ;  /* 0x0001900500747984 */ /* 0x000e620008004c00 */
[C---:B------:R-:W-:Y:S01]  /*15e90*/  FFMA R133, R100.reuse, R68, R133 ;  /* 0x0000004464857223 */ /* 0x040fe20000000085 */
[C---:B------:R-:W-:Y:S01]  /*15ea0*/  FFMA R163, R100.reuse, R48, R163 ;  /* 0x0000003064a37223 */ /* 0x040fe200000000a3 */
[----:B------:R-:W-:Y:S01]  /*15eb0*/  FFMA R252, R100, R72, R252 ;  /* 0x0000004864fc7223 */ /* 0x000fe200000000fc */
[----:B------:R-:W1:Y:S01]  /*15ec0*/  LDS.128 R148, [R0.X4+UR5+0x3290] ;  /* 0x0032900500947984 */ /* 0x000e620008004c00 */
[C---:B------:R-:W-:Y:S01]  /*15ed0*/  FFMA R136, R31.reuse, R55, R136 ;  /* 0x000000371f887223 */ /* 0x040fe20000000088 */
[----:B------:R-:W-:Y:S01]  /*15ee0*/  FFMA R137, R31, R83, R137 ;  /* 0x000000531f897223 */ /* 0x000fe20000000089 */
[C---:B--2---:R-:W-:Y:S01]  /*15ef0*/  FFMA R162, R204.reuse, R56, R162 ;  /* 0x00000038cca27223 */ /* 0x044fe200000000a2 */
[C---:B------:R-:W-:Y:S01]  /*15f00*/  FFMA R33, R204.reuse, R68, R33 ;  /* 0x00000044cc217223 */ /* 0x040fe20000000021 */
[C---:B------:R-:W-:Y:S01]  /*15f10*/  FFMA R161, R204.reuse, R48, R161 ;  /* 0x00000030cca17223 */ /* 0x040fe200000000a1 */
[----:B------:R-:W-:Y:S01]  /*15f20*/  FFMA R132, R204, R72, R132 ;  /* 0x00000048cc847223 */ /* 0x000fe20000000084 */
[C---:B---3--:R-:W-:Y:S01]  /*15f30*/  FFMA R100, R92.reuse, R56, R14 ;  /* 0x000000385c647223 */ /* 0x048fe2000000000e */
[C---:B------:R-:W-:Y:S01]  /*15f40*/  FFMA R131, R92.reuse, R68, R13 ;  /* 0x000000445c837223 */ /* 0x040fe2000000000d */
[C---:B------:R-:W-:Y:S01]  /*15f50*/  FFMA R160, R92.reuse, R48, R160 ;  /* 0x000000305ca07223 */ /* 0x040fe200000000a0 */
[----:B------:R-:W-:Y:S01]  /*15f60*/  FFMA R130, R92, R72, R130 ;  /* 0x000000485c827223 */ /* 0x000fe20000000082 */
[----:B------:R-:W2:Y:S01]  /*15f70*/  LDS.128 R212, [R0.X4+UR5+0x4090] ;  /* 0x0040900500d47984 */ /* 0x000ea20008004c00 */
        /* <DEDUP_REMOVED lines=22> */
[-C--:B------:R-:W-:Y:S01]  /*160e0*/  FFMA R129, R88, R72.reuse, R129 ;  /* 0x0000004858817223 */ /* 0x080fe20000000081 */
[----:B------:R-:W4:Y:S01]  /*160f0*/  LDS.128 R28, [R0.X4+UR5+0x3390] ;  /* 0x00339005001c7984 */ /* 0x000f220008004c00 */
        /* <DEDUP_REMOVED lines=14> */
[----:B------:R-:W-:Y:S01]  /*161e0*/  FFMA R199, R140, R68, R199 ;  /* 0x000000448cc77223 */ /* 0x000fe200000000c7 */
[-C--:B------:R-:W-:Y:S01]  /*161f0*/  FFMA R105, R56, R140.reuse, R105 ;  /* 0x0000008c38697223 */ /* 0x080fe20000000069 */
[-C--:B------:R-:W-:Y:S01]  /*16200*/  FFMA R144, R48, R140.reuse, R144 ;  /* 0x0000008c30907223 */ /* 0x080fe20000000090 */
[----:B------:R-:W-:Y:S01]  /*16210*/  FFMA R139, R72, R140, R17 ;  /* 0x0000008c488b7223 */ /* 0x000fe20000000011 */
[----:B------:R-:W-:Y:S01]  /*16220*/  FFMA R135, R112, R72, R23 ;  /* 0x0000004870877223 */ /* 0x000fe20000000017 */
[C---:B------:R-:W-:Y:S01]  /*16230*/  FFMA R123, R64.reuse, R68, R9 ;  /* 0x00000044407b7223 */ /* 0x040fe20000000009 */
[----:B------:R-:W-:Y:S01]  /*16240*/  FFMA R88, R64, R72, R8 ;  /* 0x0000004840587223 */ /* 0x000fe20000000008 */
[----:B------:R-:W2:Y:S01]  /*16250*/  LDS.128 R24, [R0.X4+UR5+0x4190] ;  /* 0x0041900500187984 */ /* 0x000ea20008004c00 */
[----:B------:R-:W-:Y:S01]  /*16260*/  FFMA R107, R111, R83, R18 ;  /* 0x000000536f6b7223 */ /* 0x000fe20000000012 */
[----:B------:R-:W-:-:S02]  /*16270*/  FFMA R140, R112, R68, R16 ;  /* 0x00000044708c7223 */ /* 0x000fc40000000010 */
[----:B------:R-:W2:Y:S04]  /*16280*/  LDS.128 R4, [R0.X4+UR5+0x6090] ;  /* 0x0060900500047984 */ /* 0x000ea80008004c00 */
[----:B------:R-:W3:Y:S04]  /*16290*/  LDS.128 R20, [R0.X4+UR5+0x4290] ;  /* 0x0042900500147984 */ /* 0x000ee80008004c00 */
[----:B------:R-:W4:Y:S04]  /*162a0*/  LDS.128 R12, [R0.X4+UR5+0x4390] ;  /* 0x00439005000c7984 */ /* 0x000f280008004c00 */
[----:B------:R-:W4:Y:S04]  /*162b0*/  LDS.128 R208, [R0.X4+UR5+0x5090] ;  /* 0x0050900500d07984 */ /* 0x000f280008004c00 */
[----:B------:R-:W4:Y:S04]  /*162c0*/  LDS.128 R8, [R0.X4+UR5+0x5390] ;  /* 0x0053900500087984 */ /* 0x000f280008004c00 */
[----:B------:R-:W4:Y:S01]  /*162d0*/  LDS.128 R16, [R0.X4+UR5+0x5290] ;  /* 0x0052900500107984 */ /* 0x000f220008004c00 */
[C---:B------:R-:W-:Y:S01]  /*162e0*/  FFMA R203, R84.reuse, R56, R203 ;  /* 0x0000003854cb7223 */ /* 0x040fe200000000cb */
[C---:B------:R-:W-:Y:S01]  /*162f0*/  FFMA R128, R84.reuse, R68, R128 ;  /* 0x0000004454807223 */ /* 0x040fe20000000080 */
        /* <DEDUP_REMOVED lines=18> */
[----:B--2---:R-:W-:Y:S01]  /*16420*/  FFMA R172, R212, R48, R110 ;  /* 0x00000030d4ac7223 */ /* 0x004fe2000000006e */
[C---:B------:R-:W-:Y:S01]  /*16430*/  FFMA R104, R112.reuse, R56, R104 ;  /* 0x0000003870687223 */ /* 0x040fe20000000068 */
[----:B------:R-:W-:Y:S01]  /*16440*/  FFMA R164, R112, R48, R164 ;  /* 0x0000003070a47223 */ /* 0x000fe200000000a4 */
[C---:B---3--:R-:W-:Y:S01]  /*16450*/  FFMA R182, R40.reuse, R56, R182 ;  /* 0x0000003828b67223 */ /* 0x048fe200000000b6 */
[C---:B------:R-:W-:Y:S01]  /*16460*/  FFMA R181, R40.reuse, R68, R181 ;  /* 0x0000004428b57223 */ /* 0x040fe200000000b5 */
[C---:B------:R-:W-:Y:S01]  /*16470*/  FFMA R155, R40.reuse, R48, R155 ;  /* 0x00000030289b7223 */ /* 0x040fe2000000009b */
[----:B------:R-:W-:Y:S01]  /*16480*/  FFMA R156, R40, R72, R156 ;  /* 0x00000048289c7223 */ /* 0x000fe2000000009c */
[----:B----4-:R-:W-:Y:S01]  /*16490*/  FFMA R64, R28, R48, R223 ;  /* 0x000000301c407223 */ /* 0x010fe200000000df */
        /* <DEDUP_REMOVED lines=217> */
[----:B------:R-:W-:Y:S01]  /*17230*/  FFMA R207, R207, R75, R29 ;  /* 0x0000004bcfcf7223 */ /* 0x000fe2000000001d */
[-C--:B------:R-:W-:Y:S01]  /*17240*/  FFMA R6, R95, R71.reuse, R28 ;  /* 0x000000475f067223 */ /* 0x080fe2000000001c */
        /* <DEDUP_REMOVED lines=30> */
[----:B------:R-:W-:Y:S01]  /*17430*/  LDS.128 R136, [R0.X4+UR5+0xa0] ;  /* 0x0000a00500887984 */ /* 0x000fe20008004c00 */
[C---:B------:R-:W-:Y:S01]  /*17440*/  FFMA R189, R15.reuse, R59, R189 ;  /* 0x0000003b0fbd7223 */ /* 0x040fe200000000bd */
[C---:B------:R-:W-:Y:S01]  /*17450*/  FFMA R190, R15.reuse, R71, R190 ;  /* 0x000000470fbe7223 */ /* 0x040fe200000000be */
[C---:B------:R-:W-:Y:S01]  /*17460*/  FFMA R168, R15.reuse, R51, R168 ;  /* 0x000000330fa87223 */ /* 0x040fe200000000a8 */
[----:B------:R-:W1:Y:S01]  /*17470*/  LDS.128 R24, [R32+0xa0] ;  /* 0x0000a00020187984 */ /* 0x000e620000000c00 */
[----:B------:R-:W-:Y:S01]  /*17480*/  FFMA R169, R15, R75, R169 ;  /* 0x0000004b0fa97223 */ /* 0x000fe200000000a9 */
[C---:B------:R-:W-:Y:S01]  /*17490*/  FFMA R191, R211.reuse, R59, R191 ;  /* 0x0000003bd3bf7223 */ /* 0x040fe200000000bf */
[C---:B------:R-:W-:Y:S01]  /*174a0*/  FFMA R192, R211.reuse, R71, R192 ;  /* 0x00000047d3c07223 */ /* 0x040fe200000000c0 */
[----:B------:R-:W2:Y:S01]  /*174b0*/  LDS.128 R28, [R32+0x1a0] ;  /* 0x0001a000201c7984 */ /* 0x000ea20000000c00 */
[----:B------:R-:W-:Y:S01]  /*174c0*/  FFMA R146, R211, R51, R146 ;  /* 0x00000033d3927223 */ /* 0x000fe20000000092 */
[-C--:B------:R-:W-:Y:S01]  /*174d0*/  FFMA R175, R175, R75.reuse, R20 ;  /* 0x0000004bafaf7223 */ /* 0x080fe20000000014 */
[----:B------:R-:W-:Y:S01]  /*174e0*/  FFMA R151, R151, R75, R17 ;  /* 0x0000004b97977223 */ /* 0x000fe20000000011 */
[----:B------:R-:W3:Y:S01]  /*174f0*/  LDS.128 R40, [R32+0x3a0] ;  /* 0x0003a00020287984 */ /* 0x000ee20000000c00 */
[C---:B------:R-:W-:Y:S01]  /*17500*/  FFMA R187, R23.reuse, R59, R187 ;  /* 0x0000003b17bb7223 */ /* 0x040fe200000000bb */
[C---:B------:R-:W-:Y:S01]  /*17510*/  FFMA R188, R23.reuse, R71, R188 ;  /* 0x0000004717bc7223 */ /* 0x040fe200000000bc */
[C---:B------:R-:W-:Y:S01]  /*17520*/  FFMA R147, R23.reuse, R51, R147 ;  /* 0x0000003317937223 */ /* 0x040fe20000000093 */
[----:B------:R-:W4:Y:S01]  /*17530*/  LDS.128 R36, [R32+0x2a0] ;  /* 0x0002a00020247984 */ /* 0x000f220000000c00 */
[-C--:B------:R-:W-:Y:S01]  /*17540*/  FFMA R148, R23, R75.reuse, R148 ;  /* 0x0000004b17947223 */ /* 0x080fe20000000094 */
[----:B------:R-:W-:Y:S01]  /*17550*/  FFMA R211, R211, R75, R16 ;  /* 0x0000004bd3d37223 */ /* 0x000fe20000000010 */
[C---:B------:R-:W-:Y:S01]  /*17560*/  FFMA R195, R19.reuse, R59, R195 ;  /* 0x0000003b13c37223 */ /* 0x040fe200000000c3 */
[----:B------:R-:W1:Y:S01]  /*17570*/  LDS.128 R132, [R0.X4+UR5+0x1a0] ;  /* 0x0001a00500847984 */ /* 0x000e620008004c00 */
[C---:B------:R-:W-:Y:S01]  /*17580*/  FFMA R196, R19.reuse, R71, R196 ;  /* 0x0000004713c47223 */ /* 0x040fe200000000c4 */
[C---:B------:R-:W-:Y:S01]  /*17590*/  FFMA R145, R19.reuse, R51, R145 ;  /* 0x0000003313917223 */ /* 0x040fe20000000091 */
[----:B------:R-:W-:Y:S01]  /*175a0*/  FFMA R230, R19, R75, R230 ;  /* 0x0000004b13e67223 */ /* 0x000fe200000000e6 */
[----:B------:R-:W1:Y:S04]  /*175b0*/  LDS.128 R128, [R0.X4+UR5+0x2a0] ;  /* 0x0002a00500807984 */ /* 0x000e680008004c00 */
[----:B------:R-:W1:Y:S04]  /*175c0*/  LDS.128 R12, [R0.X4+UR5+0x3a0] ;  /* 0x0003a005000c7984 */ /* 0x000e680008004c00 */
[----:B------:R-:W1:Y:S04]  /*175d0*/  LDS.128 R20, [R0.X4+UR5+0x11a0] ;  /* 0x0011a00500147984 */ /* 0x000e680008004c00 */
        /* <DEDUP_REMOVED lines=9> */
[----:B------:R-:W-:Y:S01]  /*17670*/  MOV R226, R244 ;  /* 0x000000f400e27202 */ /* 0x000fe20000000f00 */
[----:B------:R-:W1:Y:S01]  /*17680*/  LDS.128 R116, [R0.X4+UR5+0x22a0] ;  /* 0x0022a00500747984 */ /* 0x000e620008004c00 */
[C---:B------:R-:W-:Y:S01]  /*17690*/  FFMA R209, R114.reuse, R58, R104 ;  /* 0x0000003a72d17223 */ /* 0x040fe20000000068 */
[C---:B------:R-:W-:Y:S01]  /*176a0*/  FFMA R140, R114.reuse, R70, R140 ;  /* 0x00000046728c7223 */ /* 0x040fe2000000008c */
[----:B------:R-:W-:Y:S01]  /*176b0*/  FFMA R164, R114, R50, R164 ;  /* 0x0000003272a47223 */ /* 0x000fe200000000a4 */
        /* <DEDUP_REMOVED lines=13> */
[----:B------:R-:W-:Y:S01]  /*17790*/  MOV R219, R226 ;  /* 0x000000e200db7202 */ /* 0x000fe20000000f00 */
        /* <DEDUP_REMOVED lines=10> */
[----:B------:R-:W4:Y:S01]  /*17840*/  LDS.128 R84, [R0.X4+UR5+0x23a0] ;  /* 0x0023a00500547984 */ /* 0x000f220008004c00 */
[----:B------:R-:W-:-:S02]  /*17850*/  MOV R102, R238 ;  /* 0x000000ee00667202 */ /* 0x000fc40000000f00 */
[----:B------:R-:W-:Y:S01]  /*17860*/  MOV R228, R237 ;  /* 0x000000ed00e47202 */ /* 0x000fe20000000f00 */
[C---:B------:R-:W-:Y:S01]  /*17870*/  FFMA R158, R66.reuse, R58, R158 ;  /* 0x0000003a429e7223 */ /* 0x040fe2000000009e */
[----:B------:R-:W-:Y:S01]  /*17880*/  MOV R226, R236 ;  /* 0x000000ec00e27202 */ /* 0x000fe20000000f00 */
[C---:B------:R-:W-:Y:S01]  /*17890*/  FFMA R123, R66.reuse, R70, R123 ;  /* 0x00000046427b7223 */ /* 0x040fe2000000007b */
[----:B------:R-:W-:Y:S01]  /*178a0*/  MOV R101, R239 ;  /* 0x000000ef00657202 */ /* 0x000fe20000000f00 */
[C---:B------:R-:W-:Y:S01]  /*178b0*/  FFMA R122, R66.reuse, R50, R122 ;  /* 0x00000032427a7223 */ /* 0x040fe2000000007a */
[----:B------:R-:W-:Y:S01]  /*178c0*/  MOV R221, R241 ;  /* 0x000000f100dd7202 */ /* 0x000fe20000000f00 */
[----:B------:R-:W4:Y:S01]  /*178d0*/  LDS.128 R236, [R0.X4+UR5+0x31a0] ;  /* 0x0031a00500ec7984 */ /* 0x000f220008004c00 */
[----:B------:R-:W-:Y:S01]  /*178e0*/  MOV R223, R243 ;  /* 0x000000f300df7202 */ /* 0x000fe20000000f00 */
[----:B------:R-:W-:Y:S01]  /*178f0*/  FFMA R45, R66, R74, R88 ;  /* 0x0000004a422d7223 */ /* 0x000fe20000000058 */
[----:B------:R-:W-:Y:S01]  /*17900*/  MOV R224, R240 ;  /* 0x000000f000e07202 */ /* 0x000fe20000000f00 */
[----:B-1----:R-:W-:Y:S01]  /*17910*/  FFMA R199, R136, R24, R199 ;  /* 0x0000001888c77223 */ /* 0x002fe200000000c7 */
[----:B------:R-:W-:Y:S01]  /*17920*/  MOV R222, R242 ;  /* 0x000000f200de7202 */ /* 0x000fe20000000f00 */
[-C--:B--2---:R-:W-:Y:S01]  /*17930*/  FFMA R213, R28, R136.reuse, R213 ;  /* 0x000000881cd57223 */ /* 0x084fe200000000d5 */
[-C--:B---3--:R-:W-:Y:S01]  /*17940*/  FFMA R144, R40, R136.reuse, R144 ;  /* 0x0000008828907223 */ /* 0x088fe20000000090 */
        /* <DEDUP_REMOVED lines=27> */
[----:B------:R-:W-:Y:S01]  /*17b00*/  MOV R12, R221 ;  /* 0x000000dd000c7202 */ /* 0x000fe20000000f00 */
[-C--:B------:R-:W-:Y:S01]  /*17b10*/  FFMA R132, R20, R24.reuse, R6 ;  /* 0x0000001814847223 */ /* 0x080fe20000000006 */
[----:B------:R-:W1:Y:S01]  /*17b20*/  LDS.128 R112, [R0.X4+UR5+0x32a0] ;  /* 0x0032a00500707984 */ /* 0x000e620008004c00 */
[C---:B------:R-:W-:Y:S01]  /*17b30*/  FFMA R128, R16.reuse, R24, R5 ;  /* 0x0000001810807223 */ /* 0x040fe20000000005 */
[----:B------:R-:W-:Y:S01]  /*17b40*/  FFMA R248, R16, R36, R4 ;  /* 0x0000002410f87223 */ /* 0x000fe20000000004 */
[C---:B------:R-:W-:Y:S01]  /*17b50*/  FFMA R158, R67.reuse, R59, R158 ;  /* 0x0000003b439e7223 */ /* 0x040fe2000000009e */
[C---:B------:R-:W-:Y:S01]  /*17b60*/  FFMA R123, R67.reuse, R71, R123 ;  /* 0x00000047437b7223 */ /* 0x040fe2000000007b */
[C---:B------:R-:W-:Y:S01]  /*17b70*/  FFMA R122, R67.reuse, R51, R122 ;  /* 0x00000033437a7223 */ /* 0x040fe2000000007a */
[----:B------:R-:W-:Y:S01]  /*17b80*/  FFMA R45, R67, R75, R45 ;  /* 0x0000004b432d7223 */ /* 0x000fe2000000002d */
[----:B------:R-:W2:Y:S01]  /*17b90*/  LDS.128 R240, [R0.X4+UR5+0x21a0] ;  /* 0x0021a00500f07984 */ /* 0x000ea20008004c00 */
[----:B------:R-:W-:-:S02]  /*17ba0*/  MOV R47, R222 ;  /* 0x000000de002f7202 */ /* 0x000fc40000000f00 */
[----:B------:R-:W-:Y:S01]  /*17bb0*/  MOV R221, R224 ;  /* 0x000000e000dd7202 */ /* 0x000fe20000000f00 */
[----:B------:R-:W3:Y:S01]  /*17bc0*/  LDS.128 R4, [R0.X4+UR5+0x33a0] ;  /* 0x0033a00500047984 */ /* 0x000ee20008004c00 */
[----:B------:R-:W-:Y:S02]  /*17bd0*/  MOV R93, R223 ;  /* 0x000000df005d7202 */ /* 0x000fe40000000f00 */
[----:B------:R-:W-:Y:S01]  /*17be0*/  MOV R222, R235 ;  /* 0x000000eb00de7202 */ /* 0x000fe20000000f00 */
[----:B------:R-:W4:Y:S01]  /*17bf0*/  LDS.128 R64, [R0.X4+UR5+0x40a0] ;  /* 0x0040a00500407984 */ /* 0x000f220008004c00 */
[----:B------:R-:W-:Y:S02]  /*17c00*/  MOV R224, R234 ;  /* 0x000000ea00e07202 */ /* 0x000fe40000000f00 */
[----:B------:R-:W-:Y:S02]  /*17c10*/  MOV R223, R233 ;  /* 0x000000e900df7202 */ /* 0x000fe40000000f00 */
[----:B------:R-:W-:Y:S01]  /*17c20*/  MOV R220, R232 ;  /* 0x000000e800dc7202 */ /* 0x000fe20000000f00 */
[C---:B------:R-:W-:Y:S01]  /*17c30*/  FFMA R197, R10.reuse, R58, R197 ;  /* 0x0000003a0ac57223 */ /* 0x040fe200000000c5 */
[----:B------:R-:W1:Y:S01]  /*17c40*/  LDS.128 R232, [R0.X4+UR5+0x41a0] ;  /* 0x0041a00500e87984 */ /* 0x000e620008004c00 */
[C---:B------:R-:W-:Y:S01]  /*17c50*/  FFMA R198, R10.reuse, R70, R198 ;  /* 0x000000460ac67223 */ /* 0x040fe200000000c6 */
[C---:B------:R-:W-:Y:S01]  /*17c60*/  FFMA R166, R10.reuse, R50, R166 ;  /* 0x000000320aa67223 */ /* 0x040fe200000000a6 */
[----:B------:R-:W-:Y:S01]  /*17c70*/  FFMA R229, R10, R74, R229 ;  /* 0x0000004a0ae57223 */ /* 0x000fe200000000e5 */
[----:B------:R-:W1:Y:S01]  /*17c80*/  LDS.128 R108, [R0.X4+UR5+0x42a0] ;  /* 0x0042a005006c7984 */ /* 0x000e620008004c00 */
[C---:B------:R-:W-:Y:S01]  /*17c90*/  FFMA R193, R231.reuse, R59, R193 ;  /* 0x0000003be7c17223 */ /* 0x040fe200000000c1 */
[----:B------:R-:W-:-:S02]  /*17ca0*/  FFMA R194, R231, R71, R194 ;  /* 0x00000047e7c27223 */ /* 0x000fc400000000c2 */
[----:B------:R-:W1:Y:S01]  /*17cb0*/  LDS.128 R104, [R0.X4+UR5+0x43a0] ;  /* 0x0043a00500687984 */ /* 0x000e620008004c00 */
[C---:B------:R-:W-:Y:S01]  /*17cc0*/  FFMA R167, R231.reuse, R51, R167 ;  /* 0x00000033e7a77223 */ /* 0x040fe200000000a7 */
[----:B------:R-:W-:Y:S01]  /*17cd0*/  MOV R225, R245 ;  /* 0x000000f500e17202 */ /* 0x000fe20000000f00 */
[----:B------:R-:W-:Y:S01]  /*17ce0*/  FFMA R231, R231, R75, R9 ;  /* 0x0000004be7e77223 */ /* 0x000fe20000000009 */
[C---:B------:R-:W-:Y:S01]  /*17cf0*/  FFMA R197, R11.reuse, R59, R197 ;  /* 0x0000003b0bc57223 */ /* 0x040fe200000000c5 */
[C---:B------:R-:W-:Y:S01]  /*17d00*/  FFMA R198, R11.reuse, R71, R198 ;  /* 0x000000470bc67223 */ /* 0x040fe200000000c6 */
[C---:B------:R-:W-:Y:S01]  /*17d10*/  FFMA R166, R11.reuse, R51, R166 ;  /* 0x000000330ba67223 */ /* 0x040fe200000000a6 */
[----:B------:R-:W-:Y:S01]  /*17d20*/  FFMA R229, R11, R75, R229 ;  /* 0x0000004b0be57223 */ /* 0x000fe200000000e5 */
[----:B------:R-:W4:Y:S04]  /*17d30*/  LDS.128 R244, [R0.X4+UR5+0x13a0] ;  /* 0x0013a00500f47984 */ /* 0x000f280008004c00 */
[----:B------:R-:W4:Y:S04]  /*17d40*/  LDS.128 R8, [R0.X4+UR5+0x30a0] ;  /* 0x0030a00500087984 */ /* 0x000f280008004c00 */
[----:B------:R-:W4:Y:S01]  /*17d50*/  LDS.128 R124, [R0.X4+UR5+0x20a0] ;  /* 0x0020a005007c7984 */ /* 0x000f220008004c00 */
[C---:B------:R-:W-:Y:S01]  /*17d60*/  FFMA R206, R94.reuse, R58, R100 ;  /* 0x0000003a5ece7223 */ /* 0x040fe20000000064 */
[C---:B------:R-:W-:Y:S01]  /*17d70*/  FFMA R160, R94.reuse, R50, R160 ;  /* 0x000000325ea07223 */ /* 0x040fe200000000a0 */
[----:B------:R-:W-:-:S02]  /*17d80*/  FFMA R205, R94, R74, R205 ;  /* 0x0000004a5ecd7223 */ /* 0x000fc400000000cd */
[C---:B------:R-:W-:Y:S01]  /*17d90*/  FFMA R206, R95.reuse, R59, R206 ;  /* 0x0000003b5fce7223 */ /* 0x040fe200000000ce */
[C---:B------:R-:W-:Y:S01]  /*17da0*/  FFMA R160, R95.reuse, R51, R160 ;  /* 0x000000335fa07223 */ /* 0x040fe200000000a0 */
[----:B------:R-:W-:Y:S01]  /*17db0*/  FFMA R205, R95, R75, R205 ;  /* 0x0000004b5fcd7223 */ /* 0x000fe200000000cd */
[-C--:B------:R-:W-:Y:S01]  /*17dc0*/  FFMA R182, R116, R28.reuse, R182 ;  /* 0x0000001c74b67223 */ /* 0x080fe200000000b6 */
[C---:B------:R-:W-:Y:S01]  /*17dd0*/  FFMA R206, R20.reuse, R28, R206 ;  /* 0x0000001c14ce7223 */ /* 0x040fe200000000ce */
[C---:B------:R-:W-:Y:S01]  /*17de0*/  FFMA R160, R20.reuse, R40, R160 ;  /* 0x0000002814a07223 */ /* 0x040fe200000000a0 */
[----:B------:R-:W-:Y:S01]  /*17df0*/  FFMA R205, R20, R36, R205 ;  /* 0x0000002414cd7223 */ /* 0x000fe200000000cd */
[C---:B------:R-:W-:Y:S01]  /*17e00*/  FFMA R181, R116.reuse, R24, R181 ;  /* 0x0000001874b57223 */ /* 0x040fe200000000b5 */
[C---:B------:R-:W-:Y:S01]  /*17e10*/  FFMA R155, R116.reuse, R40, R155 ;  /* 0x00000028749b7223 */ /* 0x040fe2000000009b */
[----:B------:R-:W-:Y:S01]  /*17e20*/  FFMA R156, R116, R36, R156 ;  /* 0x00000024749c7223 */ /* 0x000fe2000000009c */
[----:B------:R-:W-:-:S02]  /*17e30*/  MOV R116, R101 ;  /* 0x0000006500747202 */ /* 0x000fc40000000f00 */
[----:B------:R-:W-:Y:S02]  /*17e40*/  MOV R20, R102 ;  /* 0x0000006600147202 */ /* 0x000fe40000000f00 */
        /* <DEDUP_REMOVED lines=10> */
[----:B-1----:R-:W-:Y:S01]  /*17ef0*/  FFMA R12, R112, R24, R217 ;  /* 0x00000018700c7223 */ /* 0x002fe200000000d9 */
[----:B--2---:R-:W-:Y:S01]  /*17f00*/  FFMA R157, R240, R40, R157 ;  /* 0x00000028f09d7223 */ /* 0x004fe2000000009d */
[C---:B---3--:R-:W-:Y:S01]  /*17f10*/  FFMA R180, R4.reuse, R28, R180 ;  /* 0x0000001c04b47223 */ /* 0x048fe200000000b4 */
[----:B------:R-:W-:Y:S01]  /*17f20*/  MOV R217, R236 ;  /* 0x000000ec00d97202 */ /* 0x000fe20000000f00 */
[C---:B------:R-:W-:Y:S01]  /*17f30*/  FFMA R34, R4.reuse, R24, R34 ;  /* 0x0000001804227223 */ /* 0x040fe20000000022 */
[C---:B------:R-:W-:Y:S01]  /*17f40*/  FFMA R173, R4.reuse, R40, R173 ;  /* 0x0000002804ad7223 */ /* 0x040fe200000000ad */
[----:B------:R-:W-:Y:S01]  /*17f50*/  FFMA R174, R4, R36, R174 ;  /* 0x0000002404ae7223 */ /* 0x000fe200000000ae */
        /* <DEDUP_REMOVED lines=8> */
[----:B------:R-:W-:Y:S01]  /*17fe0*/  FFMA R159, R90, R50, R159 ;  /* 0x000000325a9f7223 */ /* 0x000fe2000000009f */
[----:B------:R-:W-:Y:S01]  /*17ff0*/  FFMA R64, R232, R40, R214 ;  /* 0x00000028e8407223 */ /* 0x000fe200000000d6 */
[----:B------:R-:W-:Y:S01]  /*18000*/  MOV R214, R116 ;  /* 0x0000007400d67202 */ /* 0x000fe20000000f00 */
        /* <DEDUP_REMOVED lines=53> */
[----:B------:R-:W-:Y:S01]  /*18360*/  FFMA R244, R124, R36, R45 ;  /* 0x000000247cf47223 */ /* 0x000fe2000000002d */
[----:B------:R-:W-:Y:S01]  /*18370*/  MOV R8, R47 ;  /* 0x0000002f00087202 */ /* 0x000fe20000000f00 */
[C---:B------:R-:W-:Y:S01]  /*18380*/  FFMA R180, R6.reuse, R30, R180 ;  /* 0x0000001e06b47223 */ /* 0x040fe200000000b4 */
[C---:B------:R-:W-:Y:S01]  /*18390*/  FFMA R34, R6.reuse, R26, R34 ;  /* 0x0000001a06227223 */ /* 0x040fe20000000022 */
[C---:B------:R-:W-:Y:S01]  /*183a0*/  FFMA R104, R6.reuse, R42, R104 ;  /* 0x0000002a06687223 */ /* 0x040fe20000000068 */
[----:B------:R-:W-:Y:S01]  /*183b0*/  FFMA R237, R6, R38, R237 ;  /* 0x0000002606ed7223 */ /* 0x000fe200000000ed */
[----:B------:R-:W1:Y:S01]  /*183c0*/  LDS.128 R44, [R0.X4+UR5+0x53a0] ;  /* 0x0053a005002c7984 */ /* 0x000e620008004c00 */
[----:B------:R-:W-:Y:S01]  /*183d0*/  FFMA R6, R15, R43, R134 ;  /* 0x0000002b0f067223 */ /* 0x000fe20000000086 */
        /* <DEDUP_REMOVED lines=9> */
[----:B------:R-:W2:Y:S01]  /*18470*/  LDL.LU R218, [R1+0x60] ;  /* 0x0000600001da7983 */ /* 0x000ea20000300800 */
[----:B------:R-:W-:Y:S01]  /*18480*/  FFMA R160, R21, R41, R160 ;  /* 0x0000002915a07223 */ /* 0x000fe200000000a0 */
[C---:B------:R-:W-:Y:S01]  /*18490*/  FFMA R199, R138.reuse, R26, R199 ;  /* 0x0000001a8ac77223 */ /* 0x040fe200000000c7 */
[C---:B------:R-:W-:Y:S01]  /*184a0*/  FFMA R213, R138.reuse, R30, R213 ;  /* 0x0000001e8ad57223 */ /* 0x040fe200000000d5 */
[----:B------:R3:W-:Y:S01]  /*184b0*/  STL [R1+0xec], R6 ;  /* 0x0000ec0601007387 */ /* 0x0007e20000100800 */
        /* <DEDUP_REMOVED lines=9> */
[----:B---3--:R-:W-:Y:S01]  /*18550*/  FFMA R6, R251, R43, R133 ;  /* 0x0000002bfb067223 */ /* 0x008fe20000000085 */
[----:B------:R-:W-:Y:S01]  /*18560*/  FFMA R122, R124, R40, R122 ;  /* 0x000000287c7a7223 */ /* 0x000fe2000000007a */
[----:B------:R-:W-:Y:S01]  /*18570*/  FFMA R159, R17, R41, R159 ;  /* 0x00000029119f7223 */ /* 0x000fe2000000009f */
[----:B------:R-:W-:Y:S01]  /*18580*/  MOV R124, R93 ;  /* 0x0000005d007c7202 */ /* 0x000fe20000000f00 */
[C---:B------:R-:W-:Y:S01]  /*18590*/  FFMA R3, R232.reuse, R28, R3 ;  /* 0x0000001ce8037223 */ /* 0x040fe20000000003 */
[----:B------:R3:W-:Y:S01]  /*185a0*/  STL [R1+0xf0], R6 ;  /* 0x0000f00601007387 */ /* 0x0007e20000100800 */
[C---:B------:R-:W-:Y:S01]  /*185b0*/  FFMA R171, R232.reuse, R24, R171 ;  /* 0x00000018e8ab7223 */ /* 0x040fe200000000ab */
[-C--:B------:R-:W-:Y:S01]  /*185c0*/  FFMA R170, R232, R36.reuse, R170 ;  /* 0x00000024e8aa7223 */ /* 0x080fe200000000aa */
[C---:B------:R-:W-:Y:S01]  /*185d0*/  FFMA R158, R125.reuse, R29, R158 ;  /* 0x0000001d7d9e7223 */ /* 0x040fe2000000009e */
[C---:B------:R-:W-:Y:S01]  /*185e0*/  FFMA R123, R125.reuse, R25, R123 ;  /* 0x000000197d7b7223 */ /* 0x040fe2000000007b */
[C---:B------:R-:W-:Y:S01]  /*185f0*/  FFMA R122, R125.reuse, R41, R122 ;  /* 0x000000297d7a7223 */ /* 0x040fe2000000007a */
[----:B------:R-:W-:Y:S01]  /*18600*/  FFMA R244, R125, R37, R244 ;  /* 0x000000257df47223 */ /* 0x000fe200000000f4 */
[----:B------:R-:W-:Y:S01]  /*18610*/  FFMA R232, R100, R36, R211 ;  /* 0x0000002464e87223 */ /* 0x000fe200000000d3 */
[----:B------:R-:W-:Y:S01]  /*18620*/  FFMA R125, R18, R42, R159 ;  /* 0x0000002a127d7223 */ /* 0x000fe2000000009f */
[----:B------:R-:W4:Y:S01]  /*18630*/  LDS.128 R92, [R0.X4+UR5+0x52a0] ;  /* 0x0052a005005c7984 */ /* 0x000f220008004c00 */
[----:B---3--:R-:W-:Y:S01]  /*18640*/  FFMA R6, R23, R43, R130 ;  /* 0x0000002b17067223 */ /* 0x008fe20000000082 */
[----:B------:R-:W-:Y:S01]  /*18650*/  MOV R211, R124 ;  /* 0x0000007c00d37202 */ /* 0x000fe20000000f00 */
[-C--:B------:R-:W-:Y:S01]  /*18660*/  FFMA R124, R245, R41.reuse, R201 ;  /* 0x00000029f57c7223 */ /* 0x080fe200000000c9 */
[-C--:B------:R-:W-:Y:S01]  /*18670*/  FFMA R116, R242, R42.reuse, R116 ;  /* 0x0000002af2747223 */ /* 0x080fe20000000074 */
[----:B------:R-:W-:Y:S01]  /*18680*/  FFMA R155, R117, R41, R155 ;  /* 0x00000029759b7223 */ /* 0x000fe2000000009b */
[----:B------:R3:W-:Y:S01]  /*18690*/  STL [R1+0x108], R6 ;  /* 0x0001080601007387 */ /* 0x0007e20000100800 */
[-C--:B------:R-:W-:Y:S01]  /*186a0*/  FFMA R124, R246, R42.reuse, R124 ;  /* 0x0000002af67c7223 */ /* 0x080fe2000000007c */
[----:B------:R-:W-:Y:S01]  /*186b0*/  FFMA R122, R126, R42, R122 ;  /* 0x0000002a7e7a7223 */ /* 0x000fe2000000007a */
[C---:B------:R-:W-:Y:S01]  /*186c0*/  FFMA R186, R113.reuse, R29, R186 ;  /* 0x0000001d71ba7223 */ /* 0x040fe200000000ba */
[C---:B------:R-:W-:Y:S01]  /*186d0*/  FFMA R12, R113.reuse, R25, R12 ;  /* 0x00000019710c7223 */ /* 0x040fe2000000000c */
[C---:B------:R-:W-:Y:S01]  /*186e0*/  FFMA R150, R113.reuse, R41, R150 ;  /* 0x0000002971967223 */ /* 0x040fe20000000096 */
[----:B------:R-:W-:Y:S01]  /*186f0*/  FFMA R151, R113, R37, R151 ;  /* 0x0000002571977223 */ /* 0x000fe20000000097 */
[----:B------:R-:W4:Y:S01]  /*18700*/  LDS.128 R88, [R0.X4+UR5+0x51a0] ;  /* 0x0051a00500587984 */ /* 0x000f220008004c00 */
[----:B---3--:R-:W-:-:S05]  /*18710*/  FFMA R6, R19, R43, R125 ;  /* 0x0000002b13067223 */ /* 0x008fca000000007d */
[----:B------:R3:W-:Y:S02]  /*18720*/  STL [R1+0x104], R6 ;  /* 0x0001040601007387 */ /* 0x0007e40000100800 */
[----:B---3--:R-:W-:-:S05]  /*18730*/  FFMA R6, R247, R43, R124 ;  /* 0x0000002bf7067223 */ /* 0x008fca000000007c */
[----:B------:R3:W-:Y:S01]  /*18740*/  STL [R1+0x100], R6 ;  /* 0x0001000601007387 */ /* 0x0007e20000100800 */
[----:B------:R-:W-:Y:S01]  /*18750*/  FFMA R113, R118, R42, R155 ;  /* 0x0000002a76717223 */ /* 0x000fe2000000009b */
[----:B---3--:R-:W-:-:S05]  /*18760*/  FFMA R6, R127, R43, R122 ;  /* 0x0000002b7f067223 */ /* 0x008fca000000007a */
[----:B------:R3:W-:Y:S01]  /*18770*/  STL [R1+0xfc], R6 ;  /* 0x0000fc0601007387 */ /* 0x0007e20000100800 */
[C---:B-1----:R-:W-:Y:S01]  /*18780*/  FFMA R197, R44.reuse, R28, R197 ;  /* 0x0000001c2cc57223 */ /* 0x042fe200000000c5 */
[C---:B------:R-:W-:Y:S01]  /*18790*/  FFMA R198, R44.reuse, R24, R198 ;  /* 0x000000182cc67223 */ /* 0x040fe200000000c6 */
[C---:B------:R-:W-:Y:S01]  /*187a0*/  FFMA R166, R44.reuse, R40, R166 ;  /* 0x000000282ca67223 */ /* 0x040fe200000000a6 */
[----:B------:R-:W-:Y:S01]  /*187b0*/  FFMA R229, R44, R36, R229 ;  /* 0x000000242ce57223 */ /* 0x000fe200000000e5 */
[----:B------:R-:W-:Y:S01]  /*187c0*/  FFMA R153, R9, R41, R153 ;  /* 0x0000002909997223 */ /* 0x000fe20000000099 */
[----:B---3--:R-:W-:Y:S01]  /*187d0*/  FFMA R6, R243, R43, R116 ;  /* 0x0000002bf3067223 */ /* 0x008fe20000000074 */
[C---:B------:R-:W-:Y:S01]  /*187e0*/  FFMA R187, R109.reuse, R29, R187 ;  /* 0x0000001d6dbb7223 */ /* 0x040fe200000000bb */
[----:B------:R-:W-:-:S03]  /*187f0*/  FFMA R188, R109, R25, R188 ;  /* 0x000000196dbc7223 */ /* 0x000fc600000000bc */
[----:B------:R1:W-:Y:S01]  /*18800*/  STL [R1+0xf8], R6 ;  /* 0x0000f80601007387 */ /* 0x0003e20000100800 */
[C---:B------:R-:W-:Y:S01]  /*18810*/  FFMA R147, R109.reuse, R41, R147 ;  /* 0x000000296d937223 */ /* 0x040fe20000000093 */
[----:B------:R-:W-:Y:S01]  /*18820*/  FFMA R148, R109, R37, R148 ;  /* 0x000000256d947223 */ /* 0x000fe20000000094 */
[C---:B------:R-:W-:Y:S01]  /*18830*/  FFMA R197, R45.reuse, R29, R197 ;  /* 0x0000001d2dc57223 */ /* 0x040fe200000000c5 */
[C---:B------:R-:W-:Y:S01]  /*18840*/  FFMA R198, R45.reuse, R25, R198 ;  /* 0x000000192dc67223 */ /* 0x040fe200000000c6 */
[C---:B------:R-:W-:Y:S01]  /*18850*/  FFMA R44, R45.reuse, R41, R166 ;  /* 0x000000292d2c7223 */ /* 0x040fe200000000a6 */
[----:B------:R-:W-:Y:S01]  /*18860*/  FFMA R229, R45, R37, R229 ;  /* 0x000000252de57223 */ /* 0x000fe200000000e5 */
[-C--:B------:R-:W-:Y:S01]  /*18870*/  FFMA R112, R86, R42.reuse, R112 ;  /* 0x0000002a56707223 */ /* 0x080fe20000000070 */
[-C--:B-1----:R-:W-:Y:S01]  /*18880*/  FFMA R6, R119, R43.reuse, R113 ;  /* 0x0000002b77067223 */ /* 0x082fe20000000071 */
[----:B------:R-:W-:Y:S01]  /*18890*/  FFMA R109, R10, R42, R153 ;  /* 0x0000002a0a6d7223 */ /* 0x000fe20000000099 */
[C---:B------:R-:W-:Y:S01]  /*188a0*/  FFMA R197, R46.reuse, R30, R197 ;  /* 0x0000001e2ec57223 */ /* 0x040fe200000000c5 */
[C---:B------:R-:W-:Y:S01]  /*188b0*/  FFMA R198, R46.reuse, R26, R198 ;  /* 0x0000001a2ec67223 */ /* 0x040fe200000000c6 */
[C---:B------:R-:W-:Y:S01]  /*188c0*/  FFMA R44, R46.reuse, R42, R44 ;  /* 0x0000002a2e2c7223 */ /* 0x040fe2000000002c */
[----:B------:R1:W-:Y:S01]  /*188d0*/  STL [R1+0xf4], R6 ;  /* 0x0000f40601007387 */ /* 0x0003e20000100800 */
[----:B------:R-:W-:Y:S01]  /*188e0*/  FFMA R229, R46, R38, R229 ;  /* 0x000000262ee57223 */ /* 0x000fe200000000e5 */
[-C--:B------:R-:W-:Y:S01]  /*188f0*/  FFMA R46, R11, R43.reuse, R109 ;  /* 0x0000002b0b2e7223 */ /* 0x080fe2000000006d */
[----:B------:R-:W-:Y:S01]  /*18900*/  FFMA R84, R238, R42, R84 ;  /* 0x0000002aee547223 */ /* 0x000fe20000000054 */
[----:B------:R-:W-:Y:S01]  /*18910*/  MOV R215, R8 ;  /* 0x0000000800d77202 */ /* 0x000fe20000000f00 */
[C---:B------:R-:W-:Y:S01]  /*18920*/  FFMA R191, R100.reuse, R28, R191 ;  /* 0x0000001c64bf7223 */ /* 0x040fe200000000bf */
[----:B-1----:R-:W-:Y:S01]  /*18930*/  FFMA R6, R87, R43, R112 ;  /* 0x0000002b57067223 */ /* 0x002fe20000000070 */
[C---:B------:R-:W-:Y:S01]  /*18940*/  FFMA R192, R100.reuse, R24, R192 ;  /* 0x0000001864c07223 */ /* 0x040fe200000000c0 */
[----:B------:R-:W-:Y:S01]  /*18950*/  FFMA R146, R100, R40, R146 ;  /* 0x0000002864927223 */ /* 0x000fe20000000092 */
[C---:B------:R-:W-:Y:S01]  /*18960*/  FFMA R8, R9.reuse, R29, R177 ;  /* 0x0000001d09087223 */ /* 0x040fe200000000b1 */
[C---:B------:R-:W-:Y:S01]  /*18970*/  FFMA R154, R9.reuse, R25, R154 ;  /* 0x00000019099a7223 */ /* 0x040fe2000000009a */
[----:B------:R-:W-:Y:S01]  /*18980*/  STL [R1+0xdc], R6 ;  /* 0x0000dc0601007387 */ /* 0x000fe20000100800 */
[----:B------:R-:W-:Y:S01]  /*18990*/  FFMA R240, R9, R37, R240 ;  /* 0x0000002509f07223 */ /* 0x000fe200000000f0 */
[C---:B------:R-:W-:Y:S01]  /*189a0*/  FFMA R149, R65.reuse, R29, R149 ;  /* 0x0000001d41957223 */ /* 0x040fe20000000095 */
[C---:B------:R-:W-:Y:S01]  /*189b0*/  FFMA R4, R65.reuse, R25, R4 ;  /* 0x0000001941047223 */ /* 0x040fe20000000004 */
[C---:B------:R-:W-:Y:S01]  /*189c0*/  FFMA R100, R65.reuse, R41, R172 ;  /* 0x0000002941647223 */ /* 0x040fe200000000ac */
[----:B------:R-:W-:Y:S01]  /*189d0*/  FFMA R236, R65, R37, R236 ;  /* 0x0000002541ec7223 */ /* 0x000fe200000000ec */
[----:B------:R1:W-:Y:S01]  /*189e0*/  STL [R1+0xd8], R46 ;  /* 0x0000d82e01007387 */ /* 0x0003e20000100800 */
        /* <DEDUP_REMOVED lines=9> */
[----:B-1----:R-:W-:Y:S01]  /*18a80*/  FFMA R46, R239, R43, R84 ;  /* 0x0000002bef2e7223 */ /* 0x002fe20000000054 */
[C---:B------:R-:W-:Y:S01]  /*18a90*/  FFMA R190, R105.reuse, R25, R190 ;  /* 0x0000001969be7223 */ /* 0x040fe200000000be */
[C---:B------:R-:W-:Y:S01]  /*18aa0*/  FFMA R92, R105.reuse, R41, R168 ;  /* 0x00000029695c7223 */ /* 0x040fe200000000a8 */
[----:B------:R-:W-:Y:S01]  /*18ab0*/  FFMA R233, R105, R37, R169 ;  /* 0x0000002569e97223 */ /* 0x000fe200000000a9 */
[-C--:B------:R-:W-:Y:S01]  /*18ac0*/  FFMA R105, R114, R42.reuse, R150 ;  /* 0x0000002a72697223 */ /* 0x080fe20000000096 */
[----:B------:R1:W-:Y:S01]  /*18ad0*/  STL [R1+0xd4], R46 ;  /* 0x0000d42e01007387 */ /* 0x0003e20000100800 */
[-C--:B------:R-:W-:Y:S01]  /*18ae0*/  FFMA R100, R66, R42.reuse, R100 ;  /* 0x0000002a42647223 */ /* 0x080fe20000000064 */
[-C--:B------:R-:W-:Y:S01]  /*18af0*/  FFMA R64, R234, R42.reuse, R64 ;  /* 0x0000002aea407223 */ /* 0x080fe20000000040 */
[C---:B------:R-:W-:Y:S01]  /*18b00*/  FFMA R195, R93.reuse, R29, R195 ;  /* 0x0000001d5dc37223 */ /* 0x040fe200000000c3 */
[C---:B------:R-:W-:Y:S01]  /*18b10*/  FFMA R196, R93.reuse, R25, R196 ;  /* 0x000000195dc47223 */ /* 0x040fe200000000c4 */
[C---:B------:R-:W-:Y:S01]  /*18b20*/  FFMA R145, R93.reuse, R41, R145 ;  /* 0x000000295d917223 */ /* 0x040fe20000000091 */
[----:B------:R-:W-:Y:S01]  /*18b30*/  FFMA R230, R93, R37, R230 ;  /* 0x000000255de67223 */ /* 0x000fe200000000e6 */
[----:B------:R-:W-:Y:S01]  /*18b40*/  FFMA R92, R106, R42, R92 ;  /* 0x0000002a6a5c7223 */ /* 0x000fe2000000005c */
[C---:B------:R-:W-:Y:S01]  /*18b50*/  FFMA R193, R88.reuse, R28, R193 ;  /* 0x0000001c58c17223 */ /* 0x040fe200000000c1 */
[C---:B------:R-:W-:Y:S01]  /*18b60*/  FFMA R194, R88.reuse, R24, R194 ;  /* 0x0000001858c27223 */ /* 0x040fe200000000c2 */
[----:B-1----:R-:W-:Y:S01]  /*18b70*/  FFMA R46, R115, R43, R105 ;  /* 0x0000002b732e7223 */ /* 0x002fe20000000069 */
[C---:B------:R-:W-:Y:S01]  /*18b80*/  FFMA R167, R88.reuse, R40, R167 ;  /* 0x0000002858a77223 */ /* 0x040fe200000000a7 */
[----:B------:R-:W-:Y:S01]  /*18b90*/  FFMA R231, R88, R36, R231 ;  /* 0x0000002458e77223 */ /* 0x000fe200000000e7 */
[----:B------:R-:W-:Y:S01]  /*18ba0*/  FFMA R146, R101, R41, R146 ;  /* 0x0000002965927223 */ /* 0x000fe20000000092 */
[C---:B------:R-:W-:Y:S01]  /*18bb0*/  FFMA R189, R106.reuse, R30, R189 ;  /* 0x0000001e6abd7223 */ /* 0x040fe200000000bd */
[----:B------:R1:W-:Y:S01]  /*18bc0*/  STL [R1+0xd0], R46 ;  /* 0x0000d02e01007387 */ /* 0x0003e20000100800 */
        /* <DEDUP_REMOVED lines=9> */
[----:B-1----:R-:W-:Y:S01]  /*18c60*/  FFMA R46, R7, R43, R104 ;  /* 0x0000002b072e7223 */ /* 0x002fe20000000068 */
[C---:B------:R-:W-:Y:S01]  /*18c70*/  FFMA R108, R238.reuse, R30, R108 ;  /* 0x0000001eee6c7223 */ /* 0x040fe2000000006c */
[----:B------:R-:W-:Y:S01]  /*18c80*/  FFMA R85, R238, R38, R85 ;  /* 0x00000026ee557223 */ /* 0x000fe20000000055 */
[----:B------:R-:W-:-:S02]  /*18c90*/  MOV R216, R20 ;  /* 0x0000001400d87202 */ /* 0x000fc40000000f00 */
[----:B------:R-:W-:Y:S01]  /*18ca0*/  MOV R210, R211 ;  /* 0x000000d300d27202 */ /* 0x000fe20000000f00 */
        /* <DEDUP_REMOVED lines=12> */
[-C--:B------:R-:W-:Y:S01]  /*18d70*/  FFMA R12, R114, R26.reuse, R12 ;  /* 0x0000001a720c7223 */ /* 0x080fe2000000000c */
[C---:B------:R-:W-:Y:S01]  /*18d80*/  FFMA R191, R101.reuse, R29, R191 ;  /* 0x0000001d65bf7223 */ /* 0x040fe200000000bf */
[C---:B------:R-:W-:Y:S01]  /*18d90*/  FFMA R192, R101.reuse, R25, R192 ;  /* 0x0000001965c07223 */ /* 0x040fe200000000c0 */
[----:B------:R1:W-:Y:S01]  /*18da0*/  STL [R1+0xc8], R46 ;  /* 0x0000c82e01007387 */ /* 0x0003e20000100800 */
        /* <DEDUP_REMOVED lines=9> */
[----:B-1----:R-:W-:Y:S01]  /*18e40*/  FFMA R46, R235, R43, R64 ;  /* 0x0000002beb2e7223 */ /* 0x002fe20000000040 */
[C---:B------:R-:W-:Y:S01]  /*18e50*/  FFMA R183, R242.reuse, R30, R183 ;  /* 0x0000001ef2b77223 */ /* 0x040fe200000000b7 */
[----:B------:R-:W-:Y:S01]  /*18e60*/  FFMA R35, R242, R26, R35 ;  /* 0x0000001af2237223 */ /* 0x000fe20000000023 */
[C---:B------:R-:W-:Y:S01]  /*18e70*/  FFMA R162, R249.reuse, R29, R162 ;  /* 0x0000001df9a27223 */ /* 0x040fe200000000a2 */
[----:B------:R-:W-:Y:S01]  /*18e80*/  FFMA R33, R249, R25, R33 ;  /* 0x00000019f9217223 */ /* 0x000fe20000000021 */
[----:B------:R1:W-:Y:S01]  /*18e90*/  STL [R1+0xc4], R46 ;  /* 0x0000c42e01007387 */ /* 0x0003e20000100800 */
        /* <DEDUP_REMOVED lines=9> */
[----:B-1----:R-:W-:Y:S01]  /*18f30*/  FFMA R46, R111, R43, R93 ;  /* 0x0000002b6f2e7223 */ /* 0x002fe2000000005d */
[----:B------:R-:W-:Y:S01]  /*18f40*/  FFMA R231, R89, R37, R231 ;  /* 0x0000002559e77223 */ /* 0x000fe200000000e7 */
[----:B------:R-:W-:Y:S01]  /*18f50*/  FFMA R89, R102, R42, R146 ;  /* 0x0000002a66597223 */ /* 0x000fe20000000092 */
[C---:B------:R-:W-:Y:S01]  /*18f60*/  FFMA R193, R90.reuse, R30, R193 ;  /* 0x0000001e5ac17223 */ /* 0x040fe200000000c1 */
[C---:B------:R-:W-:Y:S01]  /*18f70*/  FFMA R194, R90.reuse, R26, R194 ;  /* 0x0000001a5ac27223 */ /* 0x040fe200000000c2 */
[----:B------:R1:W-:Y:S01]  /*18f80*/  STL [R1+0xc0], R46 ;  /* 0x0000c02e01007387 */ /* 0x0003e20000100800 */
[C---:B------:R-:W-:Y:S01]  /*18f90*/  FFMA R88, R90.reuse, R42, R88 ;  /* 0x0000002a5a587223 */ /* 0x040fe20000000058 */
[----:B------:R-:W-:Y:S01]  /*18fa0*/  FFMA R231, R90, R38, R231 ;  /* 0x000000265ae77223 */ /* 0x000fe200000000e7 */
[----:B------:R-:W-:Y:S01]  /*18fb0*/  FFMA R45, R94, R42, R145 ;  /* 0x0000002a5e2d7223 */ /* 0x000fe20000000091 */
[----:B------:R-:W-:Y:S01]  /*18fc0*/  FFMA R233, R106, R38, R233 ;  /* 0x000000266ae97223 */ /* 0x000fe200000000e9 */
[C---:B------:R-:W-:Y:S01]  /*18fd0*/  FFMA R189, R107.reuse, R31, R189 ;  /* 0x0000001f6bbd7223 */ /* 0x040fe200000000bd */
[C---:B------:R-:W-:Y:S01]  /*18fe0*/  FFMA R190, R107.reuse, R27, R190 ;  /* 0x0000001b6bbe7223 */ /* 0x040fe200000000be */
[C---:B------:R-:W-:Y:S01]  /*18ff0*/  FFMA R129, R18.reuse, R30, R129 ;  /* 0x0000001e12817223 */ /* 0x040fe20000000081 */
[C---:B------:R-:W-:Y:S01]  /*19000*/  FFMA R128, R18.reuse, R26, R128 ;  /* 0x0000001a12807223 */ /* 0x040fe20000000080 */
[----:B------:R-:W-:Y:S01]  /*19010*/  FFMA R248, R18, R38, R248 ;  /* 0x0000002612f87223 */ /* 0x000fe200000000f8 */
[----:B-1----:R-:W-:Y:S01]  /*19020*/  FFMA R46, R107, R43, R92 ;  /* 0x0000002b6b2e7223 */ /* 0x002fe2000000005c */
[----:B------:R-:W-:Y:S01]  /*19030*/  FFMA R86, R238, R26, R152 ;  /* 0x0000001aee567223 */ /* 0x000fe20000000098 */
[C---:B------:R-:W-:Y:S01]  /*19040*/  FFMA R8, R11.reuse, R31, R8 ;  /* 0x0000001f0b087223 */ /* 0x040fe20000000008 */
[----:B------:R-:W-:Y:S01]  /*19050*/  FFMA R240, R11, R39, R240 ;  /* 0x000000270bf07223 */ /* 0x000fe200000000f0 */
[-C--:B------:R-:W-:Y:S01]  /*19060*/  FFMA R6, R239, R31.reuse, R108 ;  /* 0x0000001fef067223 */ /* 0x080fe2000000006c */
[----:B------:R1:W-:Y:S01]  /*19070*/  STL [R1+0xbc], R46 ;  /* 0x0000bc2e01007387 */ /* 0x0003e20000100800 */
[C---:B------:R-:W-:Y:S01]  /*19080*/  FFMA R193, R91.reuse, R31, R193 ;  /* 0x0000001f5bc17223 */ /* 0x040fe200000000c1 */
        /* <DEDUP_REMOVED lines=8> */
[----:B-1----:R-:W-:Y:S01]  /*19110*/  FFMA R46, R103, R43, R89 ;  /* 0x0000002b672e7223 */ /* 0x002fe20000000059 */
[-C--:B------:R-:W-:Y:S01]  /*19120*/  FFMA R230, R94, R38.reuse, R230 ;  /* 0x000000265ee67223 */ /* 0x080fe200000000e6 */
[----:B------:R-:W-:Y:S01]  /*19130*/  FFMA R234, R110, R38, R148 ;  /* 0x000000266eea7223 */ /* 0x000fe20000000094 */
[C---:B------:R-:W-:Y:S01]  /*19140*/  FFMA R187, R111.reuse, R31, R187 ;  /* 0x0000001f6fbb7223 */ /* 0x040fe200000000bb */
[----:B------:R-:W-:Y:S01]  /*19150*/  FFMA R188, R111, R27, R188 ;  /* 0x0000001b6fbc7223 */ /* 0x000fe200000000bc */
[----:B------:R1:W-:Y:S01]  /*19160*/  STL [R1+0xb8], R46 ;  /* 0x0000b82e01007387 */ /* 0x0003e20000100800 */
[C---:B------:R-:W-:Y:S01]  /*19170*/  FFMA R186, R115.reuse, R31, R186 ;  /* 0x0000001f73ba7223 */ /* 0x040fe200000000ba */
[----:B------:R-:W-:Y:S01]  /*19180*/  FFMA R12, R115, R27, R12 ;  /* 0x0000001b730c7223 */ /* 0x000fe2000000000c */
[-C--:B------:R-:W-:Y:S01]  /*19190*/  FFMA R101, R66, R30.reuse, R149 ;  /* 0x0000001e42657223 */ /* 0x080fe20000000095 */
[C---:B------:R-:W-:Y:S01]  /*191a0*/  FFMA R3, R235.reuse, R31, R3 ;  /* 0x0000001feb037223 */ /* 0x040fe20000000003 */
[-C--:B------:R-:W-:Y:S01]  /*191b0*/  FFMA R9, R235, R27.reuse, R9 ;  /* 0x0000001beb097223 */ /* 0x080fe20000000009 */
[C---:B------:R-:W-:Y:S01]  /*191c0*/  FFMA R4, R67.reuse, R27, R4 ;  /* 0x0000001b43047223 */ /* 0x040fe20000000004 */
[----:B------:R-:W-:Y:S01]  /*191d0*/  FFMA R236, R67, R39, R236 ;  /* 0x0000002743ec7223 */ /* 0x000fe200000000ec */
[C---:B------:R-:W-:Y:S01]  /*191e0*/  FFMA R191, R102.reuse, R30, R191 ;  /* 0x0000001e66bf7223 */ /* 0x040fe200000000bf */
[C---:B------:R-:W-:Y:S01]  /*191f0*/  FFMA R192, R102.reuse, R26, R192 ;  /* 0x0000001a66c07223 */ /* 0x040fe200000000c0 */
[-C--:B-1----:R-:W-:Y:S01]  /*19200*/  FFMA R46, R91, R43.reuse, R88 ;  /* 0x0000002b5b2e7223 */ /* 0x082fe20000000058 */
[----:B------:R-:W-:Y:S01]  /*19210*/  FFMA R232, R102, R38, R232 ;  /* 0x0000002666e87223 */ /* 0x000fe200000000e8 */
[----:B------:R-:W1:Y:S01]  /*19220*/  LDS.128 R88, [R0.X4+UR5+0x6380] ;  /* 0x0063800500587984 */ /* 0x000e620008004c00 */
[----:B------:R-:W-:-:S03]  /*19230*/  FFMA R45, R95, R43, R45 ;  /* 0x0000002b5f2d7223 */ /* 0x000fc6000000002d */
[----:B------:R-:W-:Y:S01]  /*19240*/  STL [R1+0xb4], R46 ;  /* 0x0000b42e01007387 */ /* 0x000fe20000100800 */
[----:B------:R-:W-:-:S03]  /*19250*/  FFMA R233, R107, R39, R233 ;  /* 0x000000276be97223 */ /* 0x000fc600000000e9 */
[----:B------:R-:W-:Y:S01]  /*19260*/  STL [R1+0xb0], R45 ;  /* 0x0000b02d01007387 */ /* 0x000fe20000100800 */
        /* <DEDUP_REMOVED lines=22> */
[----:B------:R-:W-:Y:S04]  /*193d0*/  LDS.128 R168, [R0.X4+UR5+0x71b0] ;  /* 0x0071b00500a87984 */ /* 0x000fe80008004c00 */
[----:B------:R-:W-:Y:S01]  /*193e0*/  LDS.128 R164, [R0.X4+UR5+0x70b0] ;  /* 0x0070b00500a47984 */ /* 0x000fe20008004c00 */
[C---:B-1----:R-:W-:Y:S01]  /*193f0*/  FFMA R105, R88.reuse, R52, R219 ;  /* 0x0000003458697223 */ /* 0x042fe200000000db */
[----:B------:R-:W-:-:S02]  /*19400*/  FFMA R104, R88, R80, R220 ;  /* 0x0000005058687223 */ /* 0x000fc400000000dc */
[----:B------:R-:W3:Y:S01]  /*19410*/  LDL.LU R219, [R1+0x34] ;  /* 0x0000340001db7983 */ /* 0x000ee20000300800 */
[C---:B------:R-:W-:Y:S01]  /*19420*/  FFMA R106, R88.reuse, R60, R221 ;  /* 0x0000003c586a7223 */ /* 0x040fe200000000dd */
[----:B------:R-:W-:Y:S02]  /*19430*/  FFMA R107, R88, R76, R225 ;  /* 0x0000004c586b7223 */ /* 0x000fe400000000e1 */
[----:B------:R-:W4:Y:S04]  /*19440*/  LDL.LU R220, [R1+0x30] ;  /* 0x0000300001dc7983 */ /* 0x000f280000300800 */
[----:B------:R-:W3:Y:S04]  /*19450*/  LDL.LU R221, [R1+0x2c] ;  /* 0x00002c0001dd7983 */ /* 0x000ee80000300800 */
[----:B------:R-:W3:Y:S01]  /*19460*/  LDL.LU R225, [R1+0xc] ;  /* 0x00000c0001e17983 */ /* 0x000ee20000300800 */
[----:B------:R-:W-:Y:S01]  /*19470*/  FFMA R18, R10, R26, R154 ;  /* 0x0000001a0a127223 */ /* 0x000fe2000000009a */
[----:B------:R-:W-:Y:S01]  /*19480*/  MOV R214, R215 ;  /* 0x000000d700d67202 */ /* 0x000fe20000000f00 */
[C---:B------:R-:W-:Y:S01]  /*19490*/  FFMA R195, R95.reuse, R31, R195 ;  /* 0x0000001f5fc37223 */ /* 0x040fe200000000c3 */
[-C--:B------:R-:W-:Y:S01]  /*194a0*/  FFMA R196, R95, R27.reuse, R196 ;  /* 0x0000001b5fc47223 */ /* 0x080fe200000000c4 */
[-C--:B------:R-:W-:Y:S01]  /*194b0*/  FFMA R18, R11, R27.reuse, R18 ;  /* 0x0000001b0b127223 */ /* 0x080fe20000000012 */
[C---:B------:R-:W-:Y:S01]  /*194c0*/  FFMA R11, R239.reuse, R27, R86 ;  /* 0x0000001bef0b7223 */ /* 0x040fe20000000056 */
[-C--:B------:R-:W-:Y:S01]  /*194d0*/  FFMA R239, R239, R39.reuse, R85 ;  /* 0x00000027efef7223 */ /* 0x080fe20000000055 */
[----:B------:R-:W-:Y:S01]  /*194e0*/  FFMA R230, R95, R39, R230 ;  /* 0x000000275fe67223 */ /* 0x000fe200000000e6 */
[----:B------:R-:W1:Y:S01]  /*194f0*/  LDS.128 R84, [R0.X4+UR5+0x6180] ;  /* 0x0061800500547984 */ /* 0x000e620008004c00 */
[----:B------:R-:W-:-:S02]  /*19500*/  MOV R215, R216 ;  /* 0x000000d800d77202 */ /* 0x000fc40000000f00 */
[----:B------:R-:W-:Y:S01]  /*19510*/  MOV R216, R217 ;  /* 0x000000d900d87202 */ /* 0x000fe20000000f00 */
[----:B------:R-:W-:Y:S01]  /*19520*/  FFMA R234, R111, R39, R234 ;  /* 0x000000276fea7223 */ /* 0x000fe200000000ea */
[----:B--2---:R-:W-:Y:S01]  /*19530*/  MOV R217, R218 ;  /* 0x000000da00d97202 */ /* 0x004fe20000000f00 */
[----:B------:R-:W-:Y:S01]  /*19540*/  FFMA R238, R114, R38, R151 ;  /* 0x0000002672ee7223 */ /* 0x000fe20000000097 */
[----:B------:R-:W-:Y:S01]  /*19550*/  MOV R218, R228 ;  /* 0x000000e400da7202 */ /* 0x000fe20000000f00 */
[----:B------:R-:W-:Y:S01]  /*19560*/  FFMA R7, R67, R31, R101 ;  /* 0x0000001f43077223 */ /* 0x000fe20000000065 */
[----:B------:R-:W-:Y:S01]  /*19570*/  MOV R228, R226 ;  /* 0x000000e200e47202 */ /* 0x000fe20000000f00 */
[----:B------:R-:W-:Y:S01]  /*19580*/  FFMA R235, R235, R39, R65 ;  /* 0x00000027ebeb7223 */ /* 0x000fe20000000041 */
[----:B------:R-:W-:Y:S01]  /*19590*/  MOV R226, R2 ;  /* 0x0000000200e27202 */ /* 0x000fe20000000f00 */
[----:B------:R-:W-:Y:S01]  /*195a0*/  FFMA R2, R47, R43, R44 ;  /* 0x0000002b2f027223 */ /* 0x000fe2000000002c */
[C---:B------:R-:W-:Y:S01]  /*195b0*/  FFMA R191, R103.reuse, R31, R191 ;  /* 0x0000001f67bf7223 */ /* 0x040fe200000000bf */
[----:B------:R-:W2:Y:S01]  /*195c0*/  LDS.128 R44, [R0.X4+UR5+0x7080] ;  /* 0x00708005002c7984 */ /* 0x000ea20008004c00 */
[C---:B------:R-:W-:Y:S01]  /*195d0*/  FFMA R192, R103.reuse, R27, R192 ;  /* 0x0000001b67c07223 */ /* 0x040fe200000000c0 */
[----:B------:R-:W-:Y:S01]  /*195e0*/  FFMA R232, R103, R39, R232 ;  /* 0x0000002767e87223 */ /* 0x000fe200000000e8 */
        /* <DEDUP_REMOVED lines=9> */
[C---:B------:R-:W-:Y:S01]  /*19680*/  FFMA R20, R22.reuse, R30, R20 ;  /* 0x0000001e16147223 */ /* 0x040fe20000000014 */
[-C--:B------:R-:W-:Y:S01]  /*19690*/  FFMA R132, R22, R26.reuse, R132 ;  /* 0x0000001a16847223 */ /* 0x080fe20000000084 */
[C---:B------:R-:W-:Y:S01]  /*196a0*/  FFMA R208, R15.reuse, R31, R208 ;  /* 0x0000001f0fd07223 */ /* 0x040fe200000000d0 */
        /* <DEDUP_REMOVED lines=10> */
[----:B------:R-:W-:Y:S01]  /*19750*/  LDS.128 R144, [R0.X4+UR5+0x53b0] ;  /* 0x0053b00500907984 */ /* 0x000fe20008004c00 */
[C---:B-1----:R-:W-:Y:S01]  /*19760*/  FFMA R93, R84.reuse, R52, R210 ;  /* 0x00000034545d7223 */ /* 0x042fe200000000d2 */
        /* <DEDUP_REMOVED lines=15> */
[C---:B--2---:R-:W-:Y:S01]  /*19860*/  FFMA R109, R44.reuse, R52, R222 ;  /* 0x000000342c6d7223 */ /* 0x044fe200000000de */
[----:B------:R-:W3:Y:S01]  /*19870*/  LDS.128 R84, [R0.X4+UR5+0x7180] ;  /* 0x0071800500547984 */ /* 0x000ee20008004c00 */
[C---:B------:R-:W-:Y:S01]  /*19880*/  FFMA R108, R44.reuse, R80, R224 ;  /* 0x000000502c6c7223 */ /* 0x040fe200000000e0 */
[----:B------:R-:W-:-:S02]  /*19890*/  FFMA R110, R44, R60, R223 ;  /* 0x0000003c2c6e7223 */ /* 0x000fc400000000df */
[----:B------:R-:W2:Y:S01]  /*198a0*/  LDL.LU R222, [R1+0x28] ;  /* 0x0000280001de7983 */ /* 0x000ea20000300800 */
[----:B------:R-:W-:-:S03]  /*198b0*/  FFMA R111, R44, R76, R226 ;  /* 0x0000004c2c6f7223 */ /* 0x000fc600000000e2 */
[----:B------:R-:W2:Y:S04]  /*198c0*/  LDL.LU R224, [R1+0x24] ;  /* 0x0000240001e07983 */ /* 0x000ea80000300800 */
[----:B------:R-:W2:Y:S04]  /*198d0*/  LDL.LU R223, [R1+0x20] ;  /* 0x0000200001df7983 */ /* 0x000ea80000300800 */
[----:B------:R-:W2:Y:S01]  /*198e0*/  LDL.LU R226, [R1+0x8] ;  /* 0x0000080001e27983 */ /* 0x000ea20000300800 */
[----:B------:R-:W-:-:S03]  /*198f0*/  FFMA R238, R115, R39, R238 ;  /* 0x0000002773ee7223 */ /* 0x000fc600000000ee */
        /* <DEDUP_REMOVED lines=11> */
[----:B------:R-:W-:Y:S04]  /*199b0*/  LDS.128 R136, [R0.X4+UR5+0x51b0] ;  /* 0x0051b00500887984 */ /* 0x000fe80008004c00 */
[----:B------:R-:W-:Y:S04]  /*199c0*/  LDS.128 R148, [R0.X4+UR5+0x60b0] ;  /* 0x0060b00500947984 */ /* 0x000fe80008004c00 */
[----:B------:R-:W-:Y:S04]  /*199d0*/  LDS.128 R152, [R0.X4+UR5+0x61b0] ;  /* 0x0061b00500987984 */ /* 0x000fe80008004c00 */
[----:B------:R-:W-:Y:S04]  /*199e0*/  LDS.128 R156, [R0.X4+UR5+0x62b0] ;  /* 0x0062b005009c7984 */ /* 0x000fe80008004c00 */
[----:B------:R-:W-:Y:S01]  /*199f0*/  LDS.128 R160, [R0.X4+UR5+0x63b0] ;  /* 0x0063b00500a07984 */ /* 0x000fe20008004c00 */
[----:B---3--:R-:W-:Y:S01]  /*19a00*/  FFMA R115, R84, R76, R225 ;  /* 0x0000004c54737223 */ /* 0x008fe200000000e1 */
[----:B-1----:R-:W-:-:S02]  /*19a10*/  FFMA R101, R64, R52, R216 ;  /* 0x0000003440657223 */ /* 0x002fc400000000d8 */
[----:B------:R-:W3:Y:S01]  /*19a20*/  LDL.LU R225, [R1+0x4] ;  /* 0x0000040001e17983 */ /* 0x000ee20000300800 */
        /* <DEDUP_REMOVED lines=16> */
[----:B------:R-:W2:Y:S01]  /*19b30*/  LDS.128 R64, [R0.X4+UR5+0x7280] ;  /* 0x0072800500407984 */ /* 0x000ea20008004c00 */
[-C--:B------:R-:W-:Y:S01]  /*19b40*/  FFMA R104, R83, R91.reuse, R104 ;  /* 0x0000005b53687223 */ /* 0x080fe20000000068 */
[-C--:B------:R-:W-:Y:S01]  /*19b50*/  FFMA R106, R63, R91.reuse, R106 ;  /* 0x0000005b3f6a7223 */ /* 0x080fe2000000006a */
[----:B------:R-:W-:Y:S01]  /*19b60*/  FFMA R107, R79, R91, R107 ;  /* 0x0000005b4f6b7223 */ /* 0x000fe2000000006b */
[-C--:B------:R-:W-:Y:S01]  /*19b70*/  FFMA R109, R53, R45.reuse, R109 ;  /* 0x0000002d356d7223 */ /* 0x080fe2000000006d */
[----:B------:R-:W1:Y:S01]  /*19b80*/  LDS.128 R88, [R0.X4+UR5+0x7380] ;  /* 0x0073800500587984 */ /* 0x000e620008004c00 */
[-C--:B------:R-:W-:Y:S01]  /*19b90*/  FFMA R108, R81, R45.reuse, R108 ;  /* 0x0000002d516c7223 */ /* 0x080fe2000000006c */
[-C--:B------:R-:W-:Y:S01]  /*19ba0*/  FFMA R110, R61, R45.reuse, R110 ;  /* 0x0000002d3d6e7223 */ /* 0x080fe2000000006e */
[----:B------:R-:W-:Y:S01]  /*19bb0*/  FFMA R111, R77, R45, R111 ;  /* 0x0000002d4d6f7223 */ /* 0x000fe2000000006f */
[C---:B------:R-:W-:Y:S01]  /*19bc0*/  FFMA R112, R84.reuse, R52, R219 ;  /* 0x0000003454707223 */ /* 0x040fe200000000db */
[C---:B----4-:R-:W-:Y:S01]  /*19bd0*/  FFMA R113, R84.reuse, R80, R220 ;  /* 0x0000005054717223 */ /* 0x050fe200000000dc */
        /* <DEDUP_REMOVED lines=13> */
[----:B------:R-:W-:Y:S01]  /*19cb0*/  FFMA R249, R23, R39, R249 ;  /* 0x0000002717f97223 */ /* 0x000fe200000000f9 */
[----:B------:R-:W4:Y:S01]  /*19cc0*/  LDS.128 R44, [R0.X4+UR5+0x6190] ;  /* 0x00619005002c7984 */ /* 0x000f220008004c00 */
        /* <DEDUP_REMOVED lines=9> */
[----:B------:R-:W1:Y:S01]  /*19d60*/  LDS.128 R84, [R0.X4+UR5+0x6290] ;  /* 0x0062900500547984 */ /* 0x000e620008004c00 */
[----:B------:R-:W-:-:S03]  /*19d70*/  FFMA R22, R131, R27, R140 ;  /* 0x0000001b83167223 */ /* 0x000fc6000000008c */
[----:B------:R-:W-:Y:S01]  /*19d80*/  LDS.128 R132, [R0.X4+UR5+0x50b0] ;  /* 0x0050b00500847984 */ /* 0x000fe20008004c00 */
[C---:B--2---:R-:W-:Y:S01]  /*19d90*/  FFMA R116, R64.reuse, R52, R222 ;  /* 0x0000003440747223 */ /* 0x044fe200000000de */
        /* <DEDUP_REMOVED lines=18> */
[----:B------:R-:W-:Y:S01]  /*19ec0*/  FFMA R97, R88, R76, R97 ;  /* 0x0000004c58617223 */ /* 0x000fe20000000061 */
[----:B------:R-:W-:Y:S01]  /*19ed0*/  FFMA R96, R61, R89, R96 ;  /* 0x000000593d607223 */ /* 0x000fe20000000060 */
[----:B------:R-:W-:Y:S01]  /*19ee0*/  FFMA R23, R19, R27, R128 ;  /* 0x0000001b13177223 */ /* 0x000fe20000000080 */
[-C--:B------:R-:W-:Y:S01]  /*19ef0*/  FFMA R227, R81, R89.reuse, R227 ;  /* 0x0000005951e37223 */ /* 0x080fe200000000e3 */
[----:B------:R-:W-:Y:S01]  /*19f00*/  FFMA R97, R77, R89, R97 ;  /* 0x000000594d617223 */ /* 0x000fe20000000061 */
[----:B------:R-:W-:Y:S01]  /*19f10*/  FFMA R19, R127, R27, R123 ;  /* 0x0000001b7f137223 */ /* 0x000fe2000000007b */
[-C--:B------:R-:W-:Y:S01]  /*19f20*/  FFMA R124, R62, R90.reuse, R96 ;  /* 0x0000005a3e7c7223 */ /* 0x080fe20000000060 */
[-C--:B------:R-:W-:Y:S01]  /*19f30*/  FFMA R123, R82, R90.reuse, R227 ;  /* 0x0000005a527b7223 */ /* 0x080fe200000000e3 */
[----:B------:R-:W-:Y:S01]  /*19f40*/  FFMA R97, R78, R90, R97 ;  /* 0x0000005a4e617223 */ /* 0x000fe20000000061 */
[C---:B----4-:R-:W-:Y:S01]  /*19f50*/  FFMA R92, R44.reuse, R56, R92 ;  /* 0x000000382c5c7223 */ /* 0x050fe2000000005c */
[----:B------:R-:W-:Y:S01]  /*19f60*/  FFMA R95, R44, R68, R95 ;  /* 0x000000442c5f7223 */ /* 0x000fe2000000005f */
        /* <DEDUP_REMOVED lines=8> */
[-C--:B------:R-:W-:Y:S01]  /*19ff0*/  FFMA R60, R49, R85.reuse, R60 ;  /* 0x00000055313c7223 */ /* 0x080fe2000000003c */
[----:B------:R-:W2:Y:S01]  /*1a000*/  LDS.128 R76, [R0.X4+UR5+0x7290] ;  /* 0x00729005004c7984 */ /* 0x000ea20008004c00 */
[----:B------:R-:W-:Y:S01]  /*1a010*/  FFMA R101, R69, R85, R101 ;  /* 0x0000005545657223 */ /* 0x000fe20000000065 */
[C---:B------:R-:W-:Y:S01]  /*1a020*/  FFMA R122, R71.reuse, R47, R122 ;  /* 0x0000002f477a7223 */ /* 0x040fe2000000007a */
[----:B------:R-:W-:Y:S01]  /*1a030*/  FFMA R60, R50, R86, R60 ;  /* 0x00000056323c7223 */ /* 0x000fe2000000003c */
[----:B------:R-:W-:Y:S01]  /*1a040*/  FFMA R21, R246, R30, R21 ;  /* 0x0000001ef6157223 */ /* 0x000fe20000000015 */
[----:B------:R-:W-:Y:S01]  /*1a050*/  FFMA R101, R70, R86, R101 ;  /* 0x0000005646657223 */ /* 0x000fe20000000065 */
[----:B------:R-:W-:Y:S03]  /*1a060*/  LDS.128 R128, [R0.X4+UR5+0x43b0] ;  /* 0x0043b00500807984 */ /* 0x000fe60008004c00 */
[----:B------:R-:W-:Y:S01]  /*1a070*/  FFMA R101, R71, R87, R101 ;  /* 0x0000005747657223 */ /* 0x000fe20000000065 */
[----:B------:R-:W-:Y:S01]  /*1a080*/  LDS.128 R140, [R0.X4+UR5+0x52b0] ;  /* 0x0052b005008c7984 */ /* 0x000fe20008004c00 */
[----:B-1----:R-:W-:-:S04]  /*1a090*/  FFMA R82, R64, R72, R104 ;  /* 0x0000004840527223 */ /* 0x002fc80000000068 */
[----:B------:R-:W-:-:S04]  /*1a0a0*/  FFMA R82, R73, R65, R82 ;  /* 0x0000004149527223 */ /* 0x000fc80000000052 */
[----:B------:R-:W-:-:S04]  /*1a0b0*/  FFMA R82, R74, R66, R82 ;  /* 0x000000424a527223 */ /* 0x000fc80000000052 */
[----:B------:R-:W-:Y:S01]  /*1a0c0*/  FFMA R82, R75, R67, R82 ;  /* 0x000000434b527223 */ /* 0x000fe20000000052 */
[----:B--2---:R-:W-:Y:S01]  /*1a0d0*/  FFMA R118, R76, R56, R118 ;  /* 0x000000384c767223 */ /* 0x004fe20000000076 */
[----:B---3--:R-:W-:-:S04]  /*1a0e0*/  FFMA R52, R88, R52, R225 ;  /* 0x0000003458347223 */ /* 0x008fc800000000e1 */
[----:B------:R-:W-:-:S04]  /*1a0f0*/  FFMA R52, R53, R89, R52 ;  /* 0x0000005935347223 */ /* 0x000fc80000000034 */
[----:B------:R-:W-:Y:S01]  /*1a100*/  FFMA R52, R54, R90, R52 ;  /* 0x0000005a36347223 */ /* 0x000fe20000000034 */
[C---:B------:R-:W-:Y:S01]  /*1a110*/  FFMA R88, R44.reuse, R48, R93 ;  /* 0x000000302c587223 */ /* 0x040fe2000000005d */
[-C--:B------:R-:W-:Y:S02]  /*1a120*/  FFMA R90, R44, R72.reuse, R94 ;  /* 0x000000482c5a7223 */ /* 0x080fe4000000005e */
[----:B------:R-:W-:Y:S02]  /*1a130*/  FFMA R96, R55, R91, R52 ;  /* 0x0000005b37607223 */ /* 0x000fe40000000034 */
[----:B------:R-:W1:Y:S01]  /*1a140*/  LDS.128 R52, [R0.X4+UR5+0x7090] ;  /* 0x0070900500347984 */ /* 0x000e620008004c00 */
[-C--:B------:R-:W-:Y:S01]  /*1a150*/  FFMA R88, R49, R45.reuse, R88 ;  /* 0x0000002d31587223 */ /* 0x080fe20000000058 */
[-C--:B------:R-:W-:Y:S01]  /*1a160*/  FFMA R90, R73, R45.reuse, R90 ;  /* 0x0000002d495a7223 */ /* 0x080fe2000000005a */
[----:B------:R-:W-:Y:S01]  /*1a170*/  FFMA R93, R57, R45, R92 ;  /* 0x0000002d395d7223 */ /* 0x000fe2000000005c */
[----:B------:R-:W-:Y:S01]  /*1a180*/  FFMA R89, R84, R72, R100 ;  /* 0x0000004854597223 */ /* 0x000fe20000000064 */
[-C--:B------:R-:W-:Y:S01]  /*1a190*/  FFMA R88, R50, R46.reuse, R88 ;  /* 0x0000002e32587223 */ /* 0x080fe20000000058 */
[-C--:B------:R-:W-:Y:S01]  /*1a1a0*/  FFMA R90, R74, R46.reuse, R90 ;  /* 0x0000002e4a5a7223 */ /* 0x080fe2000000005a */
[----:B------:R-:W-:Y:S01]  /*1a1b0*/  FFMA R93, R58, R46, R93 ;  /* 0x0000002e3a5d7223 */ /* 0x000fe2000000005d */
[----:B------:R-:W-:Y:S01]  /*1a1c0*/  FFMA R91, R84, R56, R102 ;  /* 0x00000038545b7223 */ /* 0x000fe20000000066 */
[-C--:B------:R-:W-:Y:S01]  /*1a1d0*/  FFMA R88, R51, R47.reuse, R88 ;  /* 0x0000002f33587223 */ /* 0x080fe20000000058 */
[-C--:B------:R-:W-:Y:S01]  /*1a1e0*/  FFMA R90, R75, R47.reuse, R90 ;  /* 0x0000002f4b5a7223 */ /* 0x080fe2000000005a */
[----:B------:R-:W-:Y:S01]  /*1a1f0*/  FFMA R93, R59, R47, R93 ;  /* 0x0000002f3b5d7223 */ /* 0x000fe2000000005d */
[-C--:B------:R-:W-:Y:S01]  /*1a200*/  FFMA R89, R73, R85.reuse, R89 ;  /* 0x0000005549597223 */ /* 0x080fe20000000059 */
[----:B------:R-:W-:Y:S01]  /*1a210*/  FFMA R91, R57, R85, R91 ;  /* 0x00000055395b7223 */ /* 0x000fe2000000005b */
[----:B------:R-:W2:Y:S02]  /*1a220*/  LDS.128 R44, [R0.X4+UR5+0x7190] ;  /* 0x00719005002c7984 */ /* 0x000ea40008004c00 */
[-C--:B------:R-:W-:Y:S01]  /*1a230*/  FFMA R89, R74, R86.reuse, R89 ;  /* 0x000000564a597223 */ /* 0x080fe20000000059 */
[----:B------:R-:W-:Y:S01]  /*1a240*/  FFMA R91, R58, R86, R91 ;  /* 0x000000563a5b7223 */ /* 0x000fe2000000005b */
[-C--:B------:R-:W-:Y:S01]  /*1a250*/  FFMA R86, R51, R87.reuse, R60 ;  /* 0x0000005733567223 */ /* 0x080fe2000000003c */
[C---:B------:R-:W-:Y:S01]  /*1a260*/  FFMA R94, R64.reuse, R56, R106 ;  /* 0x00000038405e7223 */ /* 0x040fe2000000006a */
[-C--:B------:R-:W-:Y:S01]  /*1a270*/  FFMA R89, R75, R87.reuse, R89 ;  /* 0x000000574b597223 */ /* 0x080fe20000000059 */
[----:B------:R-:W-:Y:S01]  /*1a280*/  FFMA R91, R59, R87, R91 ;  /* 0x000000573b5b7223 */ /* 0x000fe2000000005b */
[C---:B------:R-:W-:Y:S01]  /*1a290*/  FFMA R87, R64.reuse, R48, R105 ;  /* 0x0000003040577223 */ /* 0x040fe20000000069 */
[----:B------:R-:W-:Y:S01]  /*1a2a0*/  FFMA R100, R64, R68, R107 ;  /* 0x0000004440647223 */ /* 0x000fe2000000006b */
[-C--:B------:R-:W-:Y:S01]  /*1a2b0*/  FFMA R94, R57, R65.reuse, R94 ;  /* 0x00000041395e7223 */ /* 0x080fe2000000005e */
[----:B------:R-:W-:Y:S01]  /*1a2c0*/  LDS.128 R60, [R0.X4+UR5+0x60a0] ;  /* 0x0060a005003c7984 */ /* 0x000fe20008004c00 */
[-C--:B------:R-:W-:Y:S01]  /*1a2d0*/  FFMA R87, R49, R65.reuse, R87 ;  /* 0x0000004131577223 */ /* 0x080fe20000000057 */
[----:B------:R-:W-:Y:S01]  /*1a2e0*/  FFMA R100, R69, R65, R100 ;  /* 0x0000004145647223 */ /* 0x000fe20000000064 */
[----:B------:R-:W-:Y:S01]  /*1a2f0*/  FFMA R94, R58, R66, R94 ;  /* 0x000000423a5e7223 */ /* 0x000fe2000000005e */
[----:B------:R-:W-:Y:S01]  /*1a300*/  FFMA R246, R246, R38, R245 ;  /* 0x00000026f6f67223 */ /* 0x000fe200000000f5 */
[-C--:B------:R-:W-:Y:S01]  /*1a310*/  FFMA R87, R50, R66.reuse, R87 ;  /* 0x0000004232577223 */ /* 0x080fe20000000057 */
[----:B------:R-:W-:Y:S01]  /*1a320*/  FFMA R100, R70, R66, R100 ;  /* 0x0000004246647223 */ /* 0x000fe20000000064 */
[----:B------:R-:W-:Y:S01]  /*1a330*/  FFMA R94, R59, R67, R94 ;  /* 0x000000433b5e7223 */ /* 0x000fe2000000005e */
[----:B------:R-:W-:Y:S01]  /*1a340*/  FFMA R21, R247, R31, R21 ;  /* 0x0000001ff7157223 */ /* 0x000fe20000000015 */
[-C--:B------:R-:W-:Y:S01]  /*1a350*/  FFMA R87, R51, R67.reuse, R87 ;  /* 0x0000004333577223 */ /* 0x080fe20000000057 */
[----:B------:R-:W-:Y:S01]  /*1a360*/  FFMA R100, R71, R67, R100 ;  /* 0x0000004347647223 */ /* 0x000fe20000000064 */
[----:B------:R-:W-:Y:S04]  /*1a370*/  LDS.128 R104, [R0.X4+UR5+0x31b0] ;  /* 0x0031b00500687984 */ /* 0x000fe80008004c00 */
[----:B------:R-:W3:Y:S01]  /*1a380*/  LDS.128 R64, [R0.X4+UR5+0x7390] ;  /* 0x0073900500407984 */ /* 0x000ee20008004c00 */
        /* <DEDUP_REMOVED lines=20> */
[----:B------:R-:W1:Y:S01]  /*1a4d0*/  LDS.128 R52, [R0.X4+UR5+0x61a0] ;  /* 0x0061a00500347984 */ /* 0x000e620008004c00 */
        /* <DEDUP_REMOVED lines=21> */
[----:B------:R-:W-:Y:S01]  /*1a630*/  FFMA R77, R75, R79, R77 ;  /* 0x0000004f4b4d7223 */ /* 0x000fe2000000004d */
[C---:B---3--:R-:W-:Y:S01]  /*1a640*/  FFMA R124, R64.reuse, R56, R124 ;  /* 0x00000038407c7223 */ /* 0x048fe2000000007c */
[-C--:B------:R-:W-:Y:S01]  /*1a650*/  FFMA R85, R51, R47.reuse, R85 ;  /* 0x0000002f33557223 */ /* 0x080fe20000000055 */
[-C--:B------:R-:W-:Y:S01]  /*1a660*/  FFMA R84, R75, R47.reuse, R84 ;  /* 0x0000002f4b547223 */ /* 0x080fe20000000054 */
[-C--:B------:R-:W-:Y:S01]  /*1a670*/  FFMA R81, R59, R47.reuse, R81 ;  /* 0x0000002f3b517223 */ /* 0x080fe20000000051 */
[C---:B------:R-:W-:Y:S01]  /*1a680*/  FFMA R97, R71.reuse, R47, R97 ;  /* 0x0000002f47617223 */ /* 0x040fe20000000061 */
        /* <DEDUP_REMOVED lines=10> */
[-C--:B------:R-:W-:Y:S01]  /*1a730*/  FFMA R65, R58, R66.reuse, R124 ;  /* 0x000000423a417223 */ /* 0x080fe2000000007c */
[----:B------:R-:W-:Y:S01]  /*1a740*/  FFMA R64, R50, R66, R96 ;  /* 0x0000004232407223 */ /* 0x000fe20000000060 */
[C---:B------:R-:W-:Y:S01]  /*1a750*/  FFMA R98, R60.reuse, R36, R98 ;  /* 0x000000243c627223 */ /* 0x040fe20000000062 */
[----:B------:R-:W-:Y:S01]  /*1a760*/  FFMA R69, R29, R61, R48 ;  /* 0x0000003d1d457223 */ /* 0x000fe20000000030 */
[-C--:B------:R-:W-:Y:S01]  /*1a770*/  FFMA R65, R59, R67.reuse, R65 ;  /* 0x000000433b417223 */ /* 0x080fe20000000041 */
[C---:B------:R-:W-:Y:S01]  /*1a780*/  FFMA R120, R60.reuse, R24, R120 ;  /* 0x000000183c787223 */ /* 0x040fe20000000078 */
[----:B------:R-:W3:Y:S01]  /*1a790*/  LDS.128 R56, [R0.X4+UR5+0x63a0] ;  /* 0x0063a00500387984 */ /* 0x000ee20008004c00 */
[----:B------:R-:W-:Y:S01]  /*1a7a0*/  FFMA R64, R51, R67, R64 ;  /* 0x0000004333407223 */ /* 0x000fe20000000040 */
[----:B------:R-:W-:Y:S01]  /*1a7b0*/  FFMA R50, R60, R40, R99 ;  /* 0x000000283c327223 */ /* 0x000fe20000000063 */
[----:B------:R-:W-:Y:S01]  /*1a7c0*/  FFMA R48, R62, R30, R69 ;  /* 0x0000001e3e307223 */ /* 0x000fe20000000045 */
[-C--:B------:R-:W-:Y:S01]  /*1a7d0*/  FFMA R51, R37, R61.reuse, R98 ;  /* 0x0000003d25337223 */ /* 0x080fe20000000062 */
[----:B-1----:R-:W-:Y:S01]  /*1a7e0*/  FFMA R88, R52, R40, R88 ;  /* 0x0000002834587223 */ /* 0x002fe20000000058 */
[----:B------:R-:W-:Y:S01]  /*1a7f0*/  FFMA R49, R41, R61, R50 ;  /* 0x0000003d29317223 */ /* 0x000fe20000000032 */
        /* <DEDUP_REMOVED lines=8> */
[----:B------:R-:W1:Y:S01]  /*1a880*/  LDS.128 R48, [R0.X4+UR5+0x70a0] ;  /* 0x0070a00500307984 */ /* 0x000e620008004c00 */
[----:B------:R-:W-:-:S02]  /*1a890*/  FFMA R122, R52, R24, R122 ;  /* 0x00000018347a7223 */ /* 0x000fc4000000007a */
        /* <DEDUP_REMOVED lines=22> */
[----:B------:R-:W2:Y:S01]  /*1aa00*/  LDS.128 R52, [R0.X4+UR5+0x71a0] ;  /* 0x0071a00500347984 */ /* 0x000ea20008004c00 */
[----:B------:R-:W-:Y:S01]  /*1aa10*/  FFMA R45, R25, R45, R44 ;  /* 0x0000002d192d7223 */ /* 0x000fe2000000002c */
[----:B------:R-:W-:Y:S01]  /*1aa20*/  FFMA R44, R46, R30, R69 ;  /* 0x0000001e2e2c7223 */ /* 0x000fe20000000045 */
[----:B---3--:R-:W-:Y:S01]  /*1aa30*/  FFMA R94, R56, R28, R94 ;  /* 0x0000001c385e7223 */ /* 0x008fe2000000005e */
        /* <DEDUP_REMOVED lines=13> */
[----:B------:R-:W3:Y:S01]  /*1ab10*/  LDS.128 R60, [R0.X4+UR5+0x72a0] ;  /* 0x0072a005003c7984 */ /* 0x000ee20008004c00 */
        /* <DEDUP_REMOVED lines=11> */
[C---:B------:R-:W-:Y:S01]  /*1abd0*/  FFMA R92, R48.reuse, R28, R92 ;  /* 0x0000001c305c7223 */ /* 0x040fe2000000005c */
[----:B------:R-:W1:Y:S01]  /*1abe0*/  LDS.128 R44, [R0.X4+UR5+0x73a0] ;  /* 0x0073a005002c7984 */ /* 0x000e620008004c00 */
[C---:B------:R-:W-:Y:S01]  /*1abf0*/  FFMA R80, R48.reuse, R40, R80 ;  /* 0x0000002830507223 */ /* 0x040fe20000000050 */
[----:B------:R-:W-:Y:S01]  /*1ac00*/  FFMA R48, R48, R24, R95 ;  /* 0x0000001830307223 */ /* 0x000fe2000000005f */
[-C--:B------:R-:W-:Y:S01]  /*1ac10*/  FFMA R69, R29, R49.reuse, R92 ;  /* 0x000000311d457223 */ /* 0x080fe2000000005c */
[----:B------:R-:W-:Y:S01]  /*1ac20*/  FFMA R74, R74, R66, R123 ;  /* 0x000000424a4a7223 */ /* 0x000fe2000000007b */
[-C--:B------:R-:W-:Y:S01]  /*1ac30*/  FFMA R57, R41, R49.reuse, R80 ;  /* 0x0000003129397223 */ /* 0x080fe20000000050 */
[----:B------:R-:W-:Y:S01]  /*1ac40*/  FFMA R49, R25, R49, R48 ;  /* 0x0000003119317223 */ /* 0x000fe20000000030 */
[C---:B------:R-:W-:Y:S01]  /*1ac50*/  FFMA R48, R50.reuse, R30, R69 ;  /* 0x0000001e32307223 */ /* 0x040fe20000000045 */
[----:B------:R-:W-:Y:S01]  /*1ac60*/  FFMA R218, R50, R38, R59 ;  /* 0x0000002632da7223 */ /* 0x000fe2000000003b */
[----:B------:R-:W-:Y:S02]  /*1ac70*/  LDS.128 R88, [R0.X4+UR5+0x21b0] ;  /* 0x0021b00500587984 */ /* 0x000fe40008004c00 */
[----:B------:R-:W-:Y:S01]  /*1ac80*/  FFMA R225, R51, R31, R48 ;  /* 0x0000001f33e17223 */ /* 0x000fe20000000030 */
[----:B--2---:R-:W-:Y:S01]  /*1ac90*/  FFMA R48, R52, R28, R81 ;  /* 0x0000001c34307223 */ /* 0x004fe20000000051 */
        /* <DEDUP_REMOVED lines=14> */
[C---:B---3--:R-:W-:Y:S01]  /*1ad80*/  FFMA R78, R60.reuse, R40, R78 ;  /* 0x000000283c4e7223 */ /* 0x048fe2000000004e */
        /* <DEDUP_REMOVED lines=15> */
[-C--:B------:R-:W-:Y:S01]  /*1ae80*/  FFMA R75, R75, R67.reuse, R74 ;  /* 0x000000434b4b7223 */ /* 0x080fe2000000004a */
[----:B------:R-:W-:Y:S01]  /*1ae90*/  FFMA R67, R71, R67, R66 ;  /* 0x0000004347437223 */ /* 0x000fe20000000042 */
[----:B------:R-:W-:Y:S01]  /*1aea0*/  FFMA R250, R62, R26, R61 ;  /* 0x0000001a3efa7223 */ /* 0x000fe2000000003d */
[C---:B-1----:R-:W-:Y:S01]  /*1aeb0*/  FFMA R64, R44.reuse, R40, R64 ;  /* 0x000000282c407223 */ /* 0x042fe20000000040 */
        /* <DEDUP_REMOVED lines=9> */
[C---:B------:R-:W-:Y:S01]  /*1af50*/  FFMA R24, R44.reuse, R24, R67 ;  /* 0x000000182c187223 */ /* 0x040fe20000000043 */
[----:B------:R-:W-:Y:S02]  /*1af60*/  FFMA R41, R41, R45, R64 ;  /* 0x0000002d29297223 */ /* 0x000fe40000000040 */
[----:B------:R-:W2:Y:S04]  /*1af70*/  LDS.128 R56, [R0.X4+UR5+0x1b0] ;  /* 0x0001b00500387984 */ /* 0x000ea80008004c00 */
[----:B------:R-:W3:Y:S04]  /*1af80*/  LDS.128 R60, [R0.X4+UR5+0x2b0] ;  /* 0x0002b005003c7984 */ /* 0x000ee80008004c00 */
[----:B------:R-:W4:Y:S04]  /*1af90*/  LDS.128 R64, [R0.X4+UR5+0x3b0] ;  /* 0x0003b00500407984 */ /* 0x000f280008004c00 */
[----:B------:R-:W1:Y:S01]  /*1afa0*/  LDS.128 R68, [R0.X4+UR5+0x10b0] ;  /* 0x0010b00500447984 */ /* 0x000e620008004c00 */
[----:B------:R-:W-:-:S03]  /*1afb0*/  FFMA R36, R44, R36, R75 ;  /* 0x000000242c247223 */ /* 0x000fc6000000004b */
[----:B------:R-:W1:Y:S04]  /*1afc0*/  LDS.128 R72, [R0.X4+UR5+0x11b0] ;  /* 0x0011b00500487984 */ /* 0x000e680008004c00 */
[----:B------:R-:W1:Y:S04]  /*1afd0*/  LDS.128 R76, [R0.X4+UR5+0x12b0] ;  /* 0x0012b005004c7984 */ /* 0x000e680008004c00 */
[----:B------:R-:W3:Y:S04]  /*1afe0*/  LDS.128 R80, [R0.X4+UR5+0x13b0] ;  /* 0x0013b00500507984 */ /* 0x000ee80008004c00 */
[----:B------:R-:W4:Y:S04]  /*1aff0*/  LDS.128 R84, [R0.X4+UR5+0x20b0] ;  /* 0x0020b00500547984 */ /* 0x000f280008004c00 */
[----:B------:R-:W4:Y:S04]  /*1b000*/  LDS.128 R92, [R0.X4+UR5+0x22b0] ;  /* 0x0022b005005c7984 */ /* 0x000f280008004c00 */
[----:B------:R-:W4:Y:S04]  /*1b010*/  LDS.128 R96, [R0.X4+UR5+0x23b0] ;  /* 0x0023b00500607984 */ /* 0x000f280008004c00 */
[----:B------:R-:W4:Y:S04]  /*1b020*/  LDS.128 R100, [R0.X4+UR5+0x30b0] ;  /* 0x0030b00500647984 */ /* 0x000f280008004c00 */
[----:B------:R-:W4:Y:S04]  /*1b030*/  LDS.128 R108, [R0.X4+UR5+0x32b0] ;  /* 0x0032b005006c7984 */ /* 0x000f280008004c00 */
[----:B------:R-:W4:Y:S04]  /*1b040*/  LDS.128 R112, [R0.X4+UR5+0x33b0] ;  /* 0x0033b00500707984 */ /* 0x000f280008004c00 */
[----:B------:R-:W4:Y:S04]  /*1b050*/  LDS.128 R116, [R0.X4+UR5+0x40b0] ;  /* 0x0040b00500747984 */ /* 0x000f280008004c00 */
[----:B------:R-:W4:Y:S01]  /*1b060*/  LDS.128 R120, [R0.X4+UR5+0x41b0] ;  /* 0x0041b00500787984 */ /* 0x000f220008004c00 */
[----:B------:R-:W-:-:S03]  /*1b070*/  FFMA R25, R25, R45, R24 ;  /* 0x0000002d19197223 */ /* 0x000fc60000000018 */
[----:B------:R-:W4:Y:S01]  /*1b080*/  LDS.128 R124, [R0.X4+UR5+0x42b0] ;  /* 0x0042b005007c7984 */ /* 0x000f220008004c00 */
[----:B------:R-:W-:Y:S01]  /*1b090*/  MOV R24, R177 ;  /* 0x000000b100187202 */ /* 0x000fe20000000f00 */
[-C--:B-1----:R-:W-:Y:S01]  /*1b0a0*/  FFMA R199, R48, R52.reuse, R199 ;  /* 0x0000003430c77223 */ /* 0x082fe200000000c7 */
[----:B--2---:R-:W-:Y:S01]  /*1b0b0*/  FFMA R13, R56, R52, R13 ;  /* 0x00000034380d7223 */ /* 0x004fe2000000000d */
[----:B------:R-:W-:Y:S01]  /*1b0c0*/  FFMA R25, R46, R26, R25 ;  /* 0x0000001a2e197223 */ /* 0x000fe20000000019 */
[----:B---3--:R-:W-:Y:S01]  /*1b0d0*/  FFMA R22, R60, R52, R22 ;  /* 0x000000343c167223 */ /* 0x008fe20000000016 */
[----:B------:R-:W-:Y:S01]  /*1b0e0*/  FFMA R37, R37, R45, R36 ;  /* 0x0000002d25257223 */ /* 0x000fe20000000024 */
[----:B------:R-:W-:Y:S01]  /*1b0f0*/  FFMA R41, R46, R42, R41 ;  /* 0x0000002a2e297223 */ /* 0x000fe20000000029 */
[----:B----4-:R-:W-:Y:S01]  /*1b100*/  FFMA R14, R64, R52, R14 ;  /* 0x00000034400e7223 */ /* 0x010fe2000000000e */
[----:B------:R-:W-:Y:S01]  /*1b110*/  MOV R42, R24 ;  /* 0x00000018002a7202 */ /* 0x000fe20000000f00 */
[----:B------:R-:W-:Y:S01]  /*1b120*/  FFMA R33, R68, R52, R33 ;  /* 0x0000003444217223 */ /* 0x000fe20000000021 */
[----:B------:R-:W-:Y:S01]  /*1b130*/  FFMA R199, R49, R53, R199 ;  /* 0x0000003531c77223 */ /* 0x000fe200000000c7 */
[----:B------:R-:W-:Y:S01]  /*1b140*/  FFMA R29, R29, R45, R28 ;  /* 0x0000002d1d1d7223 */ /* 0x000fe2000000001c */
[----:B------:R-:W-:Y:S01]  /*1b150*/  FFMA R24, R57, R53, R13 ;  /* 0x0000003539187223 */ /* 0x000fe2000000000d */
[----:B------:R-:W-:Y:S01]  /*1b160*/  FFMA R27, R47, R27, R25 ;  /* 0x0000001b2f1b7223 */ /* 0x000fe20000000019 */
[-C--:B------:R-:W-:Y:S01]  /*1b170*/  FFMA R22, R61, R53.reuse, R22 ;  /* 0x000000353d167223 */ /* 0x080fe20000000016 */
        /* <DEDUP_REMOVED lines=16> */
[----:B------:R-:W-:Y:S01]  /*1b280*/  MOV R28, R176 ;  /* 0x000000b0001c7202 */ /* 0x000fe20000000f00 */
[----:B------:R-:W-:Y:S01]  /*1b290*/  FFMA R26, R73, R53, R15 ;  /* 0x00000035491a7223 */ /* 0x000fe2000000000f */
[----:B------:R-:W-:Y:S01]  /*1b2a0*/  MOV R40, R179 ;  /* 0x000000b300287202 */ /* 0x000fe20000000f00 */
[----:B------:R-:W-:Y:S01]  /*1b2b0*/  FFMA R29, R63, R55, R22 ;  /* 0x000000373f1d7223 */ /* 0x000fe20000000016 */
[----:B------:R-:W-:Y:S01]  /*1b2c0*/  MOV R45, R178 ;  /* 0x000000b2002d7202 */ /* 0x000fe20000000f00 */
[----:B------:R-:W-:Y:S01]  /*1b2d0*/  FFMA R23, R77, R53, R23 ;  /* 0x000000354d177223 */ /* 0x000fe20000000017 */
[----:B------:R-:W1:Y:S01]  /*1b2e0*/  LDS.128 R176, [R0.X4+UR5+0x73b0] ;  /* 0x0073b00500b07984 */ /* 0x000e620008004c00 */
[----:B------:R-:W-:Y:S01]  /*1b2f0*/  FFMA R24, R67, R55, R25 ;  /* 0x0000003743187223 */ /* 0x000fe20000000019 */
[-C--:B------:R-:W-:Y:S01]  /*1b300*/  FFMA R19, R84, R52.reuse, R19 ;  /* 0x0000003454137223 */ /* 0x080fe20000000013 */
[----:B------:R-:W-:Y:S01]  /*1b310*/  FFMA R16, R81, R53, R16 ;  /* 0x0000003551107223 */ /* 0x000fe20000000010 */
[----:B------:R-:W-:Y:S01]  /*1b320*/  FFMA R22, R71, R55, R33 ;  /* 0x0000003747167223 */ /* 0x000fe20000000021 */
[-C--:B------:R-:W-:Y:S01]  /*1b330*/  FFMA R35, R88, R52.reuse, R35 ;  /* 0x0000003458237223 */ /* 0x080fe20000000023 */
[----:B------:R-:W-:Y:S01]  /*1b340*/  STL [R1+0xac], R37 ;  /* 0x0000ac2501007387 */ /* 0x000fe20000100800 */
[----:B------:R-:W-:Y:S01]  /*1b350*/  FFMA R181, R92, R52, R181 ;  /* 0x000000345cb57223 */ /* 0x000fe200000000b5 */
[-C--:B------:R-:W-:Y:S01]  /*1b360*/  FFMA R26, R74, R54.reuse, R26 ;  /* 0x000000364a1a7223 */ /* 0x080fe2000000001a */
[-C--:B------:R-:W-:Y:S01]  /*1b370*/  FFMA R23, R78, R54.reuse, R23 ;  /* 0x000000364e177223 */ /* 0x080fe20000000017 */
[----:B------:R-:W-:Y:S01]  /*1b380*/  STL [R1+0xa8], R30 ;  /* 0x0000a81e01007387 */ /* 0x000fe20000100800 */
[----:B------:R-:W-:Y:S01]  /*1b390*/  FFMA R19, R85, R53, R19 ;  /* 0x0000003555137223 */ /* 0x000fe20000000013 */
[----:B------:R-:W-:-:S02]  /*1b3a0*/  FFMA R16, R82, R54, R16 ;  /* 0x0000003652107223 */ /* 0x000fc40000000010 */
[----:B------:R-:W-:Y:S01]  /*1b3b0*/  STL [R1+0xa4], R29 ;  /* 0x0000a41d01007387 */ /* 0x000fe20000100800 */
[-C--:B------:R-:W-:Y:S01]  /*1b3c0*/  FFMA R35, R89, R53.reuse, R35 ;  /* 0x0000003559237223 */ /* 0x080fe20000000023 */
[-C--:B------:R-:W-:Y:S02]  /*1b3d0*/  FFMA R184, R96, R52.reuse, R184 ;  /* 0x0000003460b87223 */ /* 0x080fe400000000b8 */
[----:B------:R-:W-:Y:S01]  /*1b3e0*/  STL [R1+0xa0], R24 ;  /* 0x0000a01801007387 */ /* 0x000fe20000100800 */
[----:B------:R-:W-:Y:S01]  /*1b3f0*/  FFMA R181, R93, R53, R181 ;  /* 0x000000355db57223 */ /* 0x000fe200000000b5 */
[-C--:B------:R-:W-:Y:S02]  /*1b400*/  FFMA R18, R100, R52.reuse, R18 ;  /* 0x0000003464127223 */ /* 0x080fe40000000012 */
[----:B------:R2:W-:Y:S01]  /*1b410*/  STL [R1+0x9c], R22 ;  /* 0x00009c1601007387 */ /* 0x0005e20000100800 */
[-C--:B------:R-:W-:Y:S01]  /*1b420*/  FFMA R23, R79, R55.reuse, R23 ;  /* 0x000000374f177223 */ /* 0x080fe20000000017 */
[----:B------:R-:W-:Y:S01]  /*1b430*/  FFMA R11, R104, R52, R11 ;  /* 0x00000034680b7223 */ /* 0x000fe2000000000b */
[-C--:B------:R-:W-:Y:S01]  /*1b440*/  FFMA R19, R86, R54.reuse, R19 ;  /* 0x0000003656137223 */ /* 0x080fe20000000013 */
[----:B------:R-:W-:Y:S01]  /*1b450*/  FFMA R16, R83, R55, R16 ;  /* 0x0000003753107223 */ /* 0x000fe20000000010 */
[-C--:B------:R-:W-:Y:S01]  /*1b460*/  FFMA R35, R90, R54.reuse, R35 ;  /* 0x000000365a237223 */ /* 0x080fe20000000023 */
[----:B------:R-:W-:Y:S01]  /*1b470*/  FFMA R184, R97, R53, R184 ;  /* 0x0000003561b87223 */ /* 0x000fe200000000b8 */
[----:B--2---:R-:W-:Y:S01]  /*1b480*/  FFMA R22, R75, R55, R26 ;  /* 0x000000374b167223 */ /* 0x004fe2000000001a */
[----:B------:R-:W-:Y:S01]  /*1b490*/  FFMA R181, R94, R54, R181 ;  /* 0x000000365eb57223 */ /* 0x000fe200000000b5 */
[-C--:B------:R-:W-:Y:S01]  /*1b4a0*/  FFMA R18, R101, R53.reuse, R18 ;  /* 0x0000003565127223 */ /* 0x080fe20000000012 */
[-C--:B------:R-:W-:Y:S01]  /*1b4b0*/  FFMA R12, R108, R52.reuse, R12 ;  /* 0x000000346c0c7223 */ /* 0x080fe2000000000c */
[----:B------:R-:W-:Y:S01]  /*1b4c0*/  FFMA R11, R105, R53, R11 ;  /* 0x00000035690b7223 */ /* 0x000fe2000000000b */
[----:B------:R2:W-:Y:S01]  /*1b4d0*/  STL [R1+0x98], R22 ;  /* 0x0000981601007387 */ /* 0x0005e20000100800 */
[----:B------:R-:W-:Y:S01]  /*1b4e0*/  FFMA R34, R112, R52, R34 ;  /* 0x0000003470227223 */ /* 0x000fe20000000022 */
[----:B------:R-:W-:-:S02]  /*1b4f0*/  MOV R38, R45 ;  /* 0x0000002d00267202 */ /* 0x000fc40000000f00 */
[----:B------:R-:W-:Y:S01]  /*1b500*/  STL [R1+0x94], R23 ;  /* 0x0000941701007387 */ /* 0x000fe20000100800 */
[----:B------:R-:W-:Y:S01]  /*1b510*/  FFMA R4, R116, R52, R4 ;  /* 0x0000003474047223 */ /* 0x000fe20000000004 */
[----:B------:R-:W-:Y:S02]  /*1b520*/  FFMA R184, R98, R54, R184 ;  /* 0x0000003662b87223 */ /* 0x000fe400000000b8 */
[----:B------:R3:W-:Y:S01]  /*1b530*/  STL [R1+0x90], R16 ;  /* 0x0000901001007387 */ /* 0x0007e20000100800 */
[-C--:B--2---:R-:W-:Y:S01]  /*1b540*/  FFMA R22, R87, R55.reuse, R19 ;  /* 0x0000003757167223 */ /* 0x084fe20000000013 */
[----:B------:R-:W-:Y:S01]  /*1b550*/  FFMA R19, R91, R55, R35 ;  /* 0x000000375b137223 */ /* 0x000fe20000000023 */
[----:B------:R-:W-:Y:S01]  /*1b560*/  MOV R45, R28 ;  /* 0x0000001c002d7202 */ /* 0x000fe20000000f00 */
[----:B------:R-:W-:Y:S01]  /*1b570*/  FFMA R9, R120, R52, R9 ;  /* 0x0000003478097223 */ /* 0x000fe20000000009 */
[-C--:B------:R-:W-:Y:S01]  /*1b580*/  FFMA R18, R102, R54.reuse, R18 ;  /* 0x0000003666127223 */ /* 0x080fe20000000012 */
[----:B------:R-:W-:Y:S01]  /*1b590*/  FFMA R28, R109, R53, R12 ;  /* 0x000000356d1c7223 */ /* 0x000fe2000000000c */
[----:B------:R-:W-:Y:S01]  /*1b5a0*/  FFMA R11, R106, R54, R11 ;  /* 0x000000366a0b7223 */ /* 0x000fe2000000000b */
[----:B---3--:R-:W-:Y:S01]  /*1b5b0*/  FFMA R16, R95, R55, R181 ;  /* 0x000000375f107223 */ /* 0x008fe200000000b5 */
[-C--:B------:R-:W-:Y:S01]  /*1b5c0*/  FFMA R34, R113, R53.reuse, R34 ;  /* 0x0000003571227223 */ /* 0x080fe20000000022 */
[----:B------:R2:W-:Y:S01]  /*1b5d0*/  STL [R1+0x8c], R22 ;  /* 0x00008c1601007387 */ /* 0x0005e20000100800 */
[-C--:B------:R-:W-:Y:S01]  /*1b5e0*/  FFMA R4, R117, R53.reuse, R4 ;  /* 0x0000003575047223 */ /* 0x080fe20000000004 */
[-C--:B------:R-:W-:Y:S01]  /*1b5f0*/  FFMA R188, R124, R52.reuse, R188 ;  /* 0x000000347cbc7223 */ /* 0x080fe200000000bc */
[----:B------:R-:W-:Y:S01]  /*1b600*/  FFMA R9, R121, R53, R9 ;  /* 0x0000003579097223 */ /* 0x000fe20000000009 */
[----:B------:R3:W-:Y:S01]  /*1b610*/  STL [R1+0x88], R19 ;  /* 0x0000881301007387 */ /* 0x0007e20000100800 */
[----:B------:R-:W-:Y:S01]  /*1b620*/  FFMA R190, R128, R52, R190 ;  /* 0x0000003480be7223 */ /* 0x000fe200000000be */
[----:B------:R-:W-:-:S02]  /*1b630*/  FFMA R28, R110, R54, R28 ;  /* 0x000000366e1c7223 */ /* 0x000fc4000000001c */
[----:B------:R4:W-:Y:S01]  /*1b640*/  STL [R1+0x84], R16 ;  /* 0x0000841001007387 */ /* 0x0009e20000100800 */
[-C--:B--2---:R-:W-:Y:S01]  /*1b650*/  FFMA R22, R99, R55.reuse, R184 ;  /* 0x0000003763167223 */ /* 0x084fe200000000b8 */
[----:B------:R-:W-:Y:S01]  /*1b660*/  FFMA R192, R132, R52, R192 ;  /* 0x0000003484c07223 */ /* 0x000fe200000000c0 */
[----:B------:R-:W-:Y:S01]  /*1b670*/  FFMA R34, R114, R54, R34 ;  /* 0x0000003672227223 */ /* 0x000fe20000000022 */
[----:B------:R-:W-:Y:S01]  /*1b680*/  FFMA R194, R136, R52, R194 ;  /* 0x0000003488c27223 */ /* 0x000fe200000000c2 */
[-C--:B---3--:R-:W-:Y:S01]  /*1b690*/  FFMA R19, R103, R55.reuse, R18 ;  /* 0x0000003767137223 */ /* 0x088fe20000000012 */
[----:B------:R-:W-:Y:S01]  /*1b6a0*/  FFMA R4, R118, R54, R4 ;  /* 0x0000003676047223 */ /* 0x000fe20000000004 */
[-C--:B------:R-:W-:Y:S01]  /*1b6b0*/  FFMA R196, R140, R52.reuse, R196 ;  /* 0x000000348cc47223 */ /* 0x080fe200000000c4 */
[----:B------:R-:W-:Y:S01]  /*1b6c0*/  FFMA R198, R144, R52, R198 ;  /* 0x0000003490c67223 */ /* 0x000fe200000000c6 */
[----:B----4-:R-:W-:Y:S01]  /*1b6d0*/  FFMA R16, R107, R55, R11 ;  /* 0x000000376b107223 */ /* 0x010fe2000000000b */
[-C--:B------:R-:W-:Y:S01]  /*1b6e0*/  FFMA R188, R125, R53.reuse, R188 ;  /* 0x000000357dbc7223 */ /* 0x080fe200000000bc */
[-C--:B------:R-:W-:Y:S01]  /*1b6f0*/  FFMA R9, R122, R54.reuse, R9 ;  /* 0x000000367a097223 */ /* 0x080fe20000000009 */
[----:B------:R-:W-:Y:S01]  /*1b700*/  STL [R1+0x80], R22 ;  /* 0x0000801601007387 */ /* 0x000fe20000100800 */
[----:B------:R-:W-:Y:S01]  /*1b710*/  FFMA R190, R129, R53, R190 ;  /* 0x0000003581be7223 */ /* 0x000fe200000000be */
[----:B------:R-:W-:Y:S01]  /*1b720*/  FFMA R18, R111, R55, R28 ;  /* 0x000000376f127223 */ /* 0x000fe2000000001c */
[----:B------:R-:W-:Y:S01]  /*1b730*/  FFMA R192, R133, R53, R192 ;  /* 0x0000003585c07223 */ /* 0x000fe200000000c0 */
[----:B------:R-:W-:Y:S01]  /*1b740*/  STL [R1+0x7c], R19 ;  /* 0x00007c1301007387 */ /* 0x000fe20000100800 */
[----:B------:R-:W-:Y:S01]  /*1b750*/  FFMA R11, R115, R55, R34 ;  /* 0x00000037730b7223 */ /* 0x000fe20000000022 */
[----:B------:R-:W-:-:S02]  /*1b760*/  FFMA R188, R126, R54, R188 ;  /* 0x000000367ebc7223 */ /* 0x000fc400000000bc */
[----:B------:R2:W-:Y:S01]  /*1b770*/  STL [R1+0x78], R16 ;  /* 0x0000781001007387 */ /* 0x0005e20000100800 */
[-C--:B------:R-:W-:Y:S01]  /*1b780*/  FFMA R190, R130, R54.reuse, R190 ;  /* 0x0000003682be7223 */ /* 0x080fe200000000be */
[-C--:B------:R-:W-:Y:S01]  /*1b790*/  FFMA R194, R137, R53.reuse, R194 ;  /* 0x0000003589c27223 */ /* 0x080fe200000000c2 */
[----:B------:R-:W-:Y:S01]  /*1b7a0*/  FFMA R192, R134, R54, R192 ;  /* 0x0000003686c07223 */ /* 0x000fe200000000c0 */
[----:B------:R-:W-:Y:S01]  /*1b7b0*/  STL [R1+0x74], R18 ;  /* 0x0000741201007387 */ /* 0x000fe20000100800 */
[----:B------:R-:W-:Y:S01]  /*1b7c0*/  FFMA R196, R141, R53, R196 ;  /* 0x000000358dc47223 */ /* 0x000fe200000000c4 */
[-C--:B------:R-:W-:Y:S01]  /*1b7d0*/  FFMA R217, R148, R52.reuse, R217 ;  /* 0x0000003494d97223 */ /* 0x080fe200000000d9 */
[-C--:B------:R-:W-:Y:S01]  /*1b7e0*/  FFMA R220, R152, R52.reuse, R220 ;  /* 0x0000003498dc7223 */ /* 0x080fe200000000dc */
[-C--:B------:R-:W-:Y:S01]  /*1b7f0*/  FFMA R224, R156, R52.reuse, R224 ;  /* 0x000000349ce07223 */ /* 0x080fe200000000e0 */
[----:B------:R-:W-:Y:S01]  /*1b800*/  FFMA R246, R168, R52, R246 ;  /* 0x00000034a8f67223 */ /* 0x000fe200000000f6 */
[-C--:B--2---:R-:W-:Y:S01]  /*1b810*/  FFMA R16, R119, R55.reuse, R4 ;  /* 0x0000003777107223 */ /* 0x084fe20000000004 */
[----:B------:R-:W-:Y:S01]  /*1b820*/  FFMA R4, R123, R55, R9 ;  /* 0x000000377b047223 */ /* 0x000fe20000000009 */
[----:B------:R2:W-:Y:S01]  /*1b830*/  STL [R1+0x70], R11 ;  /* 0x0000700b01007387 */ /* 0x0005e20000100800 */
[----:B------:R-:W-:Y:S01]  /*1b840*/  FFMA R198, R145, R53, R198 ;  /* 0x0000003591c67223 */ /* 0x000fe200000000c6 */
[----:B------:R-:W-:-:S02]  /*1b850*/  FFMA R9, R131, R55, R190 ;  /* 0x0000003783097223 */ /* 0x000fc400000000be */
[----:B------:R-:W-:Y:S01]  /*1b860*/  STL [R1+0x6c], R16 ;  /* 0x00006c1001007387 */ /* 0x000fe20000100800 */
[-C--:B------:R-:W-:Y:S01]  /*1b870*/  FFMA R194, R138, R54.reuse, R194 ;  /* 0x000000368ac27223 */ /* 0x080fe200000000c2 */
[-C--:B------:R-:W-:Y:S02]  /*1b880*/  FFMA R196, R142, R54.reuse, R196 ;  /* 0x000000368ec47223 */ /* 0x080fe400000000c4 */
[----:B------:R3:W-:Y:S01]  /*1b890*/  STL [R1+0x34], R4 ;  /* 0x0000340401007387 */ /* 0x0007e20000100800 */
[----:B--2---:R-:W-:Y:S01]  /*1b8a0*/  FFMA R11, R127, R55, R188 ;  /* 0x000000377f0b7223 */ /* 0x004fe200000000bc */
[-C--:B------:R-:W-:Y:S01]  /*1b8b0*/  FFMA R217, R149, R53.reuse, R217 ;  /* 0x0000003595d97223 */ /* 0x080fe200000000d9 */
[----:B------:R-:W-:Y:S01]  /*1b8c0*/  FFMA R198, R146, R54, R198 ;  /* 0x0000003692c67223 */ /* 0x000fe200000000c6 */
[-C--:B------:R-:W-:Y:S01]  /*1b8d0*/  FFMA R220, R153, R53.reuse, R220 ;  /* 0x0000003599dc7223 */ /* 0x080fe200000000dc */
[----:B------:R-:W-:Y:S01]  /*1b8e0*/  FFMA R224, R157, R53, R224 ;  /* 0x000000359de07223 */ /* 0x000fe200000000e0 */
[----:B------:R2:W-:Y:S01]  /*1b8f0*/  STL [R1+0x30], R11 ;  /* 0x0000300b01007387 */ /* 0x0005e20000100800 */
[----:B---3--:R-:W-:-:S03]  /*1b900*/  FFMA R4, R135, R55, R192 ;  /* 0x0000003787047223 */ /* 0x008fc600000000c0 */
[----:B------:R3:W-:Y:S01]  /*1b910*/  STL [R1+0x2c], R9 ;  /* 0x00002c0901007387 */ /* 0x0007e20000100800 */
[----:B-1----:R-:W-:Y:S01]  /*1b920*/  FFMA R27, R176, R52, R27 ;  /* 0x00000034b01b7223 */ /* 0x002fe2000000001b */
[-C--:B------:R-:W-:Y:S02]  /*1b930*/  FFMA R217, R150, R54.reuse, R217 ;  /* 0x0000003696d97223 */ /* 0x080fe400000000d9 */
[----:B------:R1:W-:Y:S01]  /*1b940*/  STL [R1+0x28], R4 ;  /* 0x0000280401007387 */ /* 0x0003e20000100800 */
[----:B--2---:R-:W-:Y:S01]  /*1b950*/  FFMA R11, R139, R55, R194 ;  /* 0x000000378b0b7223 */ /* 0x004fe200000000c2 */
[-C--:B------:R-:W-:Y:S01]  /*1b960*/  FFMA R220, R154, R54.reuse, R220 ;  /* 0x000000369adc7223 */ /* 0x080fe200000000dc */
[----:B------:R-:W-:Y:S01]  /*1b970*/  MOV R44, R173 ;  /* 0x000000ad002c7202 */ /* 0x000fe20000000f00 */
[----:B------:R-:W2:Y:S01]  /*1b980*/  LDS.128 R12, [R32+0x1b0] ;  /* 0x0001b000200c7984 */ /* 0x000ea20000000c00 */
[-C--:B---3--:R-:W-:Y:S01]  /*1b990*/  FFMA R9, R143, R55.reuse, R196 ;  /* 0x000000378f097223 */ /* 0x088fe200000000c4 */
[----:B------:R-:W-:Y:S01]  /*1b9a0*/  FFMA R224, R158, R54, R224 ;  /* 0x000000369ee07223 */ /* 0x000fe200000000e0 */
[----:B-1----:R-:W-:Y:S01]  /*1b9b0*/  FFMA R4, R147, R55, R198 ;  /* 0x0000003793047223 */ /* 0x002fe200000000c6 */
[----:B------:R1:W-:Y:S01]  /*1b9c0*/  STL [R1+0x24], R11 ;  /* 0x0000240b01007387 */ /* 0x0003e20000100800 */
[-C--:B------:R-:W-:Y:S01]  /*1b9d0*/  FFMA R246, R169, R53.reuse, R246 ;  /* 0x00000035a9f67223 */ /* 0x080fe200000000f6 */
[----:B------:R-:W-:-:S02]  /*1b9e0*/  FFMA R27, R177, R53, R27 ;  /* 0x00000035b11b7223 */ /* 0x000fc4000000001b */
[----:B------:R3:W-:Y:S01]  /*1b9f0*/  STL [R1+0x20], R9 ;  /* 0x0000200901007387 */ /* 0x0007e20000100800 */
[----:B------:R-:W-:-:S03]  /*1ba00*/  FFMA R246, R170, R54, R246 ;  /* 0x00000036aaf67223 */ /* 0x000fc600000000f6 */
[----:B------:R4:W-:Y:S01]  /*1ba10*/  STL [R1+0x1c], R4 ;  /* 0x00001c0401007387 */ /* 0x0009e20000100800 */
[-C--:B-1----:R-:W-:Y:S01]  /*1ba20*/  FFMA R11, R151, R55.reuse, R217 ;  /* 0x00000037970b7223 */ /* 0x082fe200000000d9 */
[----:B------:R-:W-:Y:S01]  /*1ba30*/  FFMA R27, R178, R54, R27 ;  /* 0x00000036b21b7223 */ /* 0x000fe2000000001b */
[----:B---3--:R-:W-:-:S03]  /*1ba40*/  FFMA R9, R155, R55, R220 ;  /* 0x000000379b097223 */ /* 0x008fc600000000dc */
[----:B------:R-:W-:Y:S01]  /*1ba50*/  STL [R1+0x18], R11 ;  /* 0x0000180b01007387 */ /* 0x000fe20000100800 */
[----:B----4-:R-:W-:-:S03]  /*1ba60*/  FFMA R4, R159, R55, R224 ;  /* 0x000000379f047223 */ /* 0x010fc600000000e0 */
[----:B------:R-:W-:Y:S01]  /*1ba70*/  STL [R1+0x14], R9 ;  /* 0x0000140901007387 */ /* 0x000fe20000100800 */
[----:B------:R-:W-:-:S03]  /*1ba80*/  MOV R36, R175 ;  /* 0x000000af00247202 */ /* 0x000fc60000000f00 */
[----:B------:R1:W-:Y:S04]  /*1ba90*/  STL [R1+0x10], R4 ;  /* 0x0000100401007387 */ /* 0x0003e80000100800 */
[----:B------:R-:W-:Y:S01]  /*1baa0*/  LDS.128 R172, [R0.X4+UR5+0x72b0] ;  /* 0x0072b00500ac7984 */ /* 0x000fe20008004c00 */
[-C--:B-1----:R-:W-:Y:S01]  /*1bab0*/  FFMA R4, R171, R55.reuse, R246 ;  /* 0x00000037ab047223 */ /* 0x082fe200000000f6 */
[----:B------:R-:W-:Y:S02]  /*1bac0*/  FFMA R246, R179, R55, R27 ;  /* 0x00000037b3f67223 */ /* 0x000fe4000000001b */
[----:B------:R-:W1:Y:S01]  /*1bad0*/  LDS.128 R24, [R32+0x2b0] ;  /* 0x0002b00020187984 */ /* 0x000e620000000c00 */
[-C--:B------:R-:W-:Y:S01]  /*1bae0*/  FFMA R226, R160, R52.reuse, R226 ;  /* 0x00000034a0e27223 */ /* 0x080fe200000000e2 */
[----:B------:R-:W-:-:S03]  /*1baf0*/  FFMA R228, R164, R52, R228 ;  /* 0x00000034a4e47223 */ /* 0x000fc600000000e4 */
[-C--:B------:R-:W-:Y:S01]  /*1bb00*/  FFMA R226, R161, R53.reuse, R226 ;  /* 0x00000035a1e27223 */ /* 0x080fe200000000e2 */
[----:B------:R-:W-:-:S03]  /*1bb10*/  FFMA R228, R165, R53, R228 ;  /* 0x00000035a5e47223 */ /* 0x000fc600000000e4 */
[-C--:B------:R-:W-:Y:S01]  /*1bb20*/  FFMA R226, R162, R54.reuse, R226 ;  /* 0x00000036a2e27223 */ /* 0x080fe200000000e2 */
[----:B------:R-:W-:-:S03]  /*1bb30*/  FFMA R228, R166, R54, R228 ;  /* 0x00000036a6e47223 */ /* 0x000fc600000000e4 */
[-C--:B------:R-:W-:Y:S01]  /*1bb40*/  FFMA R11, R163, R55.reuse, R226 ;  /* 0x00000037a30b7223 */ /* 0x080fe200000000e2 */
[----:B------:R-:W-:Y:S01]  /*1bb50*/  FFMA R9, R167, R55, R228 ;  /* 0x00000037a7097223 */ /* 0x000fe200000000e4 */
[----:B------:R-:W-:Y:S01]  /*1bb60*/  FFMA R43, R47, R43, R41 ;  /* 0x0000002b2f2b7223 */ /* 0x000fe20000000029 */
[-C--:B--2---:R-:W-:Y:S02]  /*1bb70*/  FFMA R217, R84, R12.reuse, R5 ;  /* 0x0000000c54d97223 */ /* 0x084fe40000000005 */
[----:B------:R-:W-:Y:S01]  /*1bb80*/  STL [R1+0xc], R11 ;  /* 0x00000c0b01007387 */ /* 0x000fe20000100800 */
[-C--:B------:R-:W-:Y:S01]  /*1bb90*/  FFMA R213, R48, R12.reuse, R213 ;  /* 0x0000000c30d57223 */ /* 0x080fe200000000d5 */
[-C--:B------:R-:W-:Y:S02]  /*1bba0*/  FFMA R212, R56, R12.reuse, R212 ;  /* 0x0000000c38d47223 */ /* 0x080fe400000000d4 */
[----:B------:R2:W-:Y:S01]  /*1bbb0*/  STL [R1+0x8], R9 ;  /* 0x0000080901007387 */ /* 0x0005e20000100800 */
[-C--:B------:R-:W-:Y:S01]  /*1bbc0*/  FFMA R209, R60, R12.reuse, R209 ;  /* 0x0000000c3cd17223 */ /* 0x080fe200000000d1 */
[-C--:B------:R-:W-:Y:S01]  /*1bbd0*/  FFMA R208, R64, R12.reuse, R208 ;  /* 0x0000000c40d07223 */ /* 0x080fe200000000d0 */
[-C--:B------:R-:W-:Y:S01]  /*1bbe0*/  FFMA R17, R68, R12.reuse, R17 ;  /* 0x0000000c44117223 */ /* 0x080fe20000000011 */
[----:B------:R3:W-:Y:S01]  /*1bbf0*/  STL [R1+0x4], R4 ;  /* 0x0000040401007387 */ /* 0x0007e20000100800 */
[-C--:B------:R-:W-:Y:S01]  /*1bc00*/  FFMA R20, R72, R12.reuse, R20 ;  /* 0x0000000c48147223 */ /* 0x080fe20000000014 */
[-C--:B------:R-:W-:Y:S01]  /*1bc10*/  FFMA R10, R76, R12.reuse, R10 ;  /* 0x0000000c4c0a7223 */ /* 0x080fe2000000000a */
[-C--:B------:R-:W-:Y:S01]  /*1bc20*/  FFMA R21, R80, R12.reuse, R21 ;  /* 0x0000000c50157223 */ /* 0x080fe20000000015 */
[-C--:B------:R-:W-:Y:S01]  /*1bc30*/  FFMA R183, R88, R12.reuse, R183 ;  /* 0x0000000c58b77223 */ /* 0x080fe200000000b7 */
[-C--:B------:R-:W-:Y:S01]  /*1bc40*/  FFMA R182, R92, R12.reuse, R182 ;  /* 0x0000000c5cb67223 */ /* 0x080fe200000000b6 */
[-C--:B--2---:R-:W-:Y:S01]  /*1bc50*/  FFMA R9, R104, R12.reuse, R6 ;  /* 0x0000000c68097223 */ /* 0x084fe20000000006 */
[-C--:B------:R-:W-:Y:S01]  /*1bc60*/  FFMA R185, R96, R12.reuse, R185 ;  /* 0x0000000c60b97223 */ /* 0x080fe200000000b9 */
[-C--:B------:R-:W-:Y:S01]  /*1bc70*/  FFMA R8, R100, R12.reuse, R8 ;  /* 0x0000000c64087223 */ /* 0x080fe20000000008 */
[-C--:B------:R-:W-:Y:S01]  /*1bc80*/  FFMA R186, R108, R12.reuse, R186 ;  /* 0x0000000c6cba7223 */ /* 0x080fe200000000ba */
[-C--:B------:R-:W-:Y:S01]  /*1bc90*/  FFMA R180, R112, R12.reuse, R180 ;  /* 0x0000000c70b47223 */ /* 0x080fe200000000b4 */
[-C--:B------:R-:W-:Y:S01]  /*1bca0*/  FFMA R7, R116, R12.reuse, R7 ;  /* 0x0000000c74077223 */ /* 0x080fe20000000007 */
[-C--:B------:R-:W-:Y:S01]  /*1bcb0*/  FFMA R3, R120, R12.reuse, R3 ;  /* 0x0000000c78037223 */ /* 0x080fe20000000003 */
[----:B------:R-:W-:Y:S01]  /*1bcc0*/  FFMA R187, R124, R12, R187 ;  /* 0x0000000c7cbb7223 */ /* 0x000fe200000000bb */
[----:B-1----:R-:W-:Y:S01]  /*1bcd0*/  FFMA R41, R48, R24, R38 ;  /* 0x0000001830297223 */ /* 0x002fe20000000026 */
[-C--:B------:R-:W-:Y:S01]  /*1bce0*/  FFMA R189, R128, R12.reuse, R189 ;  /* 0x0000000c80bd7223 */ /* 0x080fe200000000bd */
[-C--:B------:R-:W-:Y:S01]  /*1bcf0*/  FFMA R35, R132, R12.reuse, R191 ;  /* 0x0000000c84237223 */ /* 0x080fe200000000bf */
[-C--:B------:R-:W-:Y:S01]  /*1bd00*/  FFMA R34, R136, R12.reuse, R193 ;  /* 0x0000000c88227223 */ /* 0x080fe200000000c1 */
[-C--:B------:R-:W-:Y:S01]  /*1bd10*/  FFMA R33, R140, R12.reuse, R195 ;  /* 0x0000000c8c217223 */ /* 0x080fe200000000c3 */
[-C--:B------:R-:W-:Y:S01]  /*1bd20*/  FFMA R197, R144, R12.reuse, R197 ;  /* 0x0000000c90c57223 */ /* 0x080fe200000000c5 */
[-C--:B------:R-:W-:Y:S01]  /*1bd30*/  FFMA R11, R148, R12.reuse, R215 ;  /* 0x0000000c940b7223 */ /* 0x080fe200000000d7 */
[-C--:B------:R-:W-:Y:S01]  /*1bd40*/  FFMA R18, R152, R12.reuse, R216 ;  /* 0x0000000c98127223 */ /* 0x080fe200000000d8 */
[-C--:B------:R-:W-:Y:S01]  /*1bd50*/  FFMA R16, R156, R12.reuse, R219 ;  /* 0x0000000c9c107223 */ /* 0x080fe200000000db */
[-C--:B---3--:R-:W-:Y:S01]  /*1bd60*/  FFMA R4, R160, R12.reuse, R221 ;  /* 0x0000000ca0047223 */ /* 0x088fe200000000dd */
[-C--:B------:R-:W-:Y:S01]  /*1bd70*/  FFMA R5, R164, R12.reuse, R225 ;  /* 0x0000000ca4057223 */ /* 0x080fe200000000e1 */
[-C--:B------:R-:W-:Y:S01]  /*1bd80*/  FFMA R6, R168, R12.reuse, R227 ;  /* 0x0000000ca8067223 */ /* 0x080fe200000000e3 */
[-C--:B------:R-:W-:Y:S01]  /*1bd90*/  FFMA R245, R172, R12.reuse, R245 ;  /* 0x0000000cacf57223 */ /* 0x080fe200000000f5 */
[----:B------:R-:W-:Y:S01]  /*1bda0*/  FFMA R31, R176, R12, R31 ;  /* 0x0000000cb01f7223 */ /* 0x000fe2000000001f */
[-C--:B------:R-:W-:Y:S01]  /*1bdb0*/  FFMA R40, R56, R24.reuse, R40 ;  /* 0x0000001838287223 */ /* 0x080fe20000000028 */
[-C--:B------:R-:W-:Y:S01]  /*1bdc0*/  FFMA R12, R60, R24.reuse, R42 ;  /* 0x000000183c0c7223 */ /* 0x080fe2000000002a */
        /* <DEDUP_REMOVED lines=18> */
[----:B------:R-:W-:Y:S01]  /*1bef0*/  STL [R1+0x44], R41 ;  /* 0x0000442901007387 */ /* 0x000fe20000100800 */
[----:B------:R-:W-:Y:S01]  /*1bf00*/  FFMA R250, R172, R52, R250 ;  /* 0x00000034acfa7223 */ /* 0x000fe200000000fa */
[----:B------:R-:W-:-:S02]  /*1bf10*/  FFMA R195, R117, R13, R7 ;  /* 0x0000000d75c37223 */ /* 0x000fc40000000007 */
[----:B------:R-:W-:Y:S01]  /*1bf20*/  STL [R1+0x40], R40 ;  /* 0x0000402801007387 */ /* 0x000fe20000100800 */
[----:B------:R-:W-:-:S03]  /*1bf30*/  FFMA R7, R173, R13, R245 ;  /* 0x0000000dad077223 */ /* 0x000fc600000000f5 */
[----:B------:R-:W-:Y:S01]  /*1bf40*/  STL [R1+0x3c], R39 ;  /* 0x00003c2701007387 */ /* 0x000fe20000100800 */
[----:B------:R-:W-:Y:S01]  /*1bf50*/  FFMA R250, R173, R53, R250 ;  /* 0x00000035adfa7223 */ /* 0x000fe200000000fa */
[-C--:B------:R-:W-:Y:S02]  /*1bf60*/  FFMA R192, R129, R13.reuse, R189 ;  /* 0x0000000d81c07223 */ /* 0x080fe400000000bd */
[----:B------:R-:W-:Y:S01]  /*1bf70*/  STL [R1+0x38], R38 ;  /* 0x0000382601007387 */ /* 0x000fe20000100800 */
[----:B------:R-:W-:-:S03]  /*1bf80*/  FFMA R193, R125, R13, R187 ;  /* 0x0000000d7dc17223 */ /* 0x000fc600000000bb */
[----:B------:R1:W-:Y:S01]  /*1bf90*/  STL [R1], R37 ;  /* 0x0000002501007387 */ /* 0x0003e20000100800 */
[-C--:B------:R-:W-:Y:S01]  /*1bfa0*/  FFMA R225, R65, R13.reuse, R208 ;  /* 0x0000000d41e17223 */ /* 0x080fe200000000d0 */
[-C--:B------:R-:W-:Y:S02]  /*1bfb0*/  FFMA R196, R113, R13.reuse, R180 ;  /* 0x0000000d71c47223 */ /* 0x080fe400000000b4 */
[----:B------:R-:W2:Y:S01]  /*1bfc0*/  LDL.LU R245, [R1+0xec] ;  /* 0x0000ec0001f57983 */ /* 0x000ea20000300800 */
[-C--:B------:R-:W-:Y:S01]  /*1bfd0*/  FFMA R228, R49, R13.reuse, R213 ;  /* 0x0000000d31e47223 */ /* 0x080fe200000000d5 */
[-C--:B------:R-:W-:Y:S02]  /*1bfe0*/  FFMA R208, R109, R13.reuse, R186 ;  /* 0x0000000d6dd07223 */ /* 0x080fe400000000ba */
[----:B------:R-:W3:Y:S01]  /*1bff0*/  LDL.LU R189, [R1+0xf0] ;  /* 0x0000f00001bd7983 */ /* 0x000ee20000300800 */
[----:B------:R-:W-:Y:S01]  /*1c000*/  FFMA R250, R174, R54, R250 ;  /* 0x00000036aefa7223 */ /* 0x000fe200000000fa */
[----:B------:R-:W-:-:S02]  /*1c010*/  FFMA R213, R97, R13, R185 ;  /* 0x0000000d61d57223 */ /* 0x000fc400000000b9 */
[----:B------:R-:W3:Y:S01]  /*1c020*/  LDL.LU R187, [R1+0x108] ;  /* 0x0001080001bb7983 */ /* 0x000ee20000300800 */
[----:B------:R-:W-:-:S03]  /*1c030*/  FFMA R215, R93, R13, R182 ;  /* 0x0000000d5dd77223 */ /* 0x000fc600000000b6 */
[----:B------:R-:W2:Y:S01]  /*1c040*/  LDL.LU R180, [R1+0x104] ;  /* 0x0001040001b47983 */ /* 0x000ea20000300800 */
[----:B------:R-:W-:-:S03]  /*1c050*/  FFMA R216, R89, R13, R183 ;  /* 0x0000000d59d87223 */ /* 0x000fc600000000b7 */
[----:B------:R-:W2:Y:S01]  /*1c060*/  LDL.LU R186, [R1+0x100] ;  /* 0x0001000001ba7983 */ /* 0x000ea20000300800 */
[----:B------:R-:W-:-:S03]  /*1c070*/  FFMA R250, R175, R55, R250 ;  /* 0x00000037affa7223 */ /* 0x000fc600000000fa */
[----:B------:R-:W2:Y:S04]  /*1c080*/  LDL.LU R185, [R1+0xfc] ;  /* 0x0000fc0001b97983 */ /* 0x000ea80000300800 */
[----:B------:R-:W2:Y:S04]  /*1c090*/  LDL.LU R182, [R1+0xf8] ;  /* 0x0000f80001b67983 */ /* 0x000ea80000300800 */
[----:B------:R-:W3:Y:S01]  /*1c0a0*/  LDL.LU R183, [R1+0xf4] ;  /* 0x0000f40001b77983 */ /* 0x000ee20000300800 */
[----:B------:R-:W-:-:S03]  /*1c0b0*/  MOV R47, R44 ;  /* 0x0000002c002f7202 */ /* 0x000fc60000000f00 */
[----:B------:R-:W3:Y:S01]  /*1c0c0*/  LDL.LU R191, [R1+0xdc] ;  /* 0x0000dc0001bf7983 */ /* 0x000ee20000300800 */
[----:B------:R-:W-:-:S03]  /*1c0d0*/  MOV R46, R36 ;  /* 0x00000024002e7202 */ /* 0x000fc60000000f00 */
[----:B------:R-:W3:Y:S04]  /*1c0e0*/  LDL.LU R55, [R1+0xd8] ;  /* 0x0000d80001377983 */ /* 0x000ee80000300800 */
[----:B------:R-:W3:Y:S04]  /*1c0f0*/  LDL.LU R190, [R1+0xd4] ;  /* 0x0000d40001be7983 */ /* 0x000ee80000300800 */
[----:B------:R-:W3:Y:S04]  /*1c100*/  LDL.LU R188, [R1+0xd0] ;  /* 0x0000d00001bc7983 */ /* 0x000ee80000300800 */
[----:B------:R-:W3:Y:S01]  /*1c110*/  LDL.LU R184, [R1+0xcc] ;  /* 0x0000cc0001b87983 */ /* 0x000ee20000300800 */
[----:B------:R-:W-:-:S03]  /*1c120*/  MOV R252, R47 ;  /* 0x0000002f00fc7202 */ /* 0x000fc60000000f00 */
[----:B------:R-:W3:Y:S01]  /*1c130*/  LDL.LU R181, [R1+0xc8] ;  /* 0x0000c80001b57983 */ /* 0x000ee20000300800 */
[----:B------:R-:W-:-:S03]  /*1c140*/  FFMA R199, R104, R24, R239 ;  /* 0x0000001868c77223 */ /* 0x000fc600000000ef */
        /* <DEDUP_REMOVED lines=8> */
[-C--:B------:R-:W-:Y:S01]  /*1c1d0*/  FFMA R221, R73, R13.reuse, R20 ;  /* 0x0000000d49dd7223 */ /* 0x080fe20000000014 */
[-C--:B------:R-:W-:Y:S01]  /*1c1e0*/  FFMA R19, R132, R24.reuse, R232 ;  /* 0x0000001884137223 */ /* 0x080fe200000000e8 */
[----:B------:R-:W-:Y:S01]  /*1c1f0*/  FFMA R20, R136, R24, R231 ;  /* 0x0000001888147223 */ /* 0x000fe200000000e7 */
[-C--:B------:R-:W-:Y:S01]  /*1c200*/  FFMA R227, R57, R13.reuse, R212 ;  /* 0x0000000d39e37223 */ /* 0x080fe200000000d4 */
[----:B------:R-:W-:Y:S01]  /*1c210*/  FFMA R226, R61, R13, R209 ;  /* 0x0000000d3de27223 */ /* 0x000fe200000000d1 */
[----:B------:R-:W-:Y:S01]  /*1c220*/  FFMA R12, R133, R25, R19 ;  /* 0x00000019850c7223 */ /* 0x000fe20000000013 */
[----:B------:R-:W-:Y:S01]  /*1c230*/  FFMA R219, R81, R13, R21 ;  /* 0x0000000d51db7223 */ /* 0x000fe20000000015 */
[----:B------:R-:W-:Y:S01]  /*1c240*/  FFMA R19, R137, R25, R20 ;  /* 0x0000001989137223 */ /* 0x000fe20000000014 */
[-C--:B------:R-:W-:Y:S01]  /*1c250*/  FFMA R220, R77, R13.reuse, R10 ;  /* 0x0000000d4ddc7223 */ /* 0x080fe2000000000a */
[-C--:B------:R-:W-:Y:S01]  /*1c260*/  FFMA R212, R101, R13.reuse, R8 ;  /* 0x0000000d65d47223 */ /* 0x080fe20000000008 */
[-C--:B------:R-:W-:Y:S01]  /*1c270*/  FFMA R209, R105, R13.reuse, R9 ;  /* 0x0000000d69d17223 */ /* 0x080fe20000000009 */
[-C--:B------:R-:W-:Y:S01]  /*1c280*/  FFMA R194, R121, R13.reuse, R3 ;  /* 0x0000000d79c27223 */ /* 0x080fe20000000003 */
[----:B------:R-:W1:Y:S01]  /*1c290*/  LDS.128 R20, [R32+0x3b0] ;  /* 0x0003b00020147984 */ /* 0x000e620000000c00 */
        /* <DEDUP_REMOVED lines=44> */
[----:B------:R-:W-:Y:S01]  /*1c560*/  FFMA R36, R148, R24, R205 ;  /* 0x0000001894247223 */ /* 0x000fe200000000cd */
        /* <DEDUP_REMOVED lines=85> */
[-C--:B-1----:R-:W-:Y:S01]  /*1cac0*/  FFMA R37, R151, R27.reuse, R36 ;  /* 0x0000001b97257223 */ /* 0x082fe20000000024 */
        /* <DEDUP_REMOVED lines=26> */
[----:B------:R-:W-:Y:S01]  /*1cc70*/  STL [R1+0x4c], R37 ;  /* 0x00004c2501007387 */ /* 0x000fe20000100800 */
[-C--:B------:R-:W-:Y:S01]  /*1cc80*/  FFMA R28, R171, R27.reuse, R25 ;  /* 0x0000001bab1c7223 */ /* 0x080fe20000000019 */
[-C--:B------:R-:W-:Y:S01]  /*1cc90*/  FFMA R25, R175, R27.reuse, R24 ;  /* 0x0000001baf197223 */ /* 0x080fe20000000018 */
[----:B------:R-:W-:Y:S01]  /*1cca0*/  FFMA R24, R179, R27, R26 ;  /* 0x0000001bb3187223 */ /* 0x000fe2000000001a */
[----:B------:R-:W-:Y:S04]  /*1ccb0*/  STL [R1+0x50], R36 ;  /* 0x0000502401007387 */ /* 0x000fe80000100800 */
[----:B------:R-:W-:Y:S04]  /*1ccc0*/  STL [R1+0x54], R31 ;  /* 0x0000541f01007387 */ /* 0x000fe80000100800 */
[----:B------:R-:W-:Y:S04]  /*1ccd0*/  STL [R1+0x58], R30 ;  /* 0x0000581e01007387 */ /* 0x000fe80000100800 */
[----:B------:R-:W-:Y:S04]  /*1cce0*/  STL [R1+0x5c], R29 ;  /* 0x00005c1d01007387 */ /* 0x000fe80000100800 */
[----:B------:R-:W-:Y:S04]  /*1ccf0*/  STL [R1+0x60], R28 ;  /* 0x0000601c01007387 */ /* 0x000fe80000100800 */
[----:B------:R-:W-:Y:S04]  /*1cd00*/  STL [R1+0x68], R25 ;  /* 0x0000681901007387 */ /* 0x000fe80000100800 */
[----:B------:R-:W-:Y:S04]  /*1cd10*/  STL [R1+0x64], R24 ;  /* 0x0000641801007387 */ /* 0x000fe80000100800 */
[----:B------:R-:W4:Y:S04]  /*1cd20*/  LDL.LU R234, [R1+0xa8] ;  /* 0x0000a80001ea7983 */ /* 0x000f280000300800 */
[----:B------:R-:W4:Y:S04]  /*1cd30*/  LDL.LU R206, [R1+0xa0] ;  /* 0x0000a00001ce7983 */ /* 0x000f280000300800 */
[----:B------:R-:W4:Y:S04]  /*1cd40*/  LDL.LU R210, [R1+0x9c] ;  /* 0x00009c0001d27983 */ /* 0x000f280000300800 */
[----:B------:R-:W4:Y:S04]  /*1cd50*/  LDL.LU R223, [R1+0x94] ;  /* 0x0000940001df7983 */ /* 0x000f280000300800 */
[----:B------:R-:W4:Y:S04]  /*1cd60*/  LDL.LU R240, [R1+0x74] ;  /* 0x0000740001f07983 */ /* 0x000f280000300800 */
[----:B------:R-:W4:Y:S04]  /*1cd70*/  LDL.LU R241, [R1+0x70] ;  /* 0x0000700001f17983 */ /* 0x000f280000300800 */
[----:B------:R-:W4:Y:S01]  /*1cd80*/  LDL.LU R242, [R1+0x6c] ;  /* 0x00006c0001f27983 */ /* 0x000f220000300800 */
[----:B------:R-:W-:-:S03]  /*1cd90*/  FFMA R48, R48, R20, R239 ;  /* 0x0000001430307223 */ /* 0x000fc600000000ef */
[----:B------:R-:W4:Y:S01]  /*1cda0*/  LDL.LU R235, [R1+0x34] ;  /* 0x0000340001eb7983 */ /* 0x000f220000300800 */
[----:B------:R-:W-:-:S03]  /*1cdb0*/  FFMA R200, R148, R20, R200 ;  /* 0x0000001494c87223 */ /* 0x000fc600000000c8 */
[----:B------:R-:W4:Y:S01]  /*1cdc0*/  LDL.LU R236, [R1+0x30] ;  /* 0x0000300001ec7983 */ /* 0x000f220000300800 */
[-C--:B------:R-:W-:Y:S01]  /*1cdd0*/  FFMA R201, R152, R20.reuse, R201 ;  /* 0x0000001498c97223 */ /* 0x080fe200000000c9 */
[-C--:B------:R-:W-:Y:S02]  /*1cde0*/  FFMA R207, R168, R20.reuse, R207 ;  /* 0x00000014a8cf7223 */ /* 0x080fe400000000cf */
[----:B------:R-:W4:Y:S01]  /*1cdf0*/  LDL.LU R237, [R1+0x2c] ;  /* 0x00002c0001ed7983 */ /* 0x000f220000300800 */
[----:B------:R-:W-:-:S03]  /*1ce00*/  FFMA R202, R156, R20, R202 ;  /* 0x000000149cca7223 */ /* 0x000fc600000000ca */
[----:B------:R-:W4:Y:S01]  /*1ce10*/  LDL.LU R238, [R1+0x28] ;  /* 0x0000280001ee7983 */ /* 0x000f220000300800 */
[-C--:B------:R-:W-:Y:S01]  /*1ce20*/  FFMA R56, R56, R20.reuse, R251 ;  /* 0x0000001438387223 */ /* 0x080fe200000000fb */
[-C--:B------:R-:W-:Y:S02]  /*1ce30*/  FFMA R60, R60, R20.reuse, R252 ;  /* 0x000000143c3c7223 */ /* 0x080fe400000000fc */
[----:B------:R-:W4:Y:S01]  /*1ce40*/  LDL.LU R239, [R1+0x24] ;  /* 0x0000240001ef7983 */ /* 0x000f220000300800 */
[-C--:B--2---:R-:W-:Y:S01]  /*1ce50*/  FFMA R64, R64, R20.reuse, R245 ;  /* 0x0000001440407223 */ /* 0x084fe200000000f5 */
[-C--:B---3--:R-:W-:Y:S01]  /*1ce60*/  FFMA R68, R68, R20.reuse, R189 ;  /* 0x0000001444447223 */ /* 0x088fe200000000bd */
[-C--:B------:R-:W-:Y:S01]  /*1ce70*/  FFMA R72, R72, R20.reuse, R187 ;  /* 0x0000001448487223 */ /* 0x080fe200000000bb */
[----:B------:R-:W2:Y:S01]  /*1ce80*/  LDL.LU R243, [R1+0x20] ;  /* 0x0000200001f37983 */ /* 0x000ea20000300800 */
[-C--:B------:R-:W-:Y:S01]  /*1ce90*/  FFMA R76, R76, R20.reuse, R180 ;  /* 0x000000144c4c7223 */ /* 0x080fe200000000b4 */
[-C--:B------:R-:W-:Y:S01]  /*1cea0*/  FFMA R80, R80, R20.reuse, R186 ;  /* 0x0000001450507223 */ /* 0x080fe200000000ba */
[-C--:B------:R-:W-:Y:S01]  /*1ceb0*/  FFMA R84, R84, R20.reuse, R185 ;  /* 0x0000001454547223 */ /* 0x080fe200000000b9 */
[-C--:B------:R-:W-:Y:S01]  /*1cec0*/  FFMA R88, R88, R20.reuse, R182 ;  /* 0x0000001458587223 */ /* 0x080fe200000000b6 */
[-C--:B------:R-:W-:Y:S01]  /*1ced0*/  FFMA R92, R92, R20.reuse, R183 ;  /* 0x000000145c5c7223 */ /* 0x080fe200000000b7 */
[-C--:B------:R-:W-:Y:S01]  /*1cee0*/  FFMA R96, R96, R20.reuse, R191 ;  /* 0x0000001460607223 */ /* 0x080fe200000000bf */
[-C--:B------:R-:W-:Y:S01]  /*1cef0*/  FFMA R144, R144, R20.reuse, R2 ;  /* 0x0000001490907223 */ /* 0x080fe20000000002 */
[----:B------:R-:W3:Y:S01]  /*1cf00*/  LDL.LU R244, [R1+0x1c] ;  /* 0x00001c0001f47983 */ /* 0x000ee20000300800 */
[-C--:B------:R-:W-:Y:S01]  /*1cf10*/  FFMA R100, R100, R20.reuse, R55 ;  /* 0x0000001464647223 */ /* 0x080fe20000000037 */
[-C--:B------:R-:W-:Y:S01]  /*1cf20*/  FFMA R203, R160, R20.reuse, R203 ;  /* 0x00000014a0cb7223 */ /* 0x080fe200000000cb */
[-C--:B------:R-:W-:Y:S01]  /*1cf30*/  FFMA R204, R164, R20.reuse, R204 ;  /* 0x00000014a4cc7223 */ /* 0x080fe200000000cc */
[-C--:B------:R-:W-:Y:S01]  /*1cf40*/  FFMA R211, R172, R20.reuse, R211 ;  /* 0x00000014acd37223 */ /* 0x080fe200000000d3 */
[-C--:B------:R-:W-:Y:S01]  /*1cf50*/  FFMA R104, R104, R20.reuse, R190 ;  /* 0x0000001468687223 */ /* 0x080fe200000000be */
[-C--:B------:R-:W-:Y:S01]  /*1cf60*/  FFMA R43, R176, R20.reuse, R43 ;  /* 0x00000014b02b7223 */ /* 0x080fe2000000002b */
[----:B------:R-:W2:Y:S01]  /*1cf70*/  LDL.LU R247, [R1+0x18] ;  /* 0x0000180001f77983 */ /* 0x000ea20000300800 */
[-C--:B------:R-:W-:Y:S01]  /*1cf80*/  FFMA R200, R149, R21.reuse, R200 ;  /* 0x0000001595c87223 */ /* 0x080fe200000000c8 */
[-C--:B------:R-:W-:Y:S01]  /*1cf90*/  FFMA R108, R108, R20.reuse, R188 ;  /* 0x000000146c6c7223 */ /* 0x080fe200000000bc */
[-C--:B------:R-:W-:Y:S01]  /*1cfa0*/  FFMA R201, R153, R21.reuse, R201 ;  /* 0x0000001599c97223 */ /* 0x080fe200000000c9 */
[----:B------:R-:W3:Y:S01]  /*1cfb0*/  LDL.LU R248, [R1+0x14] ;  /* 0x0000140001f87983 */ /* 0x000ee20000300800 */
[----:B------:R-:W-:Y:S01]  /*1cfc0*/  FFMA R112, R112, R20, R184 ;  /* 0x0000001470707223 */ /* 0x000fe200000000b8 */
[----:B------:R-:W-:-:S02]  /*1cfd0*/  FFMA R207, R169, R21, R207 ;  /* 0x00000015a9cf7223 */ /* 0x000fc400000000cf */
[----:B------:R-:W3:Y:S01]  /*1cfe0*/  LDL.LU R249, [R1+0x10] ;  /* 0x0000100001f97983 */ /* 0x000ee20000300800 */
[-C--:B------:R-:W-:Y:S01]  /*1cff0*/  FFMA R116, R116, R20.reuse, R181 ;  /* 0x0000001474747223 */ /* 0x080fe200000000b5 */
[-C--:B------:R-:W-:Y:S02]  /*1d000*/  FFMA R202, R157, R21.reuse, R202 ;  /* 0x000000159dca7223 */ /* 0x080fe400000000ca */
[----:B------:R-:W3:Y:S01]  /*1d010*/  LDL.LU R245, [R1+0xc] ;  /* 0x00000c0001f57983 */ /* 0x000ee20000300800 */
        /* <DEDUP_REMOVED lines=34> */
[----:B------:R-:W3:Y:S01]  /*1d240*/  LDL.LU R251, [R1+0x8] ;  /* 0x0000080001fb7983 */ /* 0x000ee20000300800 */
[-C--:B------:R-:W-:Y:S01]  /*1d250*/  FFMA R21, R150, R22.reuse, R200 ;  /* 0x0000001696157223 */ /* 0x080fe200000000c8 */
[-C--:B------:R-:W-:Y:S01]  /*1d260*/  FFMA R201, R154, R22.reuse, R201 ;  /* 0x000000169ac97223 */ /* 0x080fe200000000c9 */
[-C--:B------:R-:W-:Y:S01]  /*1d270*/  FFMA R202, R158, R22.reuse, R202 ;  /* 0x000000169eca7223 */ /* 0x080fe200000000ca */
        /* <DEDUP_REMOVED lines=34> */
[----:B------:R-:W-:-:S02]  /*1d4a0*/  FFMA R155, R155, R23, R201 ;  /* 0x000000179b9b7223 */ /* 0x000fc400000000c9 */
[----:B------:R-:W3:Y:S01]  /*1d4b0*/  LDL.LU R22, [R1+0x78] ;  /* 0x0000780001167983 */ /* 0x000ee20000300800 */
[-C--:B------:R-:W-:Y:S01]  /*1d4c0*/  FFMA R159, R159, R23.reuse, R202 ;  /* 0x000000179f9f7223 */ /* 0x080fe200000000ca */
[-C--:B------:R-:W-:Y:S02]  /*1d4d0*/  FFMA R163, R163, R23.reuse, R176 ;  /* 0x00000017a3a37223 */ /* 0x080fe400000000b0 */
[----:B------:R-:W3:Y:S01]  /*1d4e0*/  LDL.LU R21, [R1+0x80] ;  /* 0x0000800001157983 */ /* 0x000ee20000300800 */
[----:B------:R-:W-:-:S03]  /*1d4f0*/  FFMA R167, R167, R23, R177 ;  /* 0x00000017a7a77223 */ /* 0x000fc600000000b1 */
[----:B------:R-:W3:Y:S01]  /*1d500*/  LDL.LU R201, [R1+0xa4] ;  /* 0x0000a40001c97983 */ /* 0x000ee20000300800 */
[----:B------:R-:W-:-:S03]  /*1d510*/  FFMA R171, R171, R23, R200 ;  /* 0x00000017abab7223 */ /* 0x000fc600000000c8 */
[----:B------:R-:W3:Y:S04]  /*1d520*/  LDL.LU R202, [R1+0x90] ;  /* 0x0000900001ca7983 */ /* 0x000ee80000300800 */
[----:B------:R-:W3:Y:S04]  /*1d530*/  LDL.LU R176, [R1+0x7c] ;  /* 0x00007c0001b07983 */ /* 0x000ee80000300800 */
[----:B------:R-:W3:Y:S04]  /*1d540*/  LDL.LU R177, [R1+0x88] ;  /* 0x0000880001b17983 */ /* 0x000ee80000300800 */
[----:B------:R-:W3:Y:S01]  /*1d550*/  LDL.LU R200, [R1+0xac] ;  /* 0x0000ac0001c87983 */ /* 0x000ee20000300800 */
[-C--:B------:R-:W-:Y:S01]  /*1d560*/  FFMA R222, R95, R27.reuse, R222 ;  /* 0x0000001b5fde7223 */ /* 0x080fe200000000de */
[----:B------:R-:W-:Y:S01]  /*1d570*/  FFMA R199, R107, R27, R199 ;  /* 0x0000001b6bc77223 */ /* 0x000fe200000000c7 */
[-C--:B------:R-:W-:Y:S01]  /*1d580*/  FFMA R148, R59, R23.reuse, R56 ;  /* 0x000000173b947223 */ /* 0x080fe20000000038 */
[-C--:B------:R-:W-:Y:S01]  /*1d590*/  FFMA R160, R95, R23.reuse, R92 ;  /* 0x000000175fa07223 */ /* 0x080fe2000000005c */
[----:B------:R-:W-:Y:S01]  /*1d5a0*/  FFMA R164, R107, R23, R104 ;  /* 0x000000176ba47223 */ /* 0x000fe20000000068 */
[-C--:B------:R-:W-:Y:S01]  /*1d5b0*/  FFMA R198, R111, R27.reuse, R198 ;  /* 0x0000001b6fc67223 */ /* 0x080fe200000000c6 */
[----:B------:R-:W-:Y:S01]  /*1d5c0*/  FFMA R197, R115, R27, R197 ;  /* 0x0000001b73c57223 */ /* 0x000fe200000000c5 */
[-C--:B------:R-:W-:Y:S01]  /*1d5d0*/  FFMA R149, R63, R23.reuse, R60 ;  /* 0x000000173f957223 */ /* 0x080fe2000000003c */
[-C--:B------:R-:W-:Y:S01]  /*1d5e0*/  FFMA R165, R111, R23.reuse, R108 ;  /* 0x000000176fa57223 */ /* 0x080fe2000000006c */
[----:B------:R-:W-:Y:S01]  /*1d5f0*/  FFMA R166, R115, R23, R112 ;  /* 0x0000001773a67223 */ /* 0x000fe20000000070 */
[----:B------:R-:W-:Y:S01]  /*1d600*/  LDS.128 R52, [R0.X4+UR5+0xc0] ;  /* 0x0000c00500347984 */ /* 0x000fe20008004c00 */
[-C--:B------:R-:W-:Y:S01]  /*1d610*/  FFMA R18, R119, R27.reuse, R18 ;  /* 0x0000001b77127223 */ /* 0x080fe20000000012 */
[-C--:B------:R-:W-:Y:S01]  /*1d620*/  FFMA R16, R123, R27.reuse, R16 ;  /* 0x0000001b7b107223 */ /* 0x080fe20000000010 */
[----:B------:R-:W-:Y:S01]  /*1d630*/  FFMA R11, R147, R27, R11 ;  /* 0x0000001b930b7223 */ /* 0x000fe2000000000b */
[----:B------:R-:W-:Y:S01]  /*1d640*/  LDS.128 R56, [R32+0xc0] ;  /* 0x0000c00020387984 */ /* 0x000fe20000000c00 */
[-C--:B------:R-:W-:Y:S01]  /*1d650*/  FFMA R150, R67, R23.reuse, R64 ;  /* 0x0000001743967223 */ /* 0x080fe20000000040 */
[-C--:B------:R-:W-:Y:S01]  /*1d660*/  FFMA R168, R119, R23.reuse, R116 ;  /* 0x0000001777a87223 */ /* 0x080fe20000000074 */
[-C--:B------:R-:W-:Y:S01]  /*1d670*/  FFMA R169, R123, R23.reuse, R120 ;  /* 0x000000177ba97223 */ /* 0x080fe20000000078 */
[----:B------:R-:W-:Y:S01]  /*1d680*/  LDS.128 R92, [R0.X4+UR5+0x21c0] ;  /* 0x0021c005005c7984 */ /* 0x000fe20008004c00 */
[----:B------:R-:W-:-:S03]  /*1d690*/  FFMA R204, R147, R23, R144 ;  /* 0x0000001793cc7223 */ /* 0x000fc60000000090 */
[----:B------:R-:W-:Y:S01]  /*1d6a0*/  LDS.128 R104, [R0.X4+UR5+0x30c0] ;  /* 0x0030c00500687984 */ /* 0x000fe20008004c00 */
[-C--:B------:R-:W-:Y:S01]  /*1d6b0*/  FFMA R233, R75, R27.reuse, R233 ;  /* 0x0000001b4be97223 */ /* 0x080fe200000000e9 */
[-C--:B------:R-:W-:Y:S02]  /*1d6c0*/  FFMA R232, R79, R27.reuse, R232 ;  /* 0x0000001b4fe87223 */ /* 0x080fe400000000e8 */
[----:B------:R-:W4:Y:S01]  /*1d6d0*/  LDS.128 R60, [R0.X4+UR5+0x1c0] ;  /* 0x0001c005003c7984 */ /* 0x000f220008004c00 */
[-C--:B------:R-:W-:Y:S01]  /*1d6e0*/  FFMA R231, R83, R27.reuse, R231 ;  /* 0x0000001b53e77223 */ /* 0x080fe200000000e7 */
[-C--:B------:R-:W-:Y:S02]  /*1d6f0*/  FFMA R230, R87, R27.reuse, R230 ;  /* 0x0000001b57e67223 */ /* 0x080fe400000000e6 */
[----:B------:R-:W-:Y:S01]  /*1d700*/  LDS.128 R108, [R0.X4+UR5+0x31c0] ;  /* 0x0031c005006c7984 */ /* 0x000fe20008004c00 */
[-C--:B------:R-:W-:Y:S01]  /*1d710*/  FFMA R229, R91, R27.reuse, R229 ;  /* 0x0000001b5be57223 */ /* 0x080fe200000000e5 */
[----:B------:R-:W-:-:S02]  /*1d720*/  FFMA R218, R99, R27, R218 ;  /* 0x0000001b63da7223 */ /* 0x000fc400000000da */
[----:B------:R-:W-:Y:S01]  /*1d730*/  LDS.128 R112, [R0.X4+UR5+0x32c0] ;  /* 0x0032c00500707984 */ /* 0x000fe20008004c00 */
[-C--:B------:R-:W-:Y:S01]  /*1d740*/  FFMA R214, R103, R27.reuse, R214 ;  /* 0x0000001b67d67223 */ /* 0x080fe200000000d6 */
[-C--:B------:R-:W-:Y:S01]  /*1d750*/  FFMA R17, R127, R27.reuse, R17 ;  /* 0x0000001b7f117223 */ /* 0x080fe20000000011 */
[-C--:B------:R-:W-:Y:S01]  /*1d760*/  FFMA R14, R131, R27.reuse, R14 ;  /* 0x0000001b830e7223 */ /* 0x080fe2000000000e */
[----:B------:R-:W-:Y:S01]  /*1d770*/  LDS.128 R64, [R0.X4+UR5+0x2c0] ;  /* 0x0002c00500407984 */ /* 0x000fe20008004c00 */
[-C--:B------:R-:W-:Y:S01]  /*1d780*/  FFMA R12, R135, R27.reuse, R12 ;  /* 0x0000001b870c7223 */ /* 0x080fe2000000000c */
[-C--:B------:R-:W-:Y:S01]  /*1d790*/  FFMA R19, R139, R27.reuse, R19 ;  /* 0x0000001b8b137223 */ /* 0x080fe20000000013 */
[----:B------:R-:W-:Y:S01]  /*1d7a0*/  FFMA R13, R143, R27, R13 ;  /* 0x0000001b8f0d7223 */ /* 0x000fe2000000000d */
[----:B------:R-:W-:Y:S01]  /*1d7b0*/  LDS.128 R116, [R0.X4+UR5+0x33c0] ;  /* 0x0033c00500747984 */ /* 0x000fe20008004c00 */
[-C--:B------:R-:W-:Y:S01]  /*1d7c0*/  FFMA R2, R51, R23.reuse, R48 ;  /* 0x0000001733027223 */ /* 0x080fe20000000030 */
[-C--:B------:R-:W-:Y:S01]  /*1d7d0*/  FFMA R152, R71, R23.reuse, R68 ;  /* 0x0000001747987223 */ /* 0x080fe20000000044 */
[-C--:B------:R-:W-:Y:S01]  /*1d7e0*/  FFMA R153, R75, R23.reuse, R72 ;  /* 0x000000174b997223 */ /* 0x080fe20000000048 */
[----:B------:R-:W1:Y:S01]  /*1d7f0*/  LDS.128 R120, [R0.X4+UR5+0x40c0] ;  /* 0x0040c00500787984 */ /* 0x000e620008004c00 */
[-C--:B------:R-:W-:Y:S01]  /*1d800*/  FFMA R154, R79, R23.reuse, R76 ;  /* 0x000000174f9a7223 */ /* 0x080fe2000000004c */
[-C--:B------:R-:W-:Y:S01]  /*1d810*/  FFMA R156, R83, R23.reuse, R80 ;  /* 0x00000017539c7223 */ /* 0x080fe20000000050 */
[-C--:B------:R-:W-:Y:S01]  /*1d820*/  FFMA R157, R87, R23.reuse, R84 ;  /* 0x00000017579d7223 */ /* 0x080fe20000000054 */
[----:B------:R-:W-:Y:S01]  /*1d830*/  LDS.128 R144, [R0.X4+UR5+0x52c0] ;  /* 0x0052c00500907984 */ /* 0x000fe20008004c00 */
        /* <DEDUP_REMOVED lines=8> */
[----:B------:R-:W-:Y:S04]  /*1d8c0*/  LDS.128 R180, [R0.X4+UR5+0x53c0] ;  /* 0x0053c00500b47984 */ /* 0x000fe80008004c00 */
[----:B------:R-:W-:Y:S04]  /*1d8d0*/  LDS.128 R184, [R0.X4+UR5+0x60c0] ;  /* 0x0060c00500b87984 */ /* 0x000fe80008004c00 */
[----:B------:R-:W-:Y:S04]  /*1d8e0*/  LDS.128 R188, [R0.X4+UR5+0x61c0] ;  /* 0x0061c00500bc7984 */ /* 0x000fe80008004c00 */
[----:B------:R-:W1:Y:S04]  /*1d8f0*/  LDS.128 R68, [R0.X4+UR5+0x3c0] ;  /* 0x0003c00500447984 */ /* 0x000e680008004c00 */
[----:B------:R-:W1:Y:S04]  /*1d900*/  LDS.128 R72, [R0.X4+UR5+0x10c0] ;  /* 0x0010c00500487984 */ /* 0x000e680008004c00 */
[----:B------:R-:W-:Y:S04]  /*1d910*/  LDS.128 R76, [R0.X4+UR5+0x11c0] ;  /* 0x0011c005004c7984 */ /* 0x000fe80008004c00 */
[----:B------:R-:W1:Y:S04]  /*1d920*/  LDS.128 R80, [R0.X4+UR5+0x12c0] ;  /* 0x0012c00500507984 */ /* 0x000e680008004c00 */
[----:B------:R-:W-:Y:S04]  /*1d930*/  LDS.128 R84, [R0.X4+UR5+0x13c0] ;  /* 0x0013c00500547984 */ /* 0x000fe80008004c00 */
[----:B------:R-:W-:Y:S04]  /*1d940*/  LDS.128 R88, [R0.X4+UR5+0x20c0] ;  /* 0x0020c00500587984 */ /* 0x000fe80008004c00 */
[----:B------:R-:W-:Y:S04]  /*1d950*/  LDS.128 R96, [R0.X4+UR5+0x22c0] ;  /* 0x0022c00500607984 */ /* 0x000fe80008004c00 */
[----:B------:R-:W-:Y:S04]  /*1d960*/  LDS.128 R100, [R0.X4+UR5+0x23c0] ;  /* 0x0023c00500647984 */ /* 0x000fe80008004c00 */
[----:B------:R-:W1:Y:S04]  /*1d970*/  LDS.128 R124, [R0.X4+UR5+0x41c0] ;  /* 0x0041c005007c7984 */ /* 0x000e680008004c00 */
[----:B------:R-:W1:Y:S04]  /*1d980*/  LDS.128 R128, [R0.X4+UR5+0x42c0] ;  /* 0x0042c00500807984 */ /* 0x000e680008004c00 */
[----:B------:R-:W4:Y:S04]  /*1d990*/  LDS.128 R132, [R0.X4+UR5+0x43c0] ;  /* 0x0043c00500847984 */ /* 0x000f280008004c00 */
[----:B------:R-:W4:Y:S04]  /*1d9a0*/  LDS.128 R136, [R0.X4+UR5+0x50c0] ;  /* 0x0050c00500887984 */ /* 0x000f280008004c00 */
[----:B------:R-:W4:Y:S04]  /*1d9b0*/  LDS.128 R140, [R0.X4+UR5+0x51c0] ;  /* 0x0051c005008c7984 */ /* 0x000f280008004c00 */
[----:B------:R-:W-:Y:S04]  /*1d9c0*/  LDS.128 R48, [R0.X4+UR5+0x62c0] ;  /* 0x0062c00500307984 */ /* 0x000fe80008004c00 */
[----:B------:R-:W-:Y:S04]  /*1d9d0*/  LDS.128 R24, [R0.X4+UR5+0x63c0] ;  /* 0x0063c00500187984 */ /* 0x000fe80008004c00 */
[----:B------:R-:W-:Y:S04]  /*1d9e0*/  LDS.128 R28, [R0.X4+UR5+0x70c0] ;  /* 0x0070c005001c7984 */ /* 0x000fe80008004c00 */
[----:B------:R-:W-:Y:S04]  /*1d9f0*/  LDS.128 R36, [R0.X4+UR5+0x71c0] ;  /* 0x0071c00500247984 */ /* 0x000fe80008004c00 */
[----:B------:R-:W3:Y:S04]  /*1da00*/  LDS.128 R40, [R0.X4+UR5+0x72c0] ;  /* 0x0072c00500287984 */ /* 0x000ee80008004c00 */
[----:B------:R-:W3:Y:S01]  /*1da10*/  LDS.128 R44, [R0.X4+UR5+0x73c0] ;  /* 0x0073c005002c7984 */ /* 0x000ee20008004c00 */
[-C--:B------:R-:W-:Y:S01]  /*1da20*/  FFMA R175, R175, R23.reuse, R20 ;  /* 0x00000017afaf7223 */ /* 0x080fe20000000014 */
[----:B------:R-:W-:Y:S01]  /*1da30*/  FFMA R205, R179, R23, R205 ;  /* 0x00000017b3cd7223 */ /* 0x000fe200000000cd */
[-C--:B----4-:R-:W-:Y:S01]  /*1da40*/  FFMA R234, R60, R56.reuse, R234 ;  /* 0x000000383cea7223 */ /* 0x090fe200000000ea */
        /* <DEDUP_REMOVED lines=18> */
[----:B--2---:R-:W-:Y:S01]  /*1db70*/  FFMA R242, R184, R56, R247 ;  /* 0x00000038b8f27223 */ /* 0x004fe200000000f7 */
[----:B------:R-:W-:Y:S01]  /*1db80*/  FFMA R234, R62, R58, R234 ;  /* 0x0000003a3eea7223 */ /* 0x000fe200000000ea */
[-C--:B---3--:R-:W-:Y:S01]  /*1db90*/  FFMA R250, R40, R56.reuse, R250 ;  /* 0x0000003828fa7223 */ /* 0x088fe200000000fa */
        /* <DEDUP_REMOVED lines=18> */
[----:B------:R-:W-:-:S04]  /*1dcc0*/  FFMA R247, R28, R56, R251 ;  /* 0x000000381cf77223 */ /* 0x000fc800000000fb */
[----:B------:R-:W-:Y:S01]  /*1dcd0*/  FFMA R247, R29, R57, R247 ;  /* 0x000000391df77223 */ /* 0x000fe200000000f7 */
[-C--:B------:R-:W-:Y:S01]  /*1dce0*/  FFMA R211, R76, R56.reuse, R211 ;  /* 0x000000384cd37223 */ /* 0x080fe200000000d3 */
[----:B------:R-:W-:-:S03]  /*1dcf0*/  FFMA R207, R96, R56, R207 ;  /* 0x0000003860cf7223 */ /* 0x000fc600000000cf */
[-C--:B------:R-:W-:Y:S01]  /*1dd00*/  FFMA R211, R77, R57.reuse, R211 ;  /* 0x000000394dd37223 */ /* 0x080fe200000000d3 */
[----:B------:R-:W-:-:S03]  /*1dd10*/  FFMA R207, R97, R57, R207 ;  /* 0x0000003961cf7223 */ /* 0x000fc600000000cf */
[-C--:B------:R-:W-:Y:S01]  /*1dd20*/  FFMA R211, R78, R58.reuse, R211 ;  /* 0x0000003a4ed37223 */ /* 0x080fe200000000d3 */
[-C--:B------:R-:W-:Y:S01]  /*1dd30*/  FFMA R247, R30, R58.reuse, R247 ;  /* 0x0000003a1ef77223 */ /* 0x080fe200000000f7 */
[----:B------:R-:W-:Y:S01]  /*1dd40*/  FFMA R207, R98, R58, R207 ;  /* 0x0000003a62cf7223 */ /* 0x000fe200000000cf */
[----:B------:R-:W-:-:S04]  /*1dd50*/  FFMA R178, R88, R56, R178 ;  /* 0x0000003858b27223 */ /* 0x000fc800000000b2 */
        /* <DEDUP_REMOVED lines=49> */
[----:B------:R-:W1:Y:S04]  /*1e070*/  LDS.128 R20, [R32+0x1c0] ;  /* 0x0001c00020147984 */ /* 0x000e680000000c00 */
[----:B------:R2:W-:Y:S04]  /*1e080*/  STL [R1+0xcc], R200 ;  /* 0x0000ccc801007387 */ /* 0x0005e80000100800 */
[----:B------:R3:W-:Y:S04]  /*1e090*/  STL [R1+0xc8], R58 ;  /* 0x0000c83a01007387 */ /* 0x0007e80000100800 */
[----:B------:R4:W-:Y:S01]  /*1e0a0*/  STL [R1+0xc4], R57 ;  /* 0x0000c43901007387 */ /* 0x0009e20000100800 */
[-C--:B--2---:R-:W-:Y:S01]  /*1e0b0*/  FFMA R200, R71, R59.reuse, R206 ;  /* 0x0000003b47c87223 */ /* 0x084fe200000000ce */
[----:B---3--:R-:W-:-:S04]  /*1e0c0*/  FFMA R58, R75, R59, R210 ;  /* 0x0000003b4b3a7223 */ /* 0x008fc800000000d2 */
[----:B------:R2:W-:Y:S01]  /*1e0d0*/  STL [R1+0xc0], R200 ;  /* 0x0000c0c801007387 */ /* 0x0005e20000100800 */
[----:B----4-:R-:W-:-:S03]  /*1e0e0*/  FFMA R57, R79, R59, R211 ;  /* 0x0000003b4f397223 */ /* 0x010fc600000000d3 */
[----:B------:R3:W-:Y:S04]  /*1e0f0*/  STL [R1+0xbc], R58 ;  /* 0x0000bc3a01007387 */ /* 0x0007e80000100800 */
[----:B------:R4:W-:Y:S01]  /*1e100*/  STL [R1+0xb8], R57 ;  /* 0x0000b83901007387 */ /* 0x0009e20000100800 */
[-C--:B--2---:R-:W-:Y:S01]  /*1e110*/  FFMA R200, R83, R59.reuse, R223 ;  /* 0x0000003b53c87223 */ /* 0x084fe200000000df */
[----:B---3--:R-:W-:-:S04]  /*1e120*/  FFMA R58, R87, R59, R202 ;  /* 0x0000003b573a7223 */ /* 0x008fc800000000ca */
[----:B------:R-:W-:Y:S01]  /*1e130*/  STL [R1+0xb4], R200 ;  /* 0x0000b4c801007387 */ /* 0x000fe20000100800 */
[-C--:B----4-:R-:W-:Y:S01]  /*1e140*/  FFMA R57, R91, R59.reuse, R178 ;  /* 0x0000003b5b397223 */ /* 0x090fe200000000b2 */
[-C--:B------:R-:W-:Y:S02]  /*1e150*/  FFMA R178, R95, R59.reuse, R179 ;  /* 0x0000003b5fb27223 */ /* 0x080fe400000000b3 */
[----:B------:R2:W-:Y:S04]  /*1e160*/  STL [R1+0xb0], R58 ;  /* 0x0000b03a01007387 */ /* 0x0005e80000100800 */
[----:B------:R3:W-:Y:S01]  /*1e170*/  STL [R1+0xac], R57 ;  /* 0x0000ac3901007387 */ /* 0x0007e20000100800 */
[----:B--2---:R-:W-:-:S03]  /*1e180*/  FFMA R58, R99, R59, R207 ;  /* 0x0000003b633a7223 */ /* 0x004fc600000000cf */
[----:B------:R-:W-:Y:S01]  /*1e190*/  STL [R1+0xa8], R178 ;  /* 0x0000a8b201007387 */ /* 0x000fe20000100800 */
[-C--:B---3--:R-:W-:Y:S01]  /*1e1a0*/  FFMA R57, R103, R59.reuse, R56 ;  /* 0x0000003b67397223 */ /* 0x088fe20000000038 */
[-C--:B------:R-:W-:Y:S02]  /*1e1b0*/  FFMA R56, R107, R59.reuse, R249 ;  /* 0x0000003b6b387223 */ /* 0x080fe400000000f9 */
        /* <DEDUP_REMOVED lines=25> */
[----:B------:R3:W-:Y:S01]  /*1e350*/  STL [R1+0x70], R57 ;  /* 0x0000703901007387 */ /* 0x0007e20000100800 */
[----:B-1----:R-:W-:-:S03]  /*1e360*/  FFMA R223, R64, R20, R226 ;  /* 0x0000001440df7223 */ /* 0x002fc600000000e2 */
[----:B------:R1:W-:Y:S04]  /*1e370*/  STL [R1+0x6c], R56 ;  /* 0x00006c3801007387 */ /* 0x0003e80000100800 */
[----:B------:R-:W4:Y:S01]  /*1e380*/  LDL.LU R226, [R1+0x44] ;  /* 0x0000440001e27983 */ /* 0x000f220000300800 */
        /* <DEDUP_REMOVED lines=8> */
[-C--:B---3--:R-:W-:Y:S01]  /*1e410*/  FFMA R57, R88, R20.reuse, R217 ;  /* 0x0000001458397223 */ /* 0x088fe200000000d9 */
[-C--:B------:R-:W-:Y:S01]  /*1e420*/  FFMA R9, R188, R20.reuse, R9 ;  /* 0x00000014bc097223 */ /* 0x080fe20000000009 */
[----:B------:R-:W2:Y:S01]  /*1e430*/  LDL.LU R177, [R1] ;  /* 0x0000000001b17983 */ /* 0x000ea20000300800 */
[-C--:B------:R-:W-:Y:S01]  /*1e440*/  FFMA R219, R77, R21.reuse, R176 ;  /* 0x000000154ddb7223 */ /* 0x080fe200000000b0 */
[-C--:B------:R-:W-:Y:S01]  /*1e450*/  FFMA R211, R100, R20.reuse, R213 ;  /* 0x0000001464d37223 */ /* 0x080fe200000000d5 */
[-C--:B------:R-:W-:Y:S01]  /*1e460*/  FFMA R10, R180, R20.reuse, R10 ;  /* 0x00000014b40a7223 */ /* 0x080fe2000000000a */
[----:B------:R-:W3:Y:S01]  /*1e470*/  LDL.LU R176, [R1+0x38] ;  /* 0x0000380001b07983 */ /* 0x000ee20000300800 */
[-C--:B------:R-:W-:Y:S01]  /*1e480*/  FFMA R217, R81, R21.reuse, R178 ;  /* 0x0000001551d97223 */ /* 0x080fe200000000b2 */
[-C--:B------:R-:W-:Y:S01]  /*1e490*/  FFMA R227, R60, R20.reuse, R227 ;  /* 0x000000143ce37223 */ /* 0x080fe200000000e3 */
[-C--:B------:R-:W-:Y:S01]  /*1e4a0*/  FFMA R213, R93, R21.reuse, R179 ;  /* 0x000000155dd57223 */ /* 0x080fe200000000b3 */
[----:B------:R-:W2:Y:S01]  /*1e4b0*/  LDL.LU R178, [R1+0x3c] ;  /* 0x00003c0001b27983 */ /* 0x000ea20000300800 */
[----:B------:R-:W-:Y:S01]  /*1e4c0*/  FFMA R228, R52, R20, R228 ;  /* 0x0000001434e47223 */ /* 0x000fe200000000e4 */
[-C--:B------:R-:W-:Y:S01]  /*1e4d0*/  FFMA R236, R41, R21.reuse, R7 ;  /* 0x0000001529ec7223 */ /* 0x080fe20000000007 */
[----:B------:R-:W-:Y:S01]  /*1e4e0*/  FFMA R242, R185, R21, R8 ;  /* 0x00000015b9f27223 */ /* 0x000fe20000000008 */
[----:B------:R-:W2:Y:S01]  /*1e4f0*/  LDL.LU R179, [R1+0x40] ;  /* 0x0000400001b37983 */ /* 0x000ea20000300800 */
[----:B------:R-:W-:Y:S01]  /*1e500*/  FFMA R252, R191, R59, R243 ;  /* 0x0000003bbffc7223 */ /* 0x000fe200000000f3 */
[----:B------:R-:W-:-:S02]  /*1e510*/  FFMA R241, R189, R21, R9 ;  /* 0x00000015bdf17223 */ /* 0x000fc40000000009 */
[----:B------:R-:W3:Y:S01]  /*1e520*/  LDL.LU R7, [R1+0x4c] ;  /* 0x00004c0001077983 */ /* 0x000ee20000300800 */
[-C--:B------:R-:W-:Y:S01]  /*1e530*/  FFMA R243, R181, R21.reuse, R10 ;  /* 0x00000015b5f37223 */ /* 0x080fe2000000000a */
[-C--:B-1----:R-:W-:Y:S02]  /*1e540*/  FFMA R56, R68, R20.reuse, R225 ;  /* 0x0000001444387223 */ /* 0x082fe400000000e1 */
[----:B------:R-:W3:Y:S01]  /*1e550*/  LDL.LU R8, [R1+0x50] ;  /* 0x0000500001087983 */ /* 0x000ee20000300800 */
[----:B------:R-:W-:Y:S01]  /*1e560*/  FFMA R224, R61, R21, R227 ;  /* 0x000000153de07223 */ /* 0x000fe200000000e3 */
[-C--:B------:R-:W-:Y:S02]  /*1e570*/  FFMA R251, R51, R59.reuse, R244 ;  /* 0x0000003b33fb7223 */ /* 0x080fe400000000f4 */
[----:B------:R-:W3:Y:S01]  /*1e580*/  LDL.LU R9, [R1+0x54] ;  /* 0x0000540001097983 */ /* 0x000ee20000300800 */
[-C--:B------:R-:W-:Y:S01]  /*1e590*/  FFMA R249, R27, R59.reuse, R245 ;  /* 0x0000003b1bf97223 */ /* 0x080fe200000000f5 */
[-C--:B------:R-:W-:Y:S01]  /*1e5a0*/  FFMA R247, R31, R59.reuse, R247 ;  /* 0x0000003b1ff77223 */ /* 0x080fe200000000f7 */
[-C--:B------:R-:W-:Y:S01]  /*1e5b0*/  FFMA R248, R39, R59.reuse, R248 ;  /* 0x0000003b27f87223 */ /* 0x080fe200000000f8 */
[----:B------:R-:W3:Y:S01]  /*1e5c0*/  LDL.LU R10, [R1+0x58] ;  /* 0x00005800010a7983 */ /* 0x000ee20000300800 */
[-C--:B------:R-:W-:Y:S01]  /*1e5d0*/  FFMA R250, R43, R59.reuse, R250 ;  /* 0x0000003b2bfa7223 */ /* 0x080fe200000000fa */
[----:B------:R-:W-:Y:S01]  /*1e5e0*/  FFMA R246, R47, R59, R246 ;  /* 0x0000003b2ff67223 */ /* 0x000fe200000000f6 */
        /* <DEDUP_REMOVED lines=19> */
[----:B------:R-:W3:Y:S04]  /*1e720*/  LDL.LU R228, [R1+0x60] ;  /* 0x0000600001e47983 */ /* 0x000ee80000300800 */
[----:B------:R-:W3:Y:S01]  /*1e730*/  LDL.LU R20, [R1+0x68] ;  /* 0x0000680001147983 */ /* 0x000ee20000300800 */
[-C--:B------:R-:W-:Y:S01]  /*1e740*/  FFMA R221, R69, R21.reuse, R56 ;  /* 0x0000001545dd7223 */ /* 0x080fe20000000038 */
[-C--:B------:R-:W-:Y:S01]  /*1e750*/  FFMA R216, R85, R21.reuse, R58 ;  /* 0x0000001555d87223 */ /* 0x080fe2000000003a */
[-C--:B------:R-:W-:Y:S01]  /*1e760*/  FFMA R215, R89, R21.reuse, R57 ;  /* 0x0000001559d77223 */ /* 0x080fe20000000039 */
[----:B------:R-:W-:-:S02]  /*1e770*/  FFMA R212, R97, R21, R59 ;  /* 0x0000001561d47223 */ /* 0x000fc4000000003b */
        /* <DEDUP_REMOVED lines=19> */
[-C--:B-1----:R-:W-:Y:S01]  /*1e8b0*/  FFMA R18, R120, R56.reuse, R18 ;  /* 0x0000003878127223 */ /* 0x082fe20000000012 */
        /* <DEDUP_REMOVED lines=9> */
[----:B------:R-:W-:-:S02]  /*1e950*/  FFMA R214, R180, R56, R11 ;  /* 0x00000038b4d67223 */ /* 0x000fc4000000000b */
[----:B------:R-:W-:Y:S01]  /*1e960*/  FFMA R193, R81, R57, R193 ;  /* 0x0000003951c17223 */ /* 0x000fe200000000c1 */
[----:B------:R-:W-:-:S03]  /*1e970*/  FFMA R217, R82, R22, R217 ;  /* 0x0000001652d97223 */ /* 0x000fc600000000d9 */
[----:B------:R-:W-:Y:S01]  /*1e980*/  FFMA R193, R82, R58, R193 ;  /* 0x0000003a52c17223 */ /* 0x000fe200000000c1 */
[C---:B------:R-:W-:Y:S01]  /*1e990*/  FFMA R217, R83.reuse, R23, R217 ;  /* 0x0000001753d97223 */ /* 0x040fe200000000d9 */
[-C--:B------:R-:W-:Y:S01]  /*1e9a0*/  FFMA R15, R136, R56.reuse, R12 ;  /* 0x00000038880f7223 */ /* 0x080fe2000000000c */
[----:B------:R-:W-:Y:S01]  /*1e9b0*/  FFMA R192, R84, R56, R231 ;  /* 0x0000003854c07223 */ /* 0x000fe200000000e7 */
[----:B------:R-:W-:Y:S01]  /*1e9c0*/  FFMA R193, R83, R59, R193 ;  /* 0x0000003b53c17223 */ /* 0x000fe200000000c1 */
[----:B------:R-:W-:-:S04]  /*1e9d0*/  FFMA R241, R190, R22, R241 ;  /* 0x00000016bef17223 */ /* 0x000fc800000000f1 */
[----:B------:R-:W-:Y:S01]  /*1e9e0*/  FFMA R241, R191, R23, R241 ;  /* 0x00000017bff17223 */ /* 0x000fe200000000f1 */
[-C--:B----4-:R-:W-:Y:S02]  /*1e9f0*/  FFMA R3, R52, R56.reuse, R226 ;  /* 0x0000003834037223 */ /* 0x090fe400000000e2 */
[----:B------:R-:W4:Y:S02]  /*1ea00*/  LDL.LU R226, [R1+0x64] ;  /* 0x0000640001e27983 */ /* 0x000f240000300800 */
[-C--:B------:R-:W-:Y:S01]  /*1ea10*/  FFMA R199, R53, R57.reuse, R3 ;  /* 0x0000003935c77223 */ /* 0x080fe20000000003 */
[----:B------:R-:W-:Y:S01]  /*1ea20*/  FFMA R3, R121, R57, R18 ;  /* 0x0000003979037223 */ /* 0x000fe20000000012 */
[----:B--2---:R-:W-:-:S04]  /*1ea30*/  FFMA R4, R60, R56, R179 ;  /* 0x000000383c047223 */ /* 0x004fc800000000b3 */
[-C--:B------:R-:W-:Y:S01]  /*1ea40*/  FFMA R198, R61, R57.reuse, R4 ;  /* 0x000000393dc67223 */ /* 0x080fe20000000004 */
[-C--:B------:R-:W-:Y:S01]  /*1ea50*/  FFMA R4, R129, R57.reuse, R17 ;  /* 0x0000003981047223 */ /* 0x080fe20000000011 */
[-C--:B---3--:R-:W-:Y:S01]  /*1ea60*/  FFMA R13, R40, R56.reuse, R20 ;  /* 0x00000038280d7223 */ /* 0x088fe20000000014 */
[----:B------:R-:W-:Y:S02]  /*1ea70*/  FFMA R20, R125, R57, R16 ;  /* 0x000000397d147223 */ /* 0x000fe40000000010 */
[----:B------:R-:W1:Y:S01]  /*1ea80*/  LDS.128 R16, [R32+0x3c0] ;  /* 0x0003c00020107984 */ /* 0x000e620000000c00 */
[----:B------:R-:W-:-:S04]  /*1ea90*/  FFMA R11, R28, R56, R227 ;  /* 0x000000381c0b7223 */ /* 0x000fc800000000e3 */
[----:B------:R-:W-:Y:S01]  /*1eaa0*/  FFMA R11, R29, R57, R11 ;  /* 0x000000391d0b7223 */ /* 0x000fe2000000000b */
[-C--:B------:R-:W-:Y:S01]  /*1eab0*/  FFMA R5, R64, R56.reuse, R178 ;  /* 0x0000003840057223 */ /* 0x080fe200000000b2 */
[-C--:B------:R-:W-:Y:S01]  /*1eac0*/  FFMA R179, R88, R56.reuse, R230 ;  /* 0x0000003858b37223 */ /* 0x080fe200000000e6 */
[-C--:B------:R-:W-:Y:S01]  /*1ead0*/  FFMA R178, R92, R56.reuse, R229 ;  /* 0x000000385cb27223 */ /* 0x080fe200000000e5 */
[----:B------:R-:W-:Y:S02]  /*1eae0*/  FFMA R12, R36, R56, R228 ;  /* 0x00000038240c7223 */ /* 0x000fe400000000e4 */
[----:B------:R-:W2:Y:S01]  /*1eaf0*/  LDS.128 R228, [R0.X4+UR5+0x51d0] ;  /* 0x0051d00500e47984 */ /* 0x000ea20008004c00 */
[-C--:B-1----:R-:W-:Y:S01]  /*1eb00*/  FFMA R154, R80, R16.reuse, R154 ;  /* 0x00000010509a7223 */ /* 0x082fe2000000009a */
[----:B------:R-:W-:-:S03]  /*1eb10*/  FFMA R167, R28, R16, R167 ;  /* 0x000000101ca77223 */ /* 0x000fc600000000a7 */
[-C--:B------:R-:W-:Y:S01]  /*1eb20*/  FFMA R154, R81, R17.reuse, R154 ;  /* 0x00000011519a7223 */ /* 0x080fe2000000009a */
[----:B------:R-:W-:-:S03]  /*1eb30*/  FFMA R167, R29, R17, R167 ;  /* 0x000000111da77223 */ /* 0x000fc600000000a7 */
[----:B------:R-:W-:-:S04]  /*1eb40*/  FFMA R29, R82, R18, R154 ;  /* 0x00000012521d7223 */ /* 0x000fc8000000009a */
[----:B------:R-:W-:Y:S02]  /*1eb50*/  FFMA R29, R83, R19, R29 ;  /* 0x00000013531d7223 */ /* 0x000fe4000000001d */
[----:B------:R-:W1:Y:S01]  /*1eb60*/  LDS.128 R80, [R0.X4+UR5+0xd0] ;  /* 0x0000d00500507984 */ /* 0x000e620008004c00 */
[C---:B------:R-:W-:Y:S01]  /*1eb70*/  FFMA R8, R188.reuse, R56, R8 ;  /* 0x00000038bc087223 */ /* 0x040fe20000000008 */
[----:B------:R-:W-:-:S03]  /*1eb80*/  FFMA R155, R188, R16, R155 ;  /* 0x00000010bc9b7223 */ /* 0x000fc6000000009b */
[C---:B------:R-:W-:Y:S01]  /*1eb90*/  FFMA R8, R189.reuse, R57, R8 ;  /* 0x00000039bd087223 */ /* 0x040fe20000000008 */
[----:B------:R-:W-:-:S03]  /*1eba0*/  FFMA R155, R189, R17, R155 ;  /* 0x00000011bd9b7223 */ /* 0x000fc6000000009b */
[C---:B------:R-:W-:Y:S01]  /*1ebb0*/  FFMA R8, R190.reuse, R58, R8 ;  /* 0x0000003abe087223 */ /* 0x040fe20000000008 */
[----:B------:R-:W-:-:S03]  /*1ebc0*/  FFMA R155, R190, R18, R155 ;  /* 0x00000012be9b7223 */ /* 0x000fc6000000009b */
[C---:B------:R-:W-:Y:S01]  /*1ebd0*/  FFMA R8, R191.reuse, R59, R8 ;  /* 0x0000003bbf087223 */ /* 0x040fe20000000008 */
[----:B------:R-:W-:-:S05]  /*1ebe0*/  FFMA R191, R191, R19, R155 ;  /* 0x00000013bfbf7223 */ /* 0x000fca000000009b */
[----:B------:R2:W-:Y:S02]  /*1ebf0*/  STL [R1+0x2d8], R191 ;  /* 0x0002d8bf01007387 */ /* 0x0005e40000100800 */
[----:B--2---:R-:W-:Y:S02]  /*1ec00*/  MOV R191, R228 ;  /* 0x000000e400bf7202 */ /* 0x004fe40000000f00 */
[----:B-1----:R-:W-:Y:S04]  /*1ec10*/  STL [R1+0x2d4], R83 ;  /* 0x0002d45301007387 */ /* 0x002fe80000100800 */
[----:B------:R-:W-:Y:S04]  /*1ec20*/  STL [R1+0x44], R229 ;  /* 0x000044e501007387 */ /* 0x000fe80000100800 */
[----:B------:R-:W-:Y:S04]  /*1ec30*/  STL.64 [R1+0x48], R230 ;  /* 0x000048e601007387 */ /* 0x000fe80000100a00 */
[----:B------:R-:W1:Y:S01]  /*1ec40*/  LDS.128 R228, [R0.X4+UR5+0x52d0] ;  /* 0x0052d00500e47984 */ /* 0x000e620008004c00 */
        /* <DEDUP_REMOVED lines=9> */
[----:B-1----:R-:W-:Y:S01]  /*1ece0*/  STL [R1+0x34], R229 ;  /* 0x000034e501007387 */ /* 0x002fe20000100800 */
[----:B------:R-:W-:-:S03]  /*1ecf0*/  MOV R83, R228 ;  /* 0x000000e400537202 */ /* 0x000fc60000000f00 */
        /* <DEDUP_REMOVED lines=23> */
[C---:B------:R-:W-:Y:S01]  /*1ee70*/  FFMA R22, R132.reuse, R56, R14 ;  /* 0x0000003884167223 */ /* 0x040fe2000000000e */
[----:B------:R-:W-:-:S03]  /*1ee80*/  FFMA R172, R132, R16, R172 ;  /* 0x0000001084ac7223 */ /* 0x000fc600000000ac */
[C---:B------:R-:W-:Y:S01]  /*1ee90*/  FFMA R22, R133.reuse, R57, R22 ;  /* 0x0000003985167223 */ /* 0x040fe20000000016 */
[----:B------:R-:W-:Y:S01]  /*1eea0*/  FFMA R172, R133, R17, R172 ;  /* 0x0000001185ac7223 */ /* 0x000fe200000000ac */
[C---:B------:R-:W-:Y:S01]  /*1eeb0*/  FFMA R7, R184.reuse, R56, R7 ;  /* 0x00000038b8077223 */ /* 0x040fe20000000007 */
[----:B------:R-:W-:Y:S01]  /*1eec0*/  FFMA R151, R184, R16, R151 ;  /* 0x00000010b8977223 */ /* 0x000fe20000000097 */
[C---:B------:R-:W-:Y:S01]  /*1eed0*/  FFMA R22, R134.reuse, R58, R22 ;  /* 0x0000003a86167223 */ /* 0x040fe20000000016 */
[----:B------:R-:W-:Y:S01]  /*1eee0*/  FFMA R172, R134, R18, R172 ;  /* 0x0000001286ac7223 */ /* 0x000fe200000000ac */
[----:B------:R-:W-:Y:S01]  /*1eef0*/  FFMA R52, R52, R16, R2 ;  /* 0x0000001034347223 */ /* 0x000fe20000000002 */
[C---:B------:R-:W-:Y:S01]  /*1ef00*/  FFMA R7, R185.reuse, R57, R7 ;  /* 0x00000039b9077223 */ /* 0x040fe20000000007 */
[----:B------:R-:W-:Y:S01]  /*1ef10*/  FFMA R151, R185, R17, R151 ;  /* 0x00000011b9977223 */ /* 0x000fe20000000097 */
[C---:B------:R-:W-:Y:S01]  /*1ef20*/  FFMA R200, R135.reuse, R23, R200 ;  /* 0x0000001787c87223 */ /* 0x040fe200000000c8 */
[C---:B------:R-:W-:Y:S01]  /*1ef30*/  FFMA R22, R135.reuse, R59, R22 ;  /* 0x0000003b87167223 */ /* 0x040fe20000000016 */
[----:B------:R-:W-:-:S02]  /*1ef40*/  FFMA R185, R135, R19, R172 ;  /* 0x0000001387b97223 */ /* 0x000fc400000000ac */
[----:B------:R-:W-:Y:S01]  /*1ef50*/  LDS.128 R132, [R0.X4+UR5+0x60d0] ;  /* 0x0060d00500847984 */ /* 0x000fe20008004c00 */
[----:B-1----:R-:W-:-:S03]  /*1ef60*/  MOV R2, R228 ;  /* 0x000000e400027202 */ /* 0x002fc60000000f00 */
        /* <DEDUP_REMOVED lines=39> */
[----:B-1----:R1:W-:Y:S04]  /*1f1e0*/  STL [R1+0x4], R229 ;  /* 0x000004e501007387 */ /* 0x0023e80000100800 */
[----:B------:R-:W-:Y:S01]  /*1f1f0*/  STL.64 [R1+0x10], R132 ;  /* 0x0000108401007387 */ /* 0x000fe20000100a00 */
[----:B------:R-:W-:-:S03]  /*1f200*/  FFMA R195, R72, R56, R177 ;  /* 0x0000003848c37223 */ /* 0x000fc600000000b1 */
[----:B------:R-:W-:Y:S01]  /*1f210*/  STL.64 [R1+0x18], R134 ;  /* 0x0000188601007387 */ /* 0x000fe20000100a00 */
[----:B------:R-:W-:Y:S01]  /*1f220*/  FFMA R176, R100, R56, R218 ;  /* 0x0000003864b07223 */ /* 0x000fe200000000da */
[----:B------:R-:W-:Y:S02]  /*1f230*/  FFMA R203, R144, R16, R203 ;  /* 0x0000001090cb7223 */ /* 0x000fe400000000cb */
[----:B------:R2:W-:Y:S01]  /*1f240*/  STL.64 [R1+0x8], R230 ;  /* 0x000008e601007387 */ /* 0x0005e20000100a00 */
[-C--:B------:R-:W-:Y:S01]  /*1f250*/  FFMA R177, R96, R56.reuse, R222 ;  /* 0x0000003860b17223 */ /* 0x080fe200000000de */
[----:B------:R-:W-:Y:S02]  /*1f260*/  FFMA R204, R181, R17, R204 ;  /* 0x00000011b5cc7223 */ /* 0x000fe400000000cc */
[----:B------:R-:W3:Y:S01]  /*1f270*/  LDL.LU R190, [R1+0xc4] ;  /* 0x0000c40001be7983 */ /* 0x000ee20000300800 */
[C---:B----4-:R-:W-:Y:S01]  /*1f280*/  FFMA R14, R44.reuse, R56, R226 ;  /* 0x000000382c0e7223 */ /* 0x050fe200000000e2 */
[----:B------:R-:W-:-:S02]  /*1f290*/  FFMA R205, R44, R16, R205 ;  /* 0x000000102ccd7223 */ /* 0x000fc400000000cd */
[----:B------:R-:W4:Y:S01]  /*1f2a0*/  LDL.LU R214, [R1+0xc0] ;  /* 0x0000c00001d67983 */ /* 0x000f220000300800 */
[----:B------:R-:W-:Y:S01]  /*1f2b0*/  FFMA R194, R76, R56, R233 ;  /* 0x000000384cc27223 */ /* 0x000fe200000000e9 */
[-C--:B------:R-:W-:Y:S02]  /*1f2c0*/  FFMA R166, R117, R17.reuse, R166 ;  /* 0x0000001175a67223 */ /* 0x080fe400000000a6 */
[----:B------:R-:W3:Y:S01]  /*1f2d0*/  LDL.LU R218, [R1+0xbc] ;  /* 0x0000bc0001da7983 */ /* 0x000ee20000300800 */
[----:B------:R-:W-:Y:S01]  /*1f2e0*/  FFMA R203, R145, R17, R203 ;  /* 0x0000001191cb7223 */ /* 0x000fe200000000cb */
[----:B------:R-:W-:Y:S02]  /*1f2f0*/  MOV R233, R228 ;  /* 0x000000e400e97202 */ /* 0x000fe40000000f00 */
[----:B------:R-:W3:Y:S01]  /*1f300*/  LDL.LU R222, [R1+0xb8] ;  /* 0x0000b80001de7983 */ /* 0x000ee20000300800 */
[C---:B------:R-:W-:Y:S01]  /*1f310*/  FFMA R6, R182.reuse, R58, R6 ;  /* 0x0000003ab6067223 */ /* 0x040fe20000000006 */
[----:B------:R-:W-:-:S02]  /*1f320*/  FFMA R204, R182, R18, R204 ;  /* 0x00000012b6cc7223 */ /* 0x000fc400000000cc */
[----:B------:R-:W3:Y:S01]  /*1f330*/  LDL.LU R226, [R1+0xb4] ;  /* 0x0000b40001e27983 */ /* 0x000ee20000300800 */
[C---:B------:R-:W-:Y:S01]  /*1f340*/  FFMA R14, R45.reuse, R57, R14 ;  /* 0x000000392d0e7223 */ /* 0x040fe2000000000e */
[----:B------:R-:W-:Y:S02]  /*1f350*/  FFMA R205, R45, R17, R205 ;  /* 0x000000112dcd7223 */ /* 0x000fe400000000cd */
[----:B------:R-:W3:Y:S01]  /*1f360*/  LDL.LU R227, [R1+0xb0] ;  /* 0x0000b00001e37983 */ /* 0x000ee20000300800 */
[----:B------:R-:W-:-:S03]  /*1f370*/  FFMA R166, R118, R18, R166 ;  /* 0x0000001276a67223 */ /* 0x000fc600000000a6 */
[----:B------:R-:W3:Y:S01]  /*1f380*/  LDL.LU R228, [R1+0xac] ;  /* 0x0000ac0001e47983 */ /* 0x000ee20000300800 */
[----:B------:R-:W-:-:S03]  /*1f390*/  FFMA R6, R183, R59, R6 ;  /* 0x0000003bb7067223 */ /* 0x000fc60000000006 */
[----:B-1----:R-:W3:Y:S01]  /*1f3a0*/  LDL.LU R229, [R1+0xa8] ;  /* 0x0000a80001e57983 */ /* 0x002ee20000300800 */
[----:B------:R-:W-:-:S03]  /*1f3b0*/  FFMA R189, R146, R18, R203 ;  /* 0x0000001292bd7223 */ /* 0x000fc600000000cb */
[----:B--2---:R-:W2:Y:S01]  /*1f3c0*/  LDL.LU R230, [R1+0xa4] ;  /* 0x0000a40001e67983 */ /* 0x004ea20000300800 */
[----:B------:R-:W-:Y:S01]  /*1f3d0*/  FFMA R14, R46, R58, R14 ;  /* 0x0000003a2e0e7223 */ /* 0x000fe2000000000e */
[-C--:B------:R-:W-:Y:S02]  /*1f3e0*/  FFMA R149, R64, R16.reuse, R149 ;  /* 0x0000001040957223 */ /* 0x080fe40000000095 */
[----:B------:R-:W2:Y:S01]  /*1f3f0*/  LDL.LU R232, [R1+0xa0] ;  /* 0x0000a00001e87983 */ /* 0x000ea20000300800 */
[-C--:B------:R-:W-:Y:S01]  /*1f400*/  FFMA R168, R120, R16.reuse, R168 ;  /* 0x0000001078a87223 */ /* 0x080fe200000000a8 */
[-C--:B------:R-:W-:Y:S01]  /*1f410*/  FFMA R169, R124, R16.reuse, R169 ;  /* 0x000000107ca97223 */ /* 0x080fe200000000a9 */
[-C--:B------:R-:W-:Y:S01]  /*1f420*/  FFMA R170, R128, R16.reuse, R170 ;  /* 0x0000001080aa7223 */ /* 0x080fe200000000aa */
[----:B------:R-:W2:Y:S01]  /*1f430*/  LDL.LU R231, [R1+0x9c] ;  /* 0x00009c0001e77983 */ /* 0x000ea20000300800 */
[-C--:B------:R-:W-:Y:S01]  /*1f440*/  FFMA R173, R136, R16.reuse, R173 ;  /* 0x0000001088ad7223 */ /* 0x080fe200000000ad */
[----:B------:R-:W-:Y:S01]  /*1f450*/  FFMA R174, R140, R16, R174 ;  /* 0x000000108cae7223 */ /* 0x000fe200000000ae */
[-C--:B------:R-:W-:Y:S01]  /*1f460*/  FFMA R183, R183, R19.reuse, R204 ;  /* 0x00000013b7b77223 */ /* 0x080fe200000000cc */
[----:B------:R-:W2:Y:S01]  /*1f470*/  LDL.LU R203, [R1+0x8c] ;  /* 0x00008c0001cb7983 */ /* 0x000ea20000300800 */
        /* <DEDUP_REMOVED lines=15> */
[----:B------:R-:W2:Y:S01]  /*1f570*/  LDL.LU R204, [R1+0x88] ;  /* 0x0000880001cc7983 */ /* 0x000ea20000300800 */
[----:B------:R-:W-:Y:S01]  /*1f580*/  FFMA R180, R119, R19, R166 ;  /* 0x0000001377b47223 */ /* 0x000fe200000000a6 */
[----:B------:R-:W-:-:S02]  /*1f590*/  FFMA R159, R48, R16, R159 ;  /* 0x00000010309f7223 */ /* 0x000fc4000000009f */
[----:B------:R-:W2:Y:S01]  /*1f5a0*/  LDL.LU R205, [R1+0x84] ;  /* 0x0000840001cd7983 */ /* 0x000ea20000300800 */
[-C--:B------:R-:W-:Y:S01]  /*1f5b0*/  FFMA R163, R24, R16.reuse, R163 ;  /* 0x0000001018a37223 */ /* 0x080fe200000000a3 */
[-C--:B------:R-:W-:Y:S01]  /*1f5c0*/  FFMA R171, R36, R16.reuse, R171 ;  /* 0x0000001024ab7223 */ /* 0x080fe200000000ab */
[----:B------:R-:W-:Y:S01]  /*1f5d0*/  FFMA R175, R40, R16, R175 ;  /* 0x0000001028af7223 */ /* 0x000fe200000000af */
[----:B------:R-:W2:Y:S01]  /*1f5e0*/  LDL.LU R166, [R1+0x78] ;  /* 0x0000780001a67983 */ /* 0x000ea20000300800 */
        /* <DEDUP_REMOVED lines=88> */
[----:B------:R-:W4:Y:S01]  /*1fb70*/  LDL.LU R167, [R1+0x74] ;  /* 0x0000740001a77983 */ /* 0x000f220000300800 */
        /* <DEDUP_REMOVED lines=54> */
[----:B------:R-:W-:-:S03]  /*1fee0*/  FFMA R50, R51, R19, R50 ;  /* 0x0000001333327223 */ /* 0x000fc60000000032 */
[----:B------:R-:W-:Y:S04]  /*1fef0*/  LDS.128 R84, [R0.X4+UR5+0x1d0] ;  /* 0x0001d00500547984 */ /* 0x000fe80008004c00 */
        /* <DEDUP_REMOVED lines=19> */
[----:B------:R-:W4:Y:S04]  /*20030*/  LDL.LU R164, [R1+0x6c] ;  /* 0x00006c0001a47983 */ /* 0x000f280000300800 */
[----:B------:R-:W-:Y:S04]  /*20040*/  LDS.128 R132, [R0.X4+UR5+0x62d0] ;  /* 0x0062d00500847984 */ /* 0x000fe80008004c00 */
[----:B------:R-:W-:Y:S04]  /*20050*/  LDS.128 R136, [R0.X4+UR5+0x63d0] ;  /* 0x0063d00500887984 */ /* 0x000fe80008004c00 */
[----:B------:R-:W-:Y:S04]  /*20060*/  LDS.128 R140, [R0.X4+UR5+0x70d0] ;  /* 0x0070d005008c7984 */ /* 0x000fe80008004c00 */
[----:B------:R-:W-:Y:S04]  /*20070*/  LDS.128 R144, [R0.X4+UR5+0x71d0] ;  /* 0x0071d00500907984 */ /* 0x000fe80008004c00 */
[----:B------:R-:W-:Y:S04]  /*20080*/  LDS.128 R148, [R0.X4+UR5+0x72d0] ;  /* 0x0072d00500947984 */ /* 0x000fe80008004c00 */
[----:B------:R1:W-:Y:S01]  /*20090*/  LDS.128 R152, [R0.X4+UR5+0x73d0] ;  /* 0x0073d00500987984 */ /* 0x0003e20008004c00 */
[-C--:B------:R-:W-:Y:S01]  /*200a0*/  FFMA R26, R27, R19.reuse, R26 ;  /* 0x000000131b1a7223 */ /* 0x080fe2000000001a */
[-C--:B------:R-:W-:Y:S01]  /*200b0*/  FFMA R30, R31, R19.reuse, R30 ;  /* 0x000000131f1e7223 */ /* 0x080fe2000000001e */
[-C--:B------:R-:W-:Y:S01]  /*200c0*/  FFMA R38, R39, R19.reuse, R38 ;  /* 0x0000001327267223 */ /* 0x080fe20000000026 */
[-C--:B------:R-:W-:Y:S01]  /*200d0*/  FFMA R42, R43, R19.reuse, R42 ;  /* 0x000000132b2a7223 */ /* 0x080fe2000000002a */
[----:B------:R-:W-:Y:S01]  /*200e0*/  FFMA R46, R47, R19, R46 ;  /* 0x000000132f2e7223 */ /* 0x000fe2000000002e */
[----:B------:R-:W2:Y:S04]  /*200f0*/  LDS.128 R128, [R32+0xd0] ;  /* 0x0000d00020807984 */ /* 0x000ea80000000c00 */
[----:B-1----:R-:W4:Y:S04]  /*20100*/  LDL.LU R0, [R1+0x10] ;  /* 0x0000100001007983 */ /* 0x002f280000300800 */
[----:B------:R-:W4:Y:S04]  /*20110*/  LDL.LU R51, [R1+0x80] ;  /* 0x0000800001337983 */ /* 0x000f280000300800 */
[----:B------:R-:W4:Y:S04]  /*20120*/  LDL.LU R27, [R1+0x98] ;  /* 0x00009800011b7983 */ /* 0x000f280000300800 */
[----:B------:R-:W4:Y:S04]  /*20130*/  LDL.LU R31, [R1+0x94] ;  /* 0x00009400011f7983 */ /* 0x000f280000300800 */
[----:B------:R-:W4:Y:S04]  /*20140*/  LDL.LU R39, [R1+0x90] ;  /* 0x0000900001277983 */ /* 0x000f280000300800 */
[----:B------:R-:W4:Y:S04]  /*20150*/  LDL.LU R43, [R1+0xc8] ;  /* 0x0000c800012b7983 */ /* 0x000f280000300800 */
[----:B------:R-:W4:Y:S04]  /*20160*/  LDL.LU R19, [R1+0xcc] ;  /* 0x0000cc0001137983 */ /* 0x000f280000300800 */
[----:B------:R-:W4:Y:S04]  /*20170*/  LDL.LU R47, [R1+0x7c] ;  /* 0x00007c00012f7983 */ /* 0x000f280000300800 */
[----:B------:R-:W1:Y:S04]  /*20180*/  LDS.128 R156, [R32+0x1d0] ;  /* 0x0001d000209c7984 */ /* 0x000e680000000c00 */
[----:B------:R-:W4:Y:S01]  /*20190*/  LDS.128 R160, [R32+0x2d0] ;  /* 0x0002d00020a07984 */ /* 0x000f220000000c00 */
[----:B--2---:R-:W-:-:S05]  /*201a0*/  FFMA R166, R191, R128, R166 ;  /* 0x00000080bfa67223 */ /* 0x004fca00000000a6 */
[----:B------:R2:W-:Y:S01]  /*201b0*/  STL [R1+0x108], R166 ;  /* 0x000108a601007387 */ /* 0x0005e20000100800 */
[-C--:B---3--:R-:W-:Y:S01]  /*201c0*/  FFMA R190, R88, R128.reuse, R190 ;  /* 0x0000008058be7223 */ /* 0x088fe200000000be */
[-C--:B----4-:R-:W-:Y:S01]  /*201d0*/  FFMA R214, R92, R128.reuse, R214 ;  /* 0x000000805cd67223 */ /* 0x090fe200000000d6 */
        /* <DEDUP_REMOVED lines=28> */
[----:B--2---:R-:W-:-:S05]  /*203a0*/  FFMA R166, R83, R128, R167 ;  /* 0x0000008053a67223 */ /* 0x004fca00000000a7 */
[----:B------:R1:W-:Y:S01]  /*203b0*/  STL [R1+0x130], R166 ;  /* 0x000130a601007387 */ /* 0x0003e20000100800 */
        /* <DEDUP_REMOVED lines=11> */
[----:B------:R-:W-:-:S04]  /*20470*/  FFMA R165, R233, R128, R252 ;  /* 0x00000080e9a57223 */ /* 0x000fc800000000fc */
[----:B------:R-:W-:Y:S01]  /*20480*/  STL [R1+0x140], R167 ;  /* 0x000140a701007387 */ /* 0x000fe20000100800 */
[----:B------:R-:W-:Y:S01]  /*20490*/  FFMA R5, R83, R160, R5 ;  /* 0x000000a053057223 */ /* 0x000fe20000000005 */
[-C--:B-1----:R-:W-:Y:S01]  /*204a0*/  FFMA R166, R0, R128.reuse, R164 ;  /* 0x0000008000a67223 */ /* 0x082fe200000000a4 */
[----:B------:R-:W-:-:S04]  /*204b0*/  FFMA R164, R132, R128, R251 ;  /* 0x0000008084a47223 */ /* 0x000fc800000000fb */
[----:B------:R1:W-:Y:S01]  /*204c0*/  STL [R1+0x154], R166 ;  /* 0x000154a601007387 */ /* 0x0003e20000100800 */
[----:B------:R-:W-:-:S03]  /*204d0*/  FFMA R51, R72, R128, R51 ;  /* 0x0000008048337223 */ /* 0x000fc60000000033 */
[----:B------:R2:W-:Y:S01]  /*204e0*/  STL [R1+0x158], R165 ;  /* 0x000158a501007387 */ /* 0x0005e20000100800 */
[----:B------:R-:W-:-:S03]  /*204f0*/  FFMA R27, R172, R128, R27 ;  /* 0x00000080ac1b7223 */ /* 0x000fc6000000001b */
[----:B------:R3:W-:Y:S01]  /*20500*/  STL [R1+0x15c], R164 ;  /* 0x00015ca401007387 */ /* 0x0007e20000100800 */
[-C--:B-1----:R-:W-:Y:S01]  /*20510*/  FFMA R166, R136, R128.reuse, R249 ;  /* 0x0000008088a67223 */ /* 0x082fe200000000f9 */
[-C--:B------:R-:W-:Y:S01]  /*20520*/  FFMA R31, R52, R128.reuse, R31 ;  /* 0x00000080341f7223 */ /* 0x080fe2000000001f */
[-C--:B------:R-:W-:Y:S01]  /*20530*/  FFMA R39, R56, R128.reuse, R39 ;  /* 0x0000008038277223 */ /* 0x080fe20000000027 */
[-C--:B--2---:R-:W-:Y:S01]  /*20540*/  FFMA R165, R140, R128.reuse, R247 ;  /* 0x000000808ca57223 */ /* 0x084fe200000000f7 */
[-C--:B------:R-:W-:Y:S01]  /*20550*/  FFMA R43, R84, R128.reuse, R43 ;  /* 0x00000080542b7223 */ /* 0x080fe2000000002b */
[-C--:B------:R-:W-:Y:S01]  /*20560*/  FFMA R247, R148, R128.reuse, R250 ;  /* 0x0000008094f77223 */ /* 0x080fe200000000fa */
[-C--:B---3--:R-:W-:Y:S01]  /*20570*/  FFMA R164, R144, R128.reuse, R248 ;  /* 0x0000008090a47223 */ /* 0x088fe200000000f8 */
[-C--:B------:R-:W-:Y:S01]  /*20580*/  FFMA R19, R80, R128.reuse, R19 ;  /* 0x0000008050137223 */ /* 0x080fe20000000013 */
[----:B------:R-:W-:Y:S01]  /*20590*/  STL [R1+0x164], R166 ;  /* 0x000164a601007387 */ /* 0x000fe20000100800 */
[-C--:B------:R-:W-:Y:S01]  /*205a0*/  FFMA R47, R76, R128.reuse, R47 ;  /* 0x000000804c2f7223 */ /* 0x080fe2000000002f */
[----:B------:R-:W-:-:S02]  /*205b0*/  FFMA R128, R152, R128, R246 ;  /* 0x0000008098807223 */ /* 0x000fc400000000f6 */
[----:B------:R-:W-:Y:S04]  /*205c0*/  STL [R1+0x170], R165 ;  /* 0x000170a501007387 */ /* 0x000fe80000100800 */
[----:B------:R-:W-:Y:S04]  /*205d0*/  STL [R1+0x174], R164 ;  /* 0x000174a401007387 */ /* 0x000fe80000100800 */
[----:B------:R-:W-:Y:S04]  /*205e0*/  STL [R1+0x17c], R247 ;  /* 0x00017cf701007387 */ /* 0x000fe80000100800 */
[----:B------:R1:W-:Y:S04]  /*205f0*/  STL [R1+0x180], R128 ;  /* 0x0001808001007387 */ /* 0x0003e80000100800 */
[----:B------:R-:W2:Y:S01]  /*20600*/  LDS.128 R164, [R32+0x3d0] ;  /* 0x0003d00020a47984 */ /* 0x000ea20000000c00 */
[-C--:B-1----:R-:W-:Y:S01]  /*20610*/  FFMA R128, R76, R156.reuse, R235 ;  /* 0x0000009c4c807223 */ /* 0x082fe200000000eb */
[----:B------:R-:W-:-:S05]  /*20620*/  FFMA R235, R191, R156, R245 ;  /* 0x0000009cbfeb7223 */ /* 0x000fca00000000f5 */
[----:B------:R1:W-:Y:S04]  /*20630*/  STL [R1+0xb8], R235 ;  /* 0x0000b8eb01007387 */ /* 0x0003e80000100800 */
[----:B------:R-:W-:Y:S01]  /*20640*/  STL [R1+0xbc], R244 ;  /* 0x0000bcf401007387 */ /* 0x000fe20000100800 */
[----:B-1----:R-:W-:-:S03]  /*20650*/  FFMA R235, R0, R156, R242 ;  /* 0x0000009c00eb7223 */ /* 0x002fc600000000f2 */
[----:B------:R-:W-:Y:S04]  /*20660*/  STL [R1+0xf0], R243 ;  /* 0x0000f0f301007387 */ /* 0x000fe80000100800 */
[----:B------:R1:W-:Y:S04]  /*20670*/  STL [R1+0xf4], R235 ;  /* 0x0000f4eb01007387 */ /* 0x0003e80000100800 */
[----:B------:R-:W-:Y:S01]  /*20680*/  STL [R1+0x11c], R241 ;  /* 0x00011cf101007387 */ /* 0x000fe20000100800 */
[----:B-1----:R-:W-:-:S03]  /*20690*/  FFMA R235, R136, R156, R239 ;  /* 0x0000009c88eb7223 */ /* 0x002fc600000000ef */
[----:B------:R-:W-:Y:S04]  /*206a0*/  STL [R1+0x12c], R240 ;  /* 0x00012cf001007387 */ /* 0x000fe80000100800 */
[----:B------:R1:W-:Y:S04]  /*206b0*/  STL [R1+0x148], R235 ;  /* 0x000148eb01007387 */ /* 0x0003e80000100800 */
[----:B------:R-:W-:Y:S01]  /*206c0*/  STL [R1+0x150], R238 ;  /* 0x000150ee01007387 */ /* 0x000fe20000100800 */
[-C--:B-1----:R-:W-:Y:S01]  /*206d0*/  FFMA R235, R148, R156.reuse, R236 ;  /* 0x0000009c94eb7223 */ /* 0x082fe200000000ec */
[----:B------:R-:W-:-:S02]  /*206e0*/  FFMA R156, R152, R156, R234 ;  /* 0x0000009c989c7223 */ /* 0x000fc400000000ea */
[----:B------:R-:W-:Y:S04]  /*206f0*/  STL [R1+0x160], R237 ;  /* 0x000160ed01007387 */ /* 0x000fe80000100800 */
[----:B------:R-:W-:Y:S04]  /*20700*/  STL [R1+0x16c], R235 ;  /* 0x00016ceb01007387 */ /* 0x000fe80000100800 */
[----:B------:R1:W-:Y:S02]  /*20710*/  STL [R1+0x178], R156 ;  /* 0x0001789c01007387 */ /* 0x0003e40000100800 */
[-C--:B-1----:R-:W-:Y:S01]  /*20720*/  FFMA R156, R191, R160.reuse, R21 ;  /* 0x000000a0bf9c7223 */ /* 0x082fe20000000015 */
[-C--:B------:R-:W-:Y:S01]  /*20730*/  FFMA R21, R2, R160.reuse, R6 ;  /* 0x000000a002157223 */ /* 0x080fe20000000006 */
[----:B------:R-:W-:-:S03]  /*20740*/  FFMA R6, R0, R160, R7 ;  /* 0x000000a000067223 */ /* 0x000fc60000000007 */
[----:B------:R-:W-:Y:S04]  /*20750*/  STL [R1+0x8c], R156 ;  /* 0x00008c9c01007387 */ /* 0x000fe80000100800 */
[----:B------:R1:W-:Y:S01]  /*20760*/  STL [R1+0x90], R5 ;  /* 0x0000900501007387 */ /* 0x0003e20000100800 */
[----:B------:R-:W-:-:S03]  /*20770*/  FFMA R7, R132, R160, R9 ;  /* 0x000000a084077223 */ /* 0x000fc60000000009 */
[----:B------:R-:W-:Y:S01]  /*20780*/  STL [R1+0x94], R21 ;  /* 0x0000941501007387 */ /* 0x000fe20000100800 */
[----:B-1----:R-:W-:-:S03]  /*20790*/  FFMA R5, R233, R160, R8 ;  /* 0x000000a0e9057223 */ /* 0x002fc60000000008 */
[----:B------:R1:W-:Y:S04]  /*207a0*/  STL [R1+0x98], R6 ;  /* 0x0000980601007387 */ /* 0x0003e80000100800 */
[----:B------:R3:W-:Y:S01]  /*207b0*/  STL [R1+0x9c], R5 ;  /* 0x00009c0501007387 */ /* 0x0007e20000100800 */
[----:B-1----:R-:W-:-:S03]  /*207c0*/  FFMA R6, R136, R160, R10 ;  /* 0x000000a088067223 */ /* 0x002fc6000000000a */
[----:B------:R1:W-:Y:S01]  /*207d0*/  STL [R1+0xa0], R7 ;  /* 0x0000a00701007387 */ /* 0x0003e20000100800 */
[----:B---3--:R-:W-:-:S03]  /*207e0*/  FFMA R5, R140, R160, R11 ;  /* 0x000000a08c057223 */ /* 0x008fc6000000000b */
[----:B------:R3:W-:Y:S04]  /*207f0*/  STL [R1+0xa4], R6 ;  /* 0x0000a40601007387 */ /* 0x0007e80000100800 */
[----:B------:R4:W-:Y:S01]  /*20800*/  STL [R1+0xa8], R5 ;  /* 0x0000a80501007387 */ /* 0x0009e20000100800 */
[-C--:B-1----:R-:W-:Y:S01]  /*20810*/  FFMA R7, R144, R160.reuse, R12 ;  /* 0x000000a090077223 */ /* 0x082fe2000000000c */
[----:B---3--:R-:W-:-:S04]  /*20820*/  FFMA R6, R148, R160, R13 ;  /* 0x000000a094067223 */ /* 0x008fc8000000000d */
[----:B------:R-:W-:Y:S01]  /*20830*/  STL [R1+0xac], R7 ;  /* 0x0000ac0701007387 */ /* 0x000fe20000100800 */
[----:B----4-:R-:W-:-:S03]  /*20840*/  FFMA R5, R152, R160, R14 ;  /* 0x000000a098057223 */ /* 0x010fc6000000000e */
[----:B------:R-:W-:Y:S04]  /*20850*/  STL [R1+0xb0], R6 ;  /* 0x0000b00601007387 */ /* 0x000fe80000100800 */
[----:B------:R2:W-:Y:S02]  /*20860*/  STL [R1+0xb4], R5 ;  /* 0x0000b40501007387 */ /* 0x0005e40000100800 */
[-C--:B--2---:R-:W-:Y:S02]  /*20870*/  FFMA R5, R191, R164.reuse, R188 ;  /* 0x000000a4bf057223 */ /* 0x084fe400000000bc */
[----:B------:R-:W2:Y:S01]  /*20880*/  LDL.LU R191, [R1+0x2d8] ;  /* 0x0002d80001bf7983 */ /* 0x000ea20000300800 */
[----:B------:R-:W-:-:S03]  /*20890*/  FFMA R6, R83, R164, R189 ;  /* 0x000000a453067223 */ /* 0x000fc600000000bd */
[----:B------:R-:W3:Y:S04]  /*208a0*/  LDL.LU R83, [R1+0x2d4] ;  /* 0x0002d40001537983 */ /* 0x000ee80000300800 */
[----:B------:R1:W-:Y:S02]  /*208b0*/  STL [R1+0x60], R5 ;  /* 0x0000600501007387 */ /* 0x0003e40000100800 */
[-C--:B-1----:R-:W-:Y:S02]  /*208c0*/  FFMA R5, R2, R164.reuse, R183 ;  /* 0x000000a402057223 */ /* 0x082fe400000000b7 */
[----:B------:R1:W5:Y:S04]  /*208d0*/  LDL.LU R2, [R1+0x2d0] ;  /* 0x0002d00001027983 */ /* 0x0003680000300800 */
[----:B------:R4:W-:Y:S02]  /*208e0*/  STL [R1+0x64], R6 ;  /* 0x0000640601007387 */ /* 0x0009e40000100800 */
[----:B----4-:R-:W-:-:S02]  /*208f0*/  FFMA R6, R0, R164, R187 ;  /* 0x000000a400067223 */ /* 0x010fc400000000bb */
[----:B------:R-:W4:Y:S04]  /*20900*/  S2R R0, SR_TID.X ;  /* 0x0000000000007919 */ /* 0x000f280000002100 */
[----:B------:R-:W-:Y:S01]  /*20910*/  STL [R1+0x68], R5 ;  /* 0x0000680501007387 */ /* 0x000fe20000100800 */
[----:B------:R-:W-:-:S03]  /*20920*/  FFMA R7, R132, R164, R50 ;  /* 0x000000a484077223 */ /* 0x000fc60000000032 */
[----:B------:R1:W-:Y:S01]  /*20930*/  STL [R1+0x6c], R6 ;  /* 0x00006c0601007387 */ /* 0x0003e20000100800 */
        /* <DEDUP_REMOVED lines=27> */
[----:B------:R-:W-:Y:S01]  /*20af0*/  FFMA R40, R116, R164, R40 ;  /* 0x000000a474287223 */ /* 0x000fe20000000028 */
[C---:B------:R-:W-:Y:S01]  /*20b00*/  FFMA R19, R81.reuse, R129, R19 ;  /* 0x0000008151137223 */ /* 0x040fe20000000013 */
        /* <DEDUP_REMOVED lines=13> */
[-C--:B------:R-:W-:Y:S01]  /*20be0*/  FFMA R35, R169, R161.reuse, R35 ;  /* 0x000000a1a9237223 */ /* 0x080fe20000000023 */
[----:B----4-:R-:W-:Y:S01]  /*20bf0*/  SHF.L.U32 R0, R0, 0x3, RZ ;  /* 0x0000000300007819 */ /* 0x010fe200000006ff */
        /* <DEDUP_REMOVED lines=39> */
[C---:B------:R-:W-:Y:S01]  /*20e70*/  FFMA R19, R82.reuse, R130, R19 ;  /* 0x0000008252137223 */ /* 0x040fe20000000013 */
[-C--:B------:R-:W-:Y:S01]  /*20e80*/  FFMA R16, R82, R166.reuse, R16 ;  /* 0x000000a652107223 */ /* 0x080fe20000000010 */
[-C--:B------:R-:W-:Y:S01]  /*20e90*/  FFMA R17, R86, R166.reuse, R17 ;  /* 0x000000a656117223 */ /* 0x080fe20000000011 */
        /* <DEDUP_REMOVED lines=18> */
[----:B------:R-:W-:Y:S01]  /*20fc0*/  LOP3.LUT R0, R0, 0xf00, RZ, 0xc0, !PT ;  /* 0x00000f0000007812 */ /* 0x000fe200078ec0ff */
        /* <DEDUP_REMOVED lines=9> */
[C---:B------:R-:W-:Y:S01]  /*21060*/  FFMA R226, R106.reuse, R130, R226 ;  /* 0x000000826ae27223 */ /* 0x040fe200000000e2 */
[C---:B------:R-:W-:Y:S01]  /*21070*/  FFMA R217, R106.reuse, R158, R217 ;  /* 0x0000009e6ad97223 */ /* 0x040fe200000000d9 */
[----:B------:R-:W-:Y:S01]  /*21080*/  FFMA R29, R106, R166, R29 ;  /* 0x000000a66a1d7223 */ /* 0x000fe2000000001d */
        /* <DEDUP_REMOVED lines=35> */
[----:B------:R-:W-:Y:S01]  /*212c0*/  FFMA R136, R87, R131, R43 ;  /* 0x0000008357887223 */ /* 0x000fe2000000002b */
[C---:B------:R-:W-:Y:S01]  /*212d0*/  FFMA R181, R107.reuse, R159, R217 ;  /* 0x0000009f6bb57223 */ /* 0x040fe200000000d9 */
[----:B------:R-:W-:Y:S01]  /*212e0*/  FFMA R203, R107, R167, R29 ;  /* 0x000000a76bcb7223 */ /* 0x000fe2000000001d */
[----:B------:R-:W-:Y:S01]  /*212f0*/  LDS.128 R12, [R32+0x2e0] ;  /* 0x0002e000200c7984 */ /* 0x000fe20000000c00 */
[C---:B------:R-:W-:Y:S01]  /*21300*/  FFMA R190, R63.reuse, R131, R190 ;  /* 0x000000833fbe7223 */ /* 0x040fe200000000be */
[C---:B------:R-:W-:Y:S01]  /*21310*/  FFMA R213, R63.reuse, R159, R213 ;  /* 0x0000009f3fd57223 */ /* 0x040fe200000000d5 */
[C---:B------:R-:W-:Y:S01]  /*21320*/  FFMA R211, R63.reuse, R163, R211 ;  /* 0x000000a33fd37223 */ /* 0x040fe200000000d3 */
[----:B------:R-:W-:Y:S01]  /*21330*/  LDS.128 R88, [R0.X4+UR5+0x3e0] ;  /* 0x0003e00500587984 */ /* 0x000fe20008004c00 */
[----:B------:R-:W-:-:S03]  /*21340*/  FFMA R212, R63, R167, R212 ;  /* 0x000000a73fd47223 */ /* 0x000fc600000000d4 */
[----:B------:R-:W-:Y:S01]  /*21350*/  LDS.128 R60, [R0.X4+UR5+0x21e0] ;  /* 0x0021e005003c7984 */ /* 0x000fe20008004c00 */
        /* <DEDUP_REMOVED lines=28> */
[-C--:B------:R-:W-:Y:S01]  /*21520*/  FFMA R45, R169, R165.reuse, R45 ;  /* 0x000000a5a92d7223 */ /* 0x080fe2000000002d */
[----:B------:R-:W-:Y:S01]  /*21530*/  FFMA R125, R57, R165, R180 ;  /* 0x000000a5397d7223 */ /* 0x000fe200000000b4 */
[----:B--2---:R-:W-:Y:S01]  /*21540*/  FFMA R5, R233, R164, R191 ;  /* 0x000000a4e9057223 */ /* 0x004fe200000000bf */
[----:B---3--:R-:W-:-:S04]  /*21550*/  FFMA R108, R83, R131, R19 ;  /* 0x00000083536c7223 */ /* 0x008fc80000000013 */
[----:B------:R1:W-:Y:S04]  /*21560*/  STL [R1+0x70], R5 ;  /* 0x0000700501007387 */ /* 0x0003e80000100800 */
[----:B------:R2:W-:Y:S01]  /*21570*/  STL [R1+0x74], R7 ;  /* 0x0000740701007387 */ /* 0x0005e20000100800 */
[----:B------:R-:W-:Y:S01]  /*21580*/  FFMA R187, R83, R167, R16 ;  /* 0x000000a753bb7223 */ /* 0x000fe20000000010 */
[-C--:B------:R-:W-:Y:S01]  /*21590*/  FFMA R51, R73, R129.reuse, R51 ;  /* 0x0000008149337223 */ /* 0x080fe20000000033 */
[C---:B------:R-:W-:Y:S01]  /*215a0*/  FFMA R230, R122.reuse, R130, R230 ;  /* 0x000000827ae67223 */ /* 0x040fe200000000e6 */
[----:B------:R-:W-:Y:S01]  /*215b0*/  FFMA R41, R122, R166, R41 ;  /* 0x000000a67a297223 */ /* 0x000fe20000000029 */
[----:B------:R-:W-:Y:S01]  /*215c0*/  FFMA R39, R57, R129, R39 ;  /* 0x0000008139277223 */ /* 0x000fe20000000027 */
[-C--:B-1----:R-:W-:Y:S01]  /*215d0*/  FFMA R5, R140, R164.reuse, R30 ;  /* 0x000000a48c057223 */ /* 0x082fe2000000001e */
[----:B------:R1:W-:Y:S01]  /*215e0*/  STL [R1+0x78], R6 ;  /* 0x0000780601007387 */ /* 0x0003e20000100800 */
[----:B--2---:R-:W-:-:S03]  /*215f0*/  FFMA R7, R144, R164, R38 ;  /* 0x000000a490077223 */ /* 0x004fc60000000026 */
[----:B------:R2:W-:Y:S01]  /*21600*/  STL [R1+0x7c], R5 ;  /* 0x00007c0501007387 */ /* 0x0005e20000100800 */
[----:B------:R-:W-:-:S03]  /*21610*/  FFMA R117, R83, R163, R117 ;  /* 0x000000a353757223 */ /* 0x000fc60000000075 */
[----:B------:R-:W-:Y:S01]  /*21620*/  LDS.128 R16, [R32+0x3e0] ;  /* 0x0003e00020107984 */ /* 0x000fe20000000c00 */
[-C--:B-1----:R-:W-:Y:S01]  /*21630*/  FFMA R6, R148, R164.reuse, R42 ;  /* 0x000000a494067223 */ /* 0x082fe2000000002a */
[-C--:B------:R-:W-:Y:S01]  /*21640*/  FFMA R31, R53, R129.reuse, R31 ;  /* 0x00000081351f7223 */ /* 0x080fe2000000001f */
[----:B------:R-:W-:Y:S01]  /*21650*/  FFMA R47, R77, R129, R47 ;  /* 0x000000814d2f7223 */ /* 0x000fe2000000002f */
[----:B------:R-:W-:Y:S01]  /*21660*/  FFMA R49, R53, R165, R49 ;  /* 0x000000a535317223 */ /* 0x000fe20000000031 */
[----:B--2---:R-:W-:Y:S01]  /*21670*/  FFMA R5, R152, R164, R46 ;  /* 0x000000a498057223 */ /* 0x004fe2000000002e */
[----:B------:R1:W-:Y:S04]  /*21680*/  STL [R1+0x80], R7 ;  /* 0x0000800701007387 */ /* 0x0003e80000100800 */
[----:B------:R2:W-:Y:S01]  /*21690*/  STL [R1+0x84], R6 ;  /* 0x0000840601007387 */ /* 0x0005e20000100800 */
[----:B------:R-:W-:-:S03]  /*216a0*/  FFMA R148, R86, R158, R224 ;  /* 0x0000009e56947223 */ /* 0x000fc600000000e0 */
[----:B------:R3:W-:Y:S01]  /*216b0*/  STL [R1+0x88], R5 ;  /* 0x0000880501007387 */ /* 0x0007e20000100800 */
[-C--:B-1----:R-:W-:Y:S01]  /*216c0*/  FFMA R7, R122, R162.reuse, R177 ;  /* 0x000000a27a077223 */ /* 0x082fe200000000b1 */
[----:B------:R-:W-:Y:S01]  /*216d0*/  FFMA R164, R86, R162, R198 ;  /* 0x000000a256a47223 */ /* 0x000fe200000000c6 */
[-C--:B------:R-:W-:Y:S01]  /*216e0*/  FFMA R156, R54, R158.reuse, R156 ;  /* 0x0000009e369c7223 */ /* 0x080fe2000000009c */
[----:B------:R-:W-:Y:S01]  /*216f0*/  FFMA R121, R78, R158, R121 ;  /* 0x0000009e4e797223 */ /* 0x000fe20000000079 */
[----:B--2---:R-:W-:Y:S01]  /*21700*/  FFMA R6, R118, R162, R178 ;  /* 0x000000a276067223 */ /* 0x004fe200000000b2 */
[----:B------:R-:W-:Y:S01]  /*21710*/  FFMA R140, R174, R158, R209 ;  /* 0x0000009eae8c7223 */ /* 0x000fe200000000d1 */
[----:B------:R-:W-:Y:S01]  /*21720*/  LDS.128 R244, [R0.X4+UR5+0x42f0] ;  /* 0x0042f00500f47984 */ /* 0x000fe20008004c00 */
[-C--:B---3--:R-:W-:Y:S01]  /*21730*/  FFMA R5, R114, R162.reuse, R179 ;  /* 0x000000a272057223 */ /* 0x088fe200000000b3 */
        /* <DEDUP_REMOVED lines=10> */
[----:B------:R-:W1:Y:S01]  /*217e0*/  LDS.128 R4, [R32+0xe0] ;  /* 0x0000e00020047984 */ /* 0x000e620000000c00 */
[----:B------:R-:W-:-:S03]  /*217f0*/  FFMA R118, R83, R159, R225 ;  /* 0x0000009f53767223 */ /* 0x000fc600000000e1 */
[----:B------:R-:W2:Y:S04]  /*21800*/  LDS.128 R8, [R32+0x1e0] ;  /* 0x0001e00020087984 */ /* 0x000ea80000000c00 */
[----:B------:R-:W3:Y:S04]  /*21810*/  LDS.128 R104, [R0.X4+UR5+0x2e0] ;  /* 0x0002e00500687984 */ /* 0x000ee80008004c00 */
[----:B------:R-:W4:Y:S04]  /*21820*/  LDS.128 R84, [R0.X4+UR5+0x11e0] ;  /* 0x0011e00500547984 */ /* 0x000f280008004c00 */
[----:B------:R-:W1:Y:S01]  /*21830*/  LDS.128 R80, [R0.X4+UR5+0x13e0] ;  /* 0x0013e00500507984 */ /* 0x000e620008004c00 */
[-C--:B------:R-:W-:Y:S01]  /*21840*/  FFMA R112, R58, R162.reuse, R23 ;  /* 0x000000a23a707223 */ /* 0x080fe20000000017 */
[----:B------:R-:W-:Y:S01]  /*21850*/  FFMA R72, R66, R162, R20 ;  /* 0x000000a242487223 */ /* 0x000fe20000000014 */
[C---:B------:R-:W-:Y:S01]  /*21860*/  FFMA R227, R110.reuse, R130, R227 ;  /* 0x000000826ee37223 */ /* 0x040fe200000000e3 */
[C---:B------:R-:W-:Y:S01]  /*21870*/  FFMA R192, R110.reuse, R162, R192 ;  /* 0x000000a26ec07223 */ /* 0x040fe200000000c0 */
        /* <DEDUP_REMOVED lines=36> */
[C---:B-1----:R-:W-:Y:S01]  /*21ac0*/  FFMA R207, R88.reuse, R4, R207 ;  /* 0x0000000458cf7223 */ /* 0x042fe200000000cf */
[C---:B--2---:R-:W-:Y:S01]  /*21ad0*/  FFMA R115, R88.reuse, R8, R20 ;  /* 0x0000000858737223 */ /* 0x044fe20000000014 */
[C---:B------:R-:W-:Y:S01]  /*21ae0*/  FFMA R114, R88.reuse, R12, R114 ;  /* 0x0000000c58727223 */ /* 0x040fe20000000072 */
[----:B------:R-:W-:Y:S01]  /*21af0*/  FFMA R185, R88, R16, R185 ;  /* 0x0000001058b97223 */ /* 0x000fe200000000b9 */
[----:B------:R-:W-:Y:S01]  /*21b00*/  FFMA R179, R111, R163, R192 ;  /* 0x000000a36fb37223 */ /* 0x000fe200000000c0 */
[----:B------:R-:W1:Y:S01]  /*21b10*/  LDS.128 R100, [R0.X4+UR5+0x1e0] ;  /* 0x0001e00500647984 */ /* 0x000e620008004c00 */
        /* <DEDUP_REMOVED lines=18> */
[----:B------:R-:W3:Y:S01]  /*21c40*/  LDS.128 R68, [R0.X4+UR5+0x12e0] ;  /* 0x0012e00500447984 */ /* 0x000ee20008004c00 */
[----:B------:R-:W-:Y:S01]  /*21c50*/  FFMA R84, R80, R8, R36 ;  /* 0x0000000850547223 */ /* 0x000fe20000000024 */
[----:B------:R-:W-:Y:S01]  /*21c60*/  FFMA R104, R60, R4, R168 ;  /* 0x000000043c687223 */ /* 0x000fe200000000a8 */
[----:B------:R-:W-:Y:S01]  /*21c70*/  FFMA R152, R54, R130, R31 ;  /* 0x0000008236987223 */ /* 0x000fe2000000001f */
[----:B------:R-:W4:Y:S01]  /*21c80*/  LDS.128 R96, [R0.X4+UR5+0xe0] ;  /* 0x0000e00500607984 */ /* 0x000f220008004c00 */
[----:B------:R-:W-:Y:S01]  /*21c90*/  FFMA R125, R58, R166, R125 ;  /* 0x000000a63a7d7223 */ /* 0x000fe2000000007d */
[----:B------:R-:W-:-:S02]  /*21ca0*/  FFMA R3, R175, R131, R27 ;  /* 0x00000083af037223 */ /* 0x000fc4000000001b */
[----:B------:R-:W1:Y:S04]  /*21cb0*/  LDS.128 R36, [R0.X4+UR5+0x43e0] ;  /* 0x0043e00500247984 */ /* 0x000e680008004c00 */
[----:B------:R-:W1:Y:S01]  /*21cc0*/  LDS.128 R168, [R0.X4+UR5+0x50e0] ;  /* 0x0050e00500a87984 */ /* 0x000e620008004c00 */
[----:B------:R-:W-:Y:S01]  /*21cd0*/  FFMA R113, R54, R166, R49 ;  /* 0x000000a636717223 */ /* 0x000fe20000000031 */
[C---:B------:R-:W-:Y:S02]  /*21ce0*/  FFMA R122, R78.reuse, R130, R47 ;  /* 0x000000824e7a7223 */ /* 0x040fe4000000002f */
[----:B------:R-:W1:Y:S01]  /*21cf0*/  LDS.128 R28, [R0.X4+UR5+0x22e0] ;  /* 0x0022e005001c7984 */ /* 0x000e620008004c00 */
[----:B------:R-:W-:Y:S01]  /*21d00*/  FFMA R120, R78, R166, R120 ;  /* 0x000000a64e787223 */ /* 0x000fe20000000078 */
[C---:B------:R-:W-:Y:S01]  /*21d10*/  FFMA R202, R111.reuse, R131, R227 ;  /* 0x000000836fca7223 */ /* 0x040fe200000000e3 */
        /* <DEDUP_REMOVED lines=8> */
[----:B------:R-:W-:Y:S01]  /*21da0*/  FFMA R111, R67, R167, R66 ;  /* 0x000000a7436f7223 */ /* 0x000fe20000000042 */
[----:B------:R-:W4:Y:S01]  /*21db0*/  LDS.128 R44, [R0.X4+UR5+0x41e0] ;  /* 0x0041e005002c7984 */ /* 0x000f220008004c00 */
[C---:B------:R-:W-:Y:S01]  /*21dc0*/  FFMA R152, R55.reuse, R131, R152 ;  /* 0x0000008337987223 */ /* 0x040fe20000000098 */
[----:B------:R-:W-:-:S02]  /*21dd0*/  FFMA R156, R55, R159, R156 ;  /* 0x0000009f379c7223 */ /* 0x000fc4000000009c */
[----:B------:R-:W4:Y:S01]  /*21de0*/  LDS.128 R92, [R0.X4+UR5+0x10e0] ;  /* 0x0010e005005c7984 */ /* 0x000f220008004c00 */
[C---:B------:R-:W-:Y:S01]  /*21df0*/  FFMA R160, R55.reuse, R163, R160 ;  /* 0x000000a337a07223 */ /* 0x040fe200000000a0 */
[----:B------:R-:W-:Y:S02]  /*21e00*/  FFMA R113, R55, R167, R113 ;  /* 0x000000a737717223 */ /* 0x000fe40000000071 */
[----:B------:R-:W4:Y:S01]  /*21e10*/  LDS.128 R64, [R0.X4+UR5+0x20e0] ;  /* 0x0020e00500407984 */ /* 0x000f220008004c00 */
[C---:B------:R-:W-:Y:S01]  /*21e20*/  FFMA R122, R79.reuse, R131, R122 ;  /* 0x000000834f7a7223 */ /* 0x040fe2000000007a */
[C---:B------:R-:W-:Y:S02]  /*21e30*/  FFMA R121, R79.reuse, R159, R121 ;  /* 0x0000009f4f797223 */ /* 0x040fe40000000079 */
[----:B------:R-:W4:Y:S01]  /*21e40*/  LDS.128 R56, [R0.X4+UR5+0x31e0] ;  /* 0x0031e00500387984 */ /* 0x000f220008004c00 */
[----:B------:R-:W-:-:S03]  /*21e50*/  FFMA R120, R79, R167, R120 ;  /* 0x000000a74f787223 */ /* 0x000fc60000000078 */
[----:B------:R-:W4:Y:S01]  /*21e60*/  LDS.128 R40, [R0.X4+UR5+0x42e0] ;  /* 0x0042e00500287984 */ /* 0x000f220008004c00 */
[----:B------:R-:W-:-:S03]  /*21e70*/  FFMA R214, R175, R167, R48 ;  /* 0x000000a7afd67223 */ /* 0x000fc60000000030 */
[----:B------:R-:W4:Y:S04]  /*21e80*/  LDS.128 R76, [R0.X4+UR5+0x32e0] ;  /* 0x0032e005004c7984 */ /* 0x000f280008004c00 */
[----:B------:R-:W4:Y:S04]  /*21e90*/  LDS.128 R52, [R0.X4+UR5+0x33e0] ;  /* 0x0033e00500347984 */ /* 0x000f280008004c00 */
[----:B------:R-:W4:Y:S01]  /*21ea0*/  LDS.128 R48, [R0.X4+UR5+0x40e0] ;  /* 0x0040e00500307984 */ /* 0x000f220008004c00 */
        /* <DEDUP_REMOVED lines=8> */
[----:B--2---:R-:W-:Y:S01]  /*21f30*/  FFMA R127, R20, R12, R127 ;  /* 0x0000000c147f7223 */ /* 0x004fe2000000007f */
[C---:B---3--:R-:W-:Y:S01]  /*21f40*/  FFMA R34, R68.reuse, R4, R34 ;  /* 0x0000000444227223 */ /* 0x048fe20000000022 */
        /* <DEDUP_REMOVED lines=153> */
[----:B------:R1:W-:Y:S01]  /*228e0*/  STL [R1+0x5c], R22 ;  /* 0x00005c1601007387 */ /* 0x0003e20000100800 */
        /* <DEDUP_REMOVED lines=25> */
[-C--:B------:R-:W-:Y:S01]  /*22a80*/  FFMA R33, R70, R14.reuse, R33 ;  /* 0x0000000e46217223 */ /* 0x080fe20000000021 */
        /* <DEDUP_REMOVED lines=10> */
[----:B------:R-:W-:Y:S01]  /*22b30*/  STL [R1+0x58], R30 ;  /* 0x0000581e01007387 */ /* 0x000fe20000100800 */
        /* <DEDUP_REMOVED lines=17> */
[----:B------:R-:W-:Y:S01]  /*22c50*/  STL [R1+0x54], R26 ;  /* 0x0000541a01007387 */ /* 0x000fe20000100800 */
        /* <DEDUP_REMOVED lines=14> */
[----:B------:R-:W-:Y:S01]  /*22d40*/  STL [R1+0x50], R22 ;  /* 0x0000501601007387 */ /* 0x000fe20000100800 */
        /* <DEDUP_REMOVED lines=22> */
[----:B------:R-:W-:Y:S01]  /*22eb0*/  LDS.128 R20, [R32+0xf0] ;  /* 0x0000f00020147984 */ /* 0x000fe20000000c00 */
[----:B------:R-:W-:-:S03]  /*22ec0*/  FFMA R177, R61, R17, R198 ;  /* 0x000000113db17223 */ /* 0x000fc600000000c6 */
[----:B------:R-:W-:Y:S04]  /*22ed0*/  LDS.128 R24, [R32+0x1f0] ;  /* 0x0001f00020187984 */ /* 0x000fe80000000c00 */
[----:B------:R-:W-:Y:S04]  /*22ee0*/  LDS.128 R28, [R32+0x2f0] ;  /* 0x0002f000201c7984 */ /* 0x000fe80000000c00 */
[----:B------:R-:W1:Y:S04]  /*22ef0*/  LDS.128 R204, [R0.X4+UR5+0x20f0] ;  /* 0x0020f00500cc7984 */ /* 0x000e680008004c00 */
[----:B------:R-:W2:Y:S04]  /*22f00*/  LDS.128 R32, [R32+0x3f0] ;  /* 0x0003f00020207984 */ /* 0x000ea80000000c00 */
[----:B------:R-:W3:Y:S04]  /*22f10*/  LDS.128 R192, [R0.X4+UR5+0x11f0] ;  /* 0x0011f00500c07984 */ /* 0x000ee80008004c00 */
[----:B------:R-:W4:Y:S04]  /*22f20*/  LDS.128 R196, [R0.X4+UR5+0x12f0] ;  /* 0x0012f00500c47984 */ /* 0x000f280008004c00 */
[----:B------:R-:W1:Y:S04]  /*22f30*/  LDS.128 R200, [R0.X4+UR5+0x13f0] ;  /* 0x0013f00500c87984 */ /* 0x000e680008004c00 */
[----:B------:R-:W1:Y:S04]  /*22f40*/  LDS.128 R208, [R0.X4+UR5+0x21f0] ;  /* 0x0021f00500d07984 */ /* 0x000e680008004c00 */
[----:B------:R-:W1:Y:S04]  /*22f50*/  LDS.128 R248, [R0.X4+UR5+0x43f0] ;  /* 0x0043f00500f87984 */ /* 0x000e680008004c00 */
[----:B------:R-:W1:Y:S04]  /*22f60*/  LDS.128 R212, [R0.X4+UR5+0x22f0] ;  /* 0x0022f00500d47984 */ /* 0x000e680008004c00 */
[----:B------:R-:W1:Y:S04]  /*22f70*/  LDS.128 R216, [R0.X4+UR5+0x23f0] ;  /* 0x0023f00500d87984 */ /* 0x000e680008004c00 */
[----:B------:R-:W1:Y:S04]  /*22f80*/  LDS.128 R220, [R0.X4+UR5+0x30f0] ;  /* 0x0030f00500dc7984 */ /* 0x000e680008004c00 */
[----:B------:R-:W2:Y:S01]  /*22f90*/  LDS.128 R224, [R0.X4+UR5+0x31f0] ;  /* 0x0031f00500e07984 */ /* 0x000ea20008004c00 */
[----:B------:R-:W-:-:S03]  /*22fa0*/  FFMA R104, R61, R5, R104 ;  /* 0x000000053d687223 */ /* 0x000fc60000000068 */
[----:B------:R-:W2:Y:S01]  /*22fb0*/  LDS.128 R228, [R0.X4+UR5+0x32f0] ;  /* 0x0032f00500e47984 */ /* 0x000ea20008004c00 */
        /* <DEDUP_REMOVED lines=45> */
[----:B--2---:R-:W-:Y:S01]  /*23290*/  FFMA R81, R204, R32, R81 ;  /* 0x00000020cc517223 */ /* 0x004fe20000000051 */
[C---:B------:R-:W-:Y:S01]  /*232a0*/  FFMA R108, R99.reuse, R7, R108 ;  /* 0x00000007636c7223 */ /* 0x040fe2000000006c */
[C---:B------:R-:W-:Y:S01]  /*232b0*/  FFMA R94, R99.reuse, R11, R118 ;  /* 0x0000000b635e7223 */ /* 0x040fe20000000076 */
[----:B------:R-:W-:Y:S01]  /*232c0*/  FFMA R93, R99, R19, R117 ;  /* 0x00000013635d7223 */ /* 0x000fe20000000075 */
[C---:B---3--:R-:W-:Y:S01]  /*232d0*/  FFMA R89, R192.reuse, R20, R89 ;  /* 0x00000014c0597223 */ /* 0x048fe20000000059 */
        /* <DEDUP_REMOVED lines=56> */
[----:B------:R-:W-:Y:S01]  /*23660*/  FFMA R39, R220, R20, R101 ;  /* 0x00000014dc277223 */ /* 0x000fe20000000065 */
[----:B------:R-:W-:Y:S01]  /*23670*/  FFMA R41, R217, R33, R41 ;  /* 0x00000021d9297223 */ /* 0x000fe20000000029 */
[----:B------:R-:W-:Y:S01]  /*23680*/  STL [R1+0x20], R52 ;  /* 0x0000203401007387 */ /* 0x000fe20000100800 */
[----:B------:R-:W-:Y:S01]  /*23690*/  FFMA R46, R214, R30, R44 ;  /* 0x0000001ed62e7223 */ /* 0x000fe2000000002c */
[----:B------:R-:W-:Y:S01]  /*236a0*/  FFMA R38, R220, R24, R38 ;  /* 0x00000018dc267223 */ /* 0x000fe20000000026 */
[----:B------:R-:W-:Y:S01]  /*236b0*/  FFMA R44, R218, R22, R43 ;  /* 0x00000016da2c7223 */ /* 0x000fe2000000002b */
[----:B------:R-:W-:Y:S01]  /*236c0*/  STL [R1+0x10], R51 ;  /* 0x0000103301007387 */ /* 0x000fe20000100800 */
[----:B------:R-:W-:Y:S01]  /*236d0*/  FFMA R36, R220, R28, R36 ;  /* 0x0000001cdc247223 */ /* 0x000fe20000000024 */
[----:B------:R-:W-:Y:S01]  /*236e0*/  FFMA R43, R218, R26, R42 ;  /* 0x0000001ada2b7223 */ /* 0x000fe2000000002a */
[----:B------:R-:W-:Y:S01]  /*236f0*/  FFMA R37, R220, R32, R37 ;  /* 0x00000020dc257223 */ /* 0x000fe20000000025 */
[----:B------:R-:W-:Y:S01]  /*23700*/  STL [R1], R50 ;  /* 0x0000003201007387 */ /* 0x000fe20000100800 */
        /* <DEDUP_REMOVED lines=10> */
[C---:B------:R-:W-:Y:S01]  /*237b0*/  FFMA R36, R221.reuse, R29, R36 ;  /* 0x0000001ddd247223 */ /* 0x040fe20000000024 */
[----:B------:R-:W-:Y:S01]  /*237c0*/  STL [R1+0x30], R46 ;  /* 0x0000302e01007387 */ /* 0x000fe20000100800 */
[----:B------:R-:W-:Y:S01]  /*237d0*/  FFMA R37, R221, R33, R37 ;  /* 0x00000021dd257223 */ /* 0x000fe20000000025 */
[----:B------:R-:W-:-:S02]  /*237e0*/  FFMA R140, R224, R24, R140 ;  /* 0x00000018e08c7223 */ /* 0x000fc4000000008c */
[----:B------:R1:W-:Y:S01]  /*237f0*/  STL [R1+0x104], R44 ;  /* 0x0001042c01007387 */ /* 0x0003e20000100800 */
[----:B------:R-:W-:Y:S01]  /*23800*/  FFMA R3, R225, R21, R3 ;  /* 0x00000015e1037223 */ /* 0x000fe20000000003 */
[----:B------:R-:W-:Y:S02]  /*23810*/  FFMA R39, R222, R22, R39 ;  /* 0x00000016de277223 */ /* 0x000fe40000000027 */
[----:B------:R-:W-:Y:S01]  /*23820*/  STL [R1+0xec], R43 ;  /* 0x0000ec2b01007387 */ /* 0x000fe20000100800 */
[----:B------:R-:W-:Y:S01]  /*23830*/  FFMA R144, R224, R28, R144 ;  /* 0x0000001ce0907223 */ /* 0x000fe20000000090 */
[----:B------:R-:W-:Y:S02]  /*23840*/  FFMA R38, R222, R26, R38 ;  /* 0x0000001ade267223 */ /* 0x000fe40000000026 */
[----:B------:R-:W-:Y:S01]  /*23850*/  STL [R1+0xd8], R42 ;  /* 0x0000d82a01007387 */ /* 0x000fe20000100800 */
[----:B------:R-:W-:Y:S01]  /*23860*/  FFMA R152, R79, R7, R152 ;  /* 0x000000074f987223 */ /* 0x000fe20000000098 */
[----:B------:R-:W-:-:S02]  /*23870*/  FFMA R80, R224, R32, R80 ;  /* 0x00000020e0507223 */ /* 0x000fc40000000050 */
[----:B------:R2:W-:Y:S01]  /*23880*/  STL [R1+0x40], R40 ;  /* 0x0000402801007387 */ /* 0x0005e20000100800 */
[C---:B------:R-:W-:Y:S01]  /*23890*/  FFMA R156, R79.reuse, R11, R156 ;  /* 0x0000000b4f9c7223 */ /* 0x040fe2000000009c */
[----:B-1----:R-:W-:Y:S01]  /*238a0*/  FFMA R44, R222, R34, R37 ;  /* 0x00000022de2c7223 */ /* 0x002fe20000000025 */
[----:B------:R-:W-:Y:S01]  /*238b0*/  FFMA R160, R79, R15, R160 ;  /* 0x0000000f4fa07223 */ /* 0x000fe200000000a0 */
[C---:B------:R-:W-:Y:S01]  /*238c0*/  FFMA R140, R225.reuse, R25, R140 ;  /* 0x00000019e18c7223 */ /* 0x040fe2000000008c */
[----:B------:R-:W-:Y:S01]  /*238d0*/  FFMA R3, R226, R22, R3 ;  /* 0x00000016e2037223 */ /* 0x000fe20000000003 */
[C---:B------:R-:W-:Y:S01]  /*238e0*/  FFMA R144, R225.reuse, R29, R144 ;  /* 0x0000001de1907223 */ /* 0x040fe20000000090 */
[----:B------:R-:W-:Y:S01]  /*238f0*/  STL [R1+0x13c], R39 ;  /* 0x00013c2701007387 */ /* 0x000fe20000100800 */
[----:B--2---:R-:W-:Y:S01]  /*23900*/  FFMA R40, R222, R30, R36 ;  /* 0x0000001ede287223 */ /* 0x004fe20000000024 */
[C---:B------:R-:W-:Y:S01]  /*23910*/  FFMA R152, R228.reuse, R20, R152 ;  /* 0x00000014e4987223 */ /* 0x040fe20000000098 */
[----:B------:R-:W-:Y:S01]  /*23920*/  FFMA R225, R225, R33, R80 ;  /* 0x00000021e1e17223 */ /* 0x000fe20000000050 */
[----:B------:R-:W-:Y:S01]  /*23930*/  STL [R1+0x128], R38 ;  /* 0x0001282601007387 */ /* 0x000fe20000100800 */
[C---:B------:R-:W-:Y:S01]  /*23940*/  FFMA R156, R228.reuse, R24, R156 ;  /* 0x00000018e49c7223 */ /* 0x040fe2000000009c */
[----:B------:R-:W-:Y:S01]  /*23950*/  FFMA R160, R228, R28, R160 ;  /* 0x0000001ce4a07223 */ /* 0x000fe200000000a0 */
[C---:B------:R-:W-:Y:S01]  /*23960*/  FFMA R218, R226.reuse, R26, R140 ;  /* 0x0000001ae2da7223 */ /* 0x040fe2000000008c */
[----:B------:R-:W-:Y:S01]  /*23970*/  STL [R1+0x118], R40 ;  /* 0x0001182801007387 */ /* 0x000fe20000100800 */
[----:B------:R-:W-:Y:S01]  /*23980*/  FFMA R140, R226, R30, R144 ;  /* 0x0000001ee28c7223 */ /* 0x000fe20000000090 */
[----:B------:R-:W-:-:S02]  /*23990*/  FFMA R152, R229, R21, R152 ;  /* 0x00000015e5987223 */ /* 0x000fc40000000098 */
[----:B------:R-:W-:Y:S01]  /*239a0*/  STL [R1+0xe8], R44 ;  /* 0x0000e82c01007387 */ /* 0x000fe20000100800 */
[----:B------:R-:W-:-:S03]  /*239b0*/  FFMA R156, R229, R25, R156 ;  /* 0x00000019e59c7223 */ /* 0x000fc6000000009c */
[----:B------:R1:W-:Y:S01]  /*239c0*/  STL [R1+0x14c], R3 ;  /* 0x00014c0301007387 */ /* 0x0003e20000100800 */
[----:B------:R-:W-:Y:S01]  /*239d0*/  FFMA R160, R229, R29, R160 ;  /* 0x0000001de5a07223 */ /* 0x000fe200000000a0 */
[----:B------:R-:W-:Y:S02]  /*239e0*/  FFMA R144, R230, R22, R152 ;  /* 0x00000016e6907223 */ /* 0x000fe40000000098 */
[----:B------:R-:W-:Y:S04]  /*239f0*/  STL [R1+0x138], R218 ;  /* 0x000138da01007387 */ /* 0x000fe80000100800 */
[----:B------:R-:W2:Y:S01]  /*23a00*/  LDS.128 R232, [R0.X4+UR5+0x33f0] ;  /* 0x0033f00500e87984 */ /* 0x000ea20008004c00 */
[----:B-1----:R-:W-:-:S03]  /*23a10*/  FFMA R3, R226, R34, R225 ;  /* 0x00000022e2037223 */ /* 0x002fc600000000e1 */
[----:B------:R1:W-:Y:S04]  /*23a20*/  STL [R1+0x114], R140 ;  /* 0x0001148c01007387 */ /* 0x0003e80000100800 */
[----:B------:R3:W-:Y:S01]  /*23a30*/  STL [R1+0xd4], R3 ;  /* 0x0000d40301007387 */ /* 0x0007e20000100800 */
[----:B------:R-:W-:-:S03]  /*23a40*/  FFMA R49, R62, R18, R177 ;  /* 0x000000123e317223 */ /* 0x000fc600000000b1 */
[----:B------:R-:W4:Y:S01]  /*23a50*/  LDS.128 R172, [R0.X4+UR5+0xf0] ;  /* 0x0000f00500ac7984 */ /* 0x000f220008004c00 */
[----:B-1----:R-:W-:-:S03]  /*23a60*/  FFMA R140, R230, R26, R156 ;  /* 0x0000001ae68c7223 */ /* 0x002fc6000000009c */
[----:B------:R-:W-:Y:S01]  /*23a70*/  LDS.128 R236, [R0.X4+UR5+0x40f0] ;  /* 0x0040f00500ec7984 */ /* 0x000fe20008004c00 */
[----:B---3--:R-:W-:-:S03]  /*23a80*/  FFMA R3, R230, R30, R160 ;  /* 0x0000001ee6037223 */ /* 0x008fc600000000a0 */
[----:B------:R-:W-:Y:S04]  /*23a90*/  STL [R1+0x144], R144 ;  /* 0x0001449001007387 */ /* 0x000fe80000100800 */
[----:B------:R-:W-:Y:S04]  /*23aa0*/  STL [R1+0x124], R140 ;  /* 0x0001248c01007387 */ /* 0x000fe80000100800 */
[----:B------:R1:W-:Y:S04]  /*23ab0*/  STL [R1+0x100], R3 ;  /* 0x0001000301007387 */ /* 0x0003e80000100800 */
[----:B------:R-:W4:Y:S04]  /*23ac0*/  LDS.128 R176, [R0.X4+UR5+0x1f0] ;  /* 0x0001f00500b07984 */ /* 0x000f280008004c00 */
[----:B------:R-:W4:Y:S04]  /*23ad0*/  LDS.128 R188, [R0.X4+UR5+0x10f0] ;  /* 0x0010f00500bc7984 */ /* 0x000f280008004c00 */
[----:B-1----:R-:W3:Y:S04]  /*23ae0*/  LDL.LU R3, [R1+0x168] ;  /* 0x0001680001037983 */ /* 0x002ee80000300800 */
[----:B------:R-:W1:Y:S04]  /*23af0*/  LDS.128 R180, [R0.X4+UR5+0x2f0] ;  /* 0x0002f00500b47984 */ /* 0x000e680008004c00 */
[----:B------:R-:W1:Y:S04]  /*23b00*/  LDS.128 R184, [R0.X4+UR5+0x3f0] ;  /* 0x0003f00500b87984 */ /* 0x000e680008004c00 */
[----:B------:R-:W1:Y:S01]  /*23b10*/  LDS.128 R240, [R0.X4+UR5+0x41f0] ;  /* 0x0041f00500f07984 */ /* 0x000e620008004c00 */
[----:B------:R-:W-:Y:S01]  /*23b20*/  FFMA R79, R79, R19, R113 ;  /* 0x000000134f4f7223 */ /* 0x000fe20000000071 */
[----:B--2---:R-:W-:Y:S01]  /*23b30*/  FFMA R168, R232, R20, R168 ;  /* 0x00000014e8a87223 */ /* 0x004fe200000000a8 */
        /* <DEDUP_REMOVED lines=10> */
[-C--:B------:R-:W-:Y:S01]  /*23be0*/  FFMA R106, R95, R19.reuse, R106 ;  /* 0x000000135f6a7223 */ /* 0x080fe2000000006a */
[----:B------:R-:W-:Y:S01]  /*23bf0*/  FFMA R144, R230, R34, R229 ;  /* 0x00000022e6907223 */ /* 0x000fe200000000e5 */
[----:B------:R-:W-:Y:S01]  /*23c00*/  FFMA R107, R107, R19, R116 ;  /* 0x000000136b6b7223 */ /* 0x000fe20000000074 */
[----:B----4-:R-:W-:Y:S01]  /*23c10*/  FFMA R66, R172, R28, R66 ;  /* 0x0000001cac427223 */ /* 0x010fe20000000042 */
        /* <DEDUP_REMOVED lines=20> */
[C---:B-1----:R-:W-:Y:S01]  /*23d60*/  FFMA R64, R180.reuse, R20, R64 ;  /* 0x00000014b4407223 */ /* 0x042fe20000000040 */
[C---:B------:R-:W-:Y:S01]  /*23d70*/  FFMA R128, R180.reuse, R24, R128 ;  /* 0x00000018b4807223 */ /* 0x040fe20000000080 */
[C---:B------:R-:W-:Y:S01]  /*23d80*/  FFMA R132, R180.reuse, R28, R132 ;  /* 0x0000001cb4847223 */ /* 0x040fe20000000084 */
[----:B------:R-:W-:Y:S01]  /*23d90*/  FFMA R63, R180, R32, R107 ;  /* 0x00000020b43f7223 */ /* 0x000fe2000000006b */
[----:B------:R-:W-:Y:S01]  /*23da0*/  FFMA R75, R236, R28, R75 ;  /* 0x0000001cec4b7223 */ /* 0x000fe2000000004b */
[----:B------:R-:W-:Y:S01]  /*23db0*/  FFMA R188, R173, R29, R66 ;  /* 0x0000001dadbc7223 */ /* 0x000fe20000000042 */
[----:B------:R1:W-:Y:S01]  /*23dc0*/  STL [R1+0xc4], R144 ;  /* 0x0000c49001007387 */ /* 0x0003e20000100800 */
[----:B------:R-:W-:Y:S01]  /*23dd0*/  FFMA R91, R91, R19, R114 ;  /* 0x000000135b5b7223 */ /* 0x000fe20000000072 */
[C---:B------:R-:W-:Y:S01]  /*23de0*/  FFMA R172, R173.reuse, R21, R95 ;  /* 0x00000015adac7223 */ /* 0x040fe2000000005f */
[C---:B------:R-:W-:Y:S01]  /*23df0*/  FFMA R180, R173.reuse, R25, R94 ;  /* 0x00000019adb47223 */ /* 0x040fe2000000005e */
[----:B------:R-:W-:Y:S01]  /*23e00*/  FFMA R66, R173, R33, R93 ;  /* 0x00000021ad427223 */ /* 0x000fe2000000005d */
[----:B------:R2:W-:Y:S01]  /*23e10*/  STL [R1+0x134], R140 ;  /* 0x0001348c01007387 */ /* 0x0005e20000100800 */
[-C--:B------:R-:W-:Y:S01]  /*23e20*/  FFMA R173, R237, R21.reuse, R77 ;  /* 0x00000015edad7223 */ /* 0x080fe2000000004d */
[C---:B------:R-:W-:Y:S01]  /*23e30*/  FFMA R136, R177.reuse, R21, R136 ;  /* 0x00000015b1887223 */ /* 0x040fe20000000088 */
[C---:B------:R-:W-:Y:S01]  /*23e40*/  FFMA R148, R177.reuse, R25, R148 ;  /* 0x00000019b1947223 */ /* 0x040fe20000000094 */
[C---:B------:R-:W-:Y:S01]  /*23e50*/  FFMA R164, R177.reuse, R29, R164 ;  /* 0x0000001db1a47223 */ /* 0x040fe200000000a4 */
[----:B-1----:R-:W-:Y:S01]  /*23e60*/  FFMA R144, R234, R26, R169 ;  /* 0x0000001aea907223 */ /* 0x002fe200000000a9 */
[----:B------:R-:W-:Y:S01]  /*23e70*/  FFMA R65, R177, R33, R65 ;  /* 0x00000021b1417223 */ /* 0x000fe20000000041 */
[C---:B------:R-:W-:Y:S01]  /*23e80*/  FFMA R176, R237.reuse, R25, R176 ;  /* 0x00000019edb07223 */ /* 0x040fe200000000b0 */
[C---:B------:R-:W-:Y:S01]  /*23e90*/  FFMA R61, R184.reuse, R28, R61 ;  /* 0x0000001cb83d7223 */ /* 0x040fe2000000003d */
[----:B------:R-:W-:Y:S01]  /*23ea0*/  FFMA R92, R184, R20, R92 ;  /* 0x00000014b85c7223 */ /* 0x000fe2000000005c */
[----:B--2---:R-:W-:Y:S01]  /*23eb0*/  FFMA R140, R234, R30, R170 ;  /* 0x0000001eea8c7223 */ /* 0x004fe200000000aa */
[----:B------:R-:W-:Y:S01]  /*23ec0*/  FFMA R177, R237, R29, R75 ;  /* 0x0000001dedb17223 */ /* 0x000fe2000000004b */
[C---:B------:R-:W-:Y:S01]  /*23ed0*/  FFMA R62, R184.reuse, R24, R62 ;  /* 0x00000018b83e7223 */ /* 0x040fe2000000003e */
[-C--:B------:R-:W-:Y:S01]  /*23ee0*/  FFMA R91, R184, R32.reuse, R91 ;  /* 0x00000020b85b7223 */ /* 0x080fe2000000005b */
[-C--:B------:R-:W-:Y:S01]  /*23ef0*/  FFMA R49, R208, R32.reuse, R49 ;  /* 0x00000020d0317223 */ /* 0x080fe20000000031 */
[----:B------:R-:W-:Y:S01]  /*23f00*/  FFMA R45, R212, R32, R45 ;  /* 0x00000020d42d7223 */ /* 0x000fe2000000002d */
[C---:B------:R-:W-:Y:S01]  /*23f10*/  FFMA R74, R240.reuse, R20, R74 ;  /* 0x00000014f04a7223 */ /* 0x040fe2000000004a */
[----:B------:R-:W-:Y:S01]  /*23f20*/  FFMA R73, R240, R24, R73 ;  /* 0x00000018f0497223 */ /* 0x000fe20000000049 */
[----:B------:R1:W-:Y:S01]  /*23f30*/  STL [R1+0x110], R144 ;  /* 0x0001109001007387 */ /* 0x0003e20000100800 */
[----:B------:R-:W-:Y:S01]  /*23f40*/  FFMA R152, R238, R22, R173 ;  /* 0x00000016ee987223 */ /* 0x000fe200000000ad */
[-C--:B------:R-:W-:Y:S01]  /*23f50*/  FFMA R78, R232, R32.reuse, R78 ;  /* 0x00000020e84e7223 */ /* 0x080fe2000000004e */
[----:B------:R-:W-:Y:S01]  /*23f60*/  FFMA R76, R236, R32, R76 ;  /* 0x00000020ec4c7223 */ /* 0x000fe2000000004c */
[----:B------:R2:W-:Y:S01]  /*23f70*/  STL [R1+0xe4], R140 ;  /* 0x0000e48c01007387 */ /* 0x0005e20000100800 */
[C---:B------:R-:W-:Y:S01]  /*23f80*/  FFMA R184, R240.reuse, R28, R99 ;  /* 0x0000001cf0b87223 */ /* 0x040fe20000000063 */
[----:B------:R-:W-:Y:S01]  /*23f90*/  FFMA R72, R240, R32, R72 ;  /* 0x00000020f0487223 */ /* 0x000fe20000000048 */
[C---:B------:R-:W-:Y:S01]  /*23fa0*/  FFMA R64, R181.reuse, R21, R64 ;  /* 0x00000015b5407223 */ /* 0x040fe20000000040 */
[C---:B------:R-:W-:Y:S01]  /*23fb0*/  FFMA R128, R181.reuse, R25, R128 ;  /* 0x00000019b5807223 */ /* 0x040fe20000000080 */
[C---:B------:R-:W-:Y:S01]  /*23fc0*/  FFMA R132, R181.reuse, R29, R132 ;  /* 0x0000001db5847223 */ /* 0x040fe20000000084 */
[C---:B-1----:R-:W-:Y:S01]  /*23fd0*/  FFMA R144, R238.reuse, R26, R176 ;  /* 0x0000001aee907223 */ /* 0x042fe200000000b0 */
[----:B------:R-:W-:Y:S01]  /*23fe0*/  FFMA R63, R181, R33, R63 ;  /* 0x00000021b53f7223 */ /* 0x000fe2000000003f */
[-C--:B------:R-:W-:Y:S01]  /*23ff0*/  FFMA R204, R185, R29.reuse, R61 ;  /* 0x0000001db9cc7223 */ /* 0x080fe2000000003d */
[-C--:B------:R-:W-:Y:S01]  /*24000*/  FFMA R216, R193, R29.reuse, R56 ;  /* 0x0000001dc1d87223 */ /* 0x080fe20000000038 */
[----:B------:R-:W-:Y:S01]  /*24010*/  FFMA R232, R201, R29, R53 ;  /* 0x0000001dc9e87223 */ /* 0x000fe20000000035 */
[----:B--2---:R-:W-:Y:S01]  /*24020*/  FFMA R140, R238, R30, R177 ;  /* 0x0000001eee8c7223 */ /* 0x004fe200000000b1 */
        /* <DEDUP_REMOVED lines=17> */
[-C--:B------:R-:W-:Y:S01]  /*24140*/  FFMA R49, R209, R33.reuse, R49 ;  /* 0x00000021d1317223 */ /* 0x080fe20000000031 */
[----:B------:R-:W-:Y:S01]  /*24150*/  FFMA R45, R213, R33, R45 ;  /* 0x00000021d52d7223 */ /* 0x000fe2000000002d */
[C---:B------:R-:W-:Y:S01]  /*24160*/  FFMA R181, R241.reuse, R21, R74 ;  /* 0x00000015f1b57223 */ /* 0x040fe2000000004a */
[C---:B------:R-:W-:Y:S01]  /*24170*/  FFMA R185, R241.reuse, R25, R73 ;  /* 0x00000019f1b97223 */ /* 0x040fe20000000049 */
[----:B------:R-:W-:Y:S01]  /*24180*/  STL [R1+0x120], R152 ;  /* 0x0001209801007387 */ /* 0x000fe20000100800 */
[----:B------:R-:W-:Y:S01]  /*24190*/  FFMA R184, R241, R29, R184 ;  /* 0x0000001df1b87223 */ /* 0x000fe200000000b8 */
[C---:B------:R-:W-:Y:S01]  /*241a0*/  FFMA R189, R245.reuse, R21, R71 ;  /* 0x00000015f5bd7223 */ /* 0x040fe20000000047 */
        /* <DEDUP_REMOVED lines=31> */
[----:B------:R1:W-:Y:S01]  /*243a0*/  STL [R1+0xd0], R140 ;  /* 0x0000d08c01007387 */ /* 0x0003e20000100800 */
        /* <DEDUP_REMOVED lines=16> */
[----:B------:R-:W1:Y:S04]  /*244b0*/  LDS.128 R36, [R0.X4+UR5+0x51e0] ;  /* 0x0051e00500247984 */ /* 0x000e680008004c00 */
[----:B------:R-:W2:Y:S04]  /*244c0*/  LDS.128 R40, [R0.X4+UR5+0x52e0] ;  /* 0x0052e00500287984 */ /* 0x000ea80008004c00 */
[----:B------:R-:W4:Y:S04]  /*244d0*/  LDS.128 R44, [R0.X4+UR5+0x53e0] ;  /* 0x0053e005002c7984 */ /* 0x000f280008004c00 */
[----:B------:R-:W1:Y:S04]  /*244e0*/  LDS.128 R48, [R0.X4+UR5+0x60e0] ;  /* 0x0060e00500307984 */ /* 0x000e680008004c00 */
        /* <DEDUP_REMOVED lines=18> */
[----:B------:R-:W1:Y:S01]  /*24610*/  LDS.128 R124, [R0.X4+UR5+0x73f0] ;  /* 0x0073f005007c7984 */ /* 0x000e620008004c00 */
[----:B------:R-:W-:-:S03]  /*24620*/  FFMA R152, R246, R22, R189 ;  /* 0x00000016f6987223 */ /* 0x000fc600000000bd */
[----:B------:R-:W-:Y:S04]  /*24630*/  STL [R1+0x10c], R144 ;  /* 0x00010c9001007387 */ /* 0x000fe80000100800 */
[----:B------:R2:W-:Y:S04]  /*24640*/  STL [R1+0xe0], R140 ;  /* 0x0000e08c01007387 */ /* 0x0005e80000100800 */
[----:B------:R-:W-:Y:S01]  /*24650*/  STL [R1+0xf8], R152 ;  /* 0x0000f89801007387 */ /* 0x000fe20000100800 */
[----:B--2---:R-:W-:-:S05]  /*24660*/  FFMA R140, R246, R26, R192 ;  /* 0x0000001af68c7223 */ /* 0x004fca00000000c0 */
[----:B------:R2:W-:Y:S02]  /*24670*/  STL [R1+0xcc], R140 ;  /* 0x0000cc8c01007387 */ /* 0x0005e40000100800 */
[----:B--2---:R-:W-:-:S05]  /*24680*/  FFMA R140, R250, R22, R196 ;  /* 0x00000016fa8c7223 */ /* 0x004fca00000000c4 */
[----:B------:R2:W-:Y:S01]  /*24690*/  STL [R1+0xdc], R140 ;  /* 0x0000dc8c01007387 */ /* 0x0005e20000100800 */
[-C--:B------:R-:W-:Y:S01]  /*246a0*/  FFMA R233, R234, R34.reuse, R233 ;  /* 0x00000022eae97223 */ /* 0x080fe200000000e9 */
        /* <DEDUP_REMOVED lines=8> */
[----:B---3--:R-:W-:-:S02]  /*24730*/  IADD3 R3, R3, 0x40, RZ ;  /* 0x0000004003037810 */ /* 0x008fc40007ffe0ff */
[----:B-12-4-:R-:W2:Y:S04]  /*24740*/  LDL.LU R140, [R1+0x58] ;  /* 0x00005800018c7983 */ /* 0x016ea80000300800 */
[----:B------:R-:W3:Y:S04]  /*24750*/  LDL.LU R225, [R1+0x54] ;  /* 0x0000540001e17983 */ /* 0x000ee80000300800 */
[----:B------:R-:W4:Y:S01]  /*24760*/  LDL.LU R222, [R1+0x50] ;  /* 0x0000500001de7983 */ /* 0x000f220000300800 */
[----:B------:R-:W-:Y:S01]  /*24770*/  ULDC.64 UR10, c[0x0][0x118] ;  /* 0x00004600000a7ab9 */ /* 0x000fe20000000a00 */
[C---:B--2---:R-:W-:Y:S01]  /*24780*/  FFMA R140, R171.reuse, R11, R140 ;  /* 0x0000000bab8c7223 */ /* 0x044fe2000000008c */
[C---:B---3--:R-:W-:Y:S01]  /*24790*/  FFMA R152, R171.reuse, R15, R225 ;  /* 0x0000000fab987223 */ /* 0x048fe200000000e1 */
[----:B----4-:R-:W-:-:S01]  /*247a0*/  FFMA R156, R171, R19, R222 ;  /* 0x00000013ab9c7223 */ /* 0x010fc200000000de */
[----:B------:R-:W2:Y:S04]  /*247b0*/  LDL.LU R192, [R1+0x5c] ;  /* 0x00005c0001c07983 */ /* 0x000ea80000300800 */
[----:B------:R-:W3:Y:S04]  /*247c0*/  LDL.LU R189, [R1+0x60] ;  /* 0x0000600001bd7983 */ /* 0x000ee80000300800 */
        /* <DEDUP_REMOVED lines=16> */
[----:B------:R-:W-:Y:S04]  /*248d0*/  STL [R1+0x354], R124 ;  /* 0x0003547c01007387 */ /* 0x000fe80000100800 */
        /* <DEDUP_REMOVED lines=30> */
[----:B------:R1:W-:Y:S04]  /*24ac0*/  STL [R1+0x2d8], R119 ;  /* 0x0002d87701007387 */ /* 0x0003e80000100800 */
[----:B------:R1:W-:Y:S04]  /*24ad0*/  STL [R1+0x2d4], R123 ;  /* 0x0002d47b01007387 */ /* 0x0003e80000100800 */
[----:B------:R1:W-:Y:S02]  /*24ae0*/  STL [R1+0x2d0], R127 ;  /* 0x0002d07f01007387 */ /* 0x0003e40000100800 */
[----:B-1----:R-:W-:-:S02]  /*24af0*/  FFMA R119, R80, R32, R156 ;  /* 0x0000002050777223 */ /* 0x002fc4000000009c */
[----:B------:R-:W4:Y:S01]  /*24b00*/  LDL.LU R93, [R1+0x4] ;  /* 0x00000400015d7983 */ /* 0x000f220000300800 */
[----:B------:R-:W-:-:S03]  /*24b10*/  FFMA R123, R80, R28, R152 ;  /* 0x0000001c507b7223 */ /* 0x000fc60000000098 */
[----:B------:R-:W4:Y:S01]  /*24b20*/  LDL.LU R85, [R1+0x98] ;  /* 0x0000980001557983 */ /* 0x000f220000300800 */
[----:B------:R-:W-:-:S03]  /*24b30*/  FFMA R127, R80, R24, R140 ;  /* 0x00000018507f7223 */ /* 0x000fc6000000008c */
[----:B------:R-:W4:Y:S04]  /*24b40*/  LDL.LU R124, [R1+0xf4] ;  /* 0x0000f400017c7983 */ /* 0x000f280000300800 */
        /* <DEDUP_REMOVED lines=17> */
[----:B------:R-:W4:Y:S01]  /*24c60*/  LDL.LU R193, [R1+0x80] ;  /* 0x0000800001c17983 */ /* 0x000f220000300800 */
[----:B--2---:R-:W-:-:S03]  /*24c70*/  FFMA R171, R171, R7, R192 ;  /* 0x00000007abab7223 */ /* 0x004fc600000000c0 */
[----:B------:R-:W2:Y:S01]  /*24c80*/  LDL.LU R192, [R1+0xac] ;  /* 0x0000ac0001c07983 */ /* 0x000ea20000300800 */
[----:B------:R-:W-:Y:S01]  /*24c90*/  FFMA R0, R80, R20, R171 ;  /* 0x0000001450007223 */ /* 0x000fe200000000ab */
[C---:B---3--:R-:W-:Y:S01]  /*24ca0*/  FFMA R152, R181.reuse, R165, R189 ;  /* 0x000000a5b5987223 */ /* 0x048fe200000000bd */
[C---:B------:R-:W-:Y:S01]  /*24cb0*/  FFMA R140, R181.reuse, R157, R184 ;  /* 0x0000009db58c7223 */ /* 0x040fe200000000b8 */
[----:B------:R-:W3:Y:S01]  /*24cc0*/  LDL.LU R189, [R1+0x160] ;  /* 0x0001600001bd7983 */ /* 0x000ee20000300800 */
[C---:B------:R-:W-:Y:S01]  /*24cd0*/  FFMA R80, R181.reuse, R129, R185 ;  /* 0x00000081b5507223 */ /* 0x040fe200000000b9 */
[----:B------:R-:W-:Y:S02]  /*24ce0*/  FFMA R222, R181, R161, R222 ;  /* 0x000000a1b5de7223 */ /* 0x000fe400000000de */
[----:B------:R-:W2:Y:S04]  /*24cf0*/  LDL.LU R184, [R1+0x174] ;  /* 0x0001740001b87983 */ /* 0x000ea80000300800 */
[----:B------:R-:W3:Y:S04]  /*24d00*/  LDL.LU R185, [R1+0x84] ;  /* 0x0000840001b97983 */ /* 0x000ee80000300800 */
[----:B------:R-:W3:Y:S01]  /*24d10*/  LDL.LU R181, [R1+0xb0] ;  /* 0x0000b00001b57983 */ /* 0x000ee20000300800 */
[C---:B------:R-:W-:Y:S01]  /*24d20*/  FFMA R229, R225.reuse, R165, R229 ;  /* 0x000000a5e1e57223 */ /* 0x040fe200000000e5 */
[C---:B------:R-:W-:Y:S01]  /*24d30*/  FFMA R160, R225.reuse, R161, R160 ;  /* 0x000000a1e1a07223 */ /* 0x040fe200000000a0 */
[C---:B------:R-:W-:Y:S01]  /*24d40*/  FFMA R156, R225.reuse, R157, R177 ;  /* 0x0000009de19c7223 */ /* 0x040fe200000000b1 */
[----:B------:R-:W-:Y:S01]  /*24d50*/  FFMA R225, R225, R129, R176 ;  /* 0x00000081e1e17223 */ /* 0x000fe200000000b0 */
[----:B------:R-:W3:Y:S04]  /*24d60*/  LDL.LU R177, [R1+0x16c] ;  /* 0x00016c0001b17983 */ /* 0x000ee80000300800 */
[----:B------:R-:W3:Y:S01]  /*24d70*/  LDL.LU R176, [R1+0x17c] ;  /* 0x00017c0001b07983 */ /* 0x000ee20000300800 */
[C---:B------:R-:W-:Y:S01]  /*24d80*/  FFMA R250, R226.reuse, R165, R173 ;  /* 0x000000a5e2fa7223 */ /* 0x040fe200000000ad */
[C---:B------:R-:W-:Y:S01]  /*24d90*/  FFMA R246, R226.reuse, R161, R170 ;  /* 0x000000a1e2f67223 */ /* 0x040fe200000000aa */
[C---:B------:R-:W-:Y:S01]  /*24da0*/  FFMA R230, R226.reuse, R157, R230 ;  /* 0x0000009de2e67223 */ /* 0x040fe200000000e6 */
[----:B------:R-:W3:Y:S01]  /*24db0*/  LDL.LU R173, [R1+0x88] ;  /* 0x0000880001ad7983 */ /* 0x000ee20000300800 */
[----:B------:R-:W-:-:S03]  /*24dc0*/  FFMA R226, R226, R129, R169 ;  /* 0x00000081e2e27223 */ /* 0x000fc600000000a9 */
[----:B------:R-:W3:Y:S01]  /*24dd0*/  LDL.LU R170, [R1+0xb4] ;  /* 0x0000b40001aa7983 */ /* 0x000ee20000300800 */
[----:B------:R-:W-:-:S03]  /*24de0*/  FFMA R89, R242, R165, R168 ;  /* 0x000000a5f2597223 */ /* 0x000fc600000000a8 */
[----:B------:R-:W3:Y:S04]  /*24df0*/  LDL.LU R169, [R1+0x178] ;  /* 0x0001780001a97983 */ /* 0x000ee80000300800 */
[----:B------:R-:W3:Y:S01]  /*24e00*/  LDL.LU R168, [R1+0x180] ;  /* 0x0001800001a87983 */ /* 0x000ee20000300800 */
[----:B------:R-:W-:Y:S01]  /*24e10*/  FFMA R136, R179, R23, R136 ;  /* 0x00000017b3887223 */ /* 0x000fe20000000088 */
[C---:B----4-:R-:W-:Y:S01]  /*24e20*/  FFMA R85, R242.reuse, R161, R85 ;  /* 0x000000a1f2557223 */ /* 0x050fe20000000055 */
        /* <DEDUP_REMOVED lines=17> */
[----:B------:R1:W-:Y:S04]  /*24f40*/  STL [R1+0xbc], R133 ;  /* 0x0000bc8501007387 */ /* 0x0003e80000100800 */
[----:B------:R4:W-:Y:S01]  /*24f50*/  STL [R1+0xb8], R137 ;  /* 0x0000b88901007387 */ /* 0x0009e20000100800 */
[----:B------:R-:W-:Y:S01]  /*24f60*/  FFMA R98, R141, R129, R196 ;  /* 0x000000818d627223 */ /* 0x000fe200000000c4 */
[----:B-1----:R-:W-:Y:S01]  /*24f70*/  FFMA R133, R175, R23, R172 ;  /* 0x00000017af857223 */ /* 0x002fe200000000ac */
[----:B----4-:R-:W-:Y:S01]  /*24f80*/  FFMA R137, R179, R35, R178 ;  /* 0x00000023b3897223 */ /* 0x010fe200000000b2 */
[-C--:B--2---:R-:W-:Y:S01]  /*24f90*/  FFMA R114, R145, R129.reuse, R184 ;  /* 0x0000008191727223 */ /* 0x084fe200000000b8 */
[-C--:B---3--:R-:W-:Y:S01]  /*24fa0*/  FFMA R87, R149, R129.reuse, R176 ;  /* 0x0000008195577223 */ /* 0x088fe200000000b0 */
[----:B------:R-:W-:Y:S01]  /*24fb0*/  FFMA R103, R153, R129, R168 ;  /* 0x0000008199677223 */ /* 0x000fe200000000a8 */
[----:B------:R-:W-:-:S05]  /*24fc0*/  FFMA R129, R175, R27, R180 ;  /* 0x0000001baf817223 */ /* 0x000fca00000000b4 */
[----:B------:R1:W-:Y:S04]  /*24fd0*/  STL [R1+0xb4], R129 ;  /* 0x0000b48101007387 */ /* 0x0003e80000100800 */
[----:B------:R2:W-:Y:S01]  /*24fe0*/  STL [R1+0xb0], R133 ;  /* 0x0000b08501007387 */ /* 0x0005e20000100800 */
[----:B-1----:R-:W-:-:S03]  /*24ff0*/  FFMA R129, R179, R31, R164 ;  /* 0x0000001fb3817223 */ /* 0x002fc600000000a4 */
[----:B------:R-:W-:Y:S01]  /*25000*/  STL [R1+0xac], R137 ;  /* 0x0000ac8901007387 */ /* 0x000fe20000100800 */
[----:B--2---:R-:W-:-:S03]  /*25010*/  FFMA R133, R179, R27, R148 ;  /* 0x0000001bb3857223 */ /* 0x004fc60000000094 */
[----:B------:R1:W-:Y:S04]  /*25020*/  STL [R1+0xa8], R129 ;  /* 0x0000a88101007387 */ /* 0x0003e80000100800 */
[----:B------:R2:W-:Y:S01]  /*25030*/  STL [R1+0xa4], R133 ;  /* 0x0000a48501007387 */ /* 0x0005e20000100800 */
[----:B-1----:R-:W-:-:S03]  /*25040*/  FFMA R129, R183, R35, R182 ;  /* 0x00000023b7817223 */ /* 0x002fc600000000b6 */
[----:B------:R-:W-:Y:S01]  /*25050*/  STL [R1+0xa0], R136 ;  /* 0x0000a08801007387 */ /* 0x000fe20000100800 */
[C---:B--2---:R-:W-:Y:S01]  /*25060*/  FFMA R133, R183.reuse, R31, R132 ;  /* 0x0000001fb7857223 */ /* 0x044fe20000000084 */
[----:B------:R-:W-:Y:S02]  /*25070*/  FFMA R132, R183, R27, R128 ;  /* 0x0000001bb7847223 */ /* 0x000fe40000000080 */
[----:B------:R1:W-:Y:S01]  /*25080*/  STL [R1+0x9c], R129 ;  /* 0x00009c8101007387 */ /* 0x0003e20000100800 */
[----:B------:R-:W-:-:S03]  /*25090*/  FFMA R128, R187, R35, R186 ;  /* 0x00000023bb807223 */ /* 0x000fc600000000ba */
[----:B------:R-:W-:Y:S01]  /*250a0*/  STL [R1+0x98], R133 ;  /* 0x0000988501007387 */ /* 0x000fe20000100800 */
[----:B-1----:R-:W-:-:S03]  /*250b0*/  FFMA R129, R183, R23, R201 ;  /* 0x00000017b7817223 */ /* 0x002fc600000000c9 */
[----:B------:R1:W-:Y:S04]  /*250c0*/  STL [R1+0x94], R132 ;  /* 0x0000948401007387 */ /* 0x0003e80000100800 */
[----:B------:R2:W-:Y:S01]  /*250d0*/  STL [R1+0x90], R129 ;  /* 0x0000908101007387 */ /* 0x0005e20000100800 */
[----:B------:R-:W-:Y:S01]  /*250e0*/  FFMA R122, R145, R161, R192 ;  /* 0x000000a1917a7223 */ /* 0x000fe200000000c0 */
[C---:B-1----:R-:W-:Y:S02]  /*250f0*/  FFMA R132, R187.reuse, R31, R204 ;  /* 0x0000001fbb847223 */ /* 0x042fe400000000cc */
[----:B------:R1:W-:Y:S01]  /*25100*/  STL [R1+0x8c], R128 ;  /* 0x00008c8001007387 */ /* 0x0003e20000100800 */
[----:B--2---:R-:W-:-:S03]  /*25110*/  FFMA R129, R187, R27, R205 ;  /* 0x0000001bbb817223 */ /* 0x004fc600000000cd */
[----:B------:R2:W-:Y:S01]  /*25120*/  STL [R1+0x88], R132 ;  /* 0x0000888401007387 */ /* 0x0005e20000100800 */
[----:B------:R-:W-:-:S03]  /*25130*/  FFMA R91, R149, R157, R177 ;  /* 0x0000009d955b7223 */ /* 0x000fc600000000b1 */
[----:B------:R-:W3:Y:S01]  /*25140*/  LDL.LU R192, [R1] ;  /* 0x0000000001c07983 */ /* 0x000ee20000300800 */
[----:B-1----:R-:W-:-:S03]  /*25150*/  FFMA R128, R187, R23, R208 ;  /* 0x00000017bb807223 */ /* 0x002fc600000000d0 */
[----:B------:R1:W-:Y:S04]  /*25160*/  STL [R1+0x84], R129 ;  /* 0x0000848101007387 */ /* 0x0003e80000100800 */
[----:B------:R-:W4:Y:S01]  /*25170*/  LDL.LU R177, [R1+0x10] ;  /* 0x0000100001b17983 */ /* 0x000f220000300800 */
[----:B--2---:R-:W-:-:S03]  /*25180*/  FFMA R132, R191, R31, R209 ;  /* 0x0000001fbf847223 */ /* 0x004fc600000000d1 */
[----:B------:R2:W-:Y:S01]  /*25190*/  STL [R1+0x80], R128 ;  /* 0x0000808001007387 */ /* 0x0005e20000100800 */
[C---:B-1----:R-:W-:Y:S01]  /*251a0*/  FFMA R129, R191.reuse, R27, R212 ;  /* 0x0000001bbf817223 */ /* 0x042fe200000000d4 */
[----:B--2---:R-:W-:-:S05]  /*251b0*/  FFMA R128, R191, R35, R190 ;  /* 0x00000023bf807223 */ /* 0x004fca00000000be */
[----:B------:R1:W-:Y:S04]  /*251c0*/  STL [R1+0x7c], R128 ;  /* 0x00007c8001007387 */ /* 0x0003e80000100800 */
[----:B------:R2:W-:Y:S04]  /*251d0*/  STL [R1+0x78], R132 ;  /* 0x0000788401007387 */ /* 0x0005e80000100800 */
[----:B------:R-:W4:Y:S01]  /*251e0*/  LDL.LU R176, [R1+0x20] ;  /* 0x0000200001b07983 */ /* 0x000f220000300800 */
[----:B-1----:R-:W-:-:S03]  /*251f0*/  FFMA R128, R191, R23, R213 ;  /* 0x00000017bf807223 */ /* 0x002fc600000000d5 */
[----:B------:R1:W-:Y:S01]  /*25200*/  STL [R1+0x74], R129 ;  /* 0x0000748101007387 */ /* 0x0003e20000100800 */
[----:B--2---:R-:W-:-:S03]  /*25210*/  FFMA R132, R195, R31, R216 ;  /* 0x0000001fc3847223 */ /* 0x004fc600000000d8 */
[----:B------:R2:W-:Y:S01]  /*25220*/  STL [R1+0x70], R128 ;  /* 0x0000708001007387 */ /* 0x0005e20000100800 */
[C---:B-1----:R-:W-:Y:S01]  /*25230*/  FFMA R129, R195.reuse, R35, R194 ;  /* 0x00000023c3817223 */ /* 0x042fe200000000c2 */
[----:B--2---:R-:W-:-:S04]  /*25240*/  FFMA R128, R195, R27, R217 ;  /* 0x0000001bc3807223 */ /* 0x004fc800000000d9 */
[----:B------:R1:W-:Y:S04]  /*25250*/  STL [R1+0x6c], R129 ;  /* 0x00006c8101007387 */ /* 0x0003e80000100800 */
[----:B------:R2:W-:Y:S04]  /*25260*/  STL [R1+0x68], R132 ;  /* 0x0000688401007387 */ /* 0x0005e80000100800 */
[----:B------:R-:W4:Y:S01]  /*25270*/  LDL.LU R196, [R1+0x30] ;  /* 0x0000300001c47983 */ /* 0x000f220000300800 */
[----:B-1----:R-:W-:-:S03]  /*25280*/  FFMA R129, R195, R23, R220 ;  /* 0x00000017c3817223 */ /* 0x002fc600000000dc */
[----:B------:R1:W-:Y:S01]  /*25290*/  STL [R1+0x64], R128 ;  /* 0x0000648001007387 */ /* 0x0003e20000100800 */
[----:B--2---:R-:W-:-:S03]  /*252a0*/  FFMA R132, R199, R31, R221 ;  /* 0x0000001fc7847223 */ /* 0x004fc600000000dd */
[----:B------:R2:W-:Y:S01]  /*252b0*/  STL [R1+0x60], R129 ;  /* 0x0000608101007387 */ /* 0x0005e20000100800 */
[----:B-1----:R-:W-:Y:S01]  /*252c0*/  FFMA R128, R199, R35, R198 ;  /* 0x00000023c7807223 */ /* 0x002fe200000000c6 */
[----:B------:R-:W-:Y:S01]  /*252d0*/  FFMA R95, R149, R161, R181 ;  /* 0x000000a1955f7223 */ /* 0x000fe200000000b5 */
[----:B--2---:R-:W-:-:S03]  /*252e0*/  FFMA R129, R199, R27, R224 ;  /* 0x0000001bc7817223 */ /* 0x004fc600000000e0 */
[----:B------:R1:W-:Y:S01]  /*252f0*/  STL [R1+0x5c], R128 ;  /* 0x00005c8001007387 */ /* 0x0003e20000100800 */
[C---:B------:R-:W-:Y:S01]  /*25300*/  FFMA R106, R141.reuse, R161, R197 ;  /* 0x000000a18d6a7223 */ /* 0x040fe200000000c5 */
[----:B------:R-:W-:Y:S02]  /*25310*/  FFMA R102, R141, R157, R200 ;  /* 0x0000009d8d667223 */ /* 0x000fe400000000c8 */
[----:B------:R-:W-:Y:S04]  /*25320*/  STL [R1+0x58], R132 ;  /* 0x0000588401007387 */ /* 0x000fe80000100800 */
[----:B------:R-:W2:Y:S01]  /*25330*/  LDL.LU R181, [R1+0xc0] ;  /* 0x0000c00001b57983 */ /* 0x000ea20000300800 */
[----:B-1----:R-:W-:-:S03]  /*25340*/  FFMA R128, R199, R23, R228 ;  /* 0x00000017c7807223 */ /* 0x002fc600000000e4 */
[----:B------:R1:W-:Y:S01]  /*25350*/  STL [R1+0x54], R129 ;  /* 0x0000548101007387 */ /* 0x0003e20000100800 */
[C---:B------:R-:W-:Y:S01]  /*25360*/  FFMA R126, R145.reuse, R165, R193 ;  /* 0x000000a5917e7223 */ /* 0x040fe200000000c1 */
[----:B------:R-:W-:Y:S02]  /*25370*/  FFMA R118, R145, R157, R189 ;  /* 0x0000009d91767223 */ /* 0x000fe400000000bd */
[----:B------:R-:W2:Y:S04]  /*25380*/  LDL.LU R141, [R1+0xc8] ;  /* 0x0000c800018d7983 */ /* 0x000ea80000300800 */
[----:B------:R1:W-:Y:S04]  /*25390*/  STL [R1+0x50], R128 ;  /* 0x0000508001007387 */ /* 0x0003e80000100800 */
[----:B------:R-:W2:Y:S04]  /*253a0*/  LDL.LU R200, [R1+0x40] ;  /* 0x0000400001c87983 */ /* 0x000ea80000300800 */
[----:B------:R-:W2:Y:S01]  /*253b0*/  LDL.LU R145, [R1+0xd8] ;  /* 0x0000d80001917983 */ /* 0x000ea20000300800 */
[----:B------:R-:W-:Y:S01]  /*253c0*/  FFMA R99, R149, R165, R185 ;  /* 0x000000a595637223 */ /* 0x000fe200000000b9 */
[----:B------:R-:W-:-:S02]  /*253d0*/  FFMA R107, R153, R157, R169 ;  /* 0x0000009d996b7223 */ /* 0x000fc400000000a9 */
[----:B------:R-:W2:Y:S01]  /*253e0*/  LDL.LU R185, [R1+0xec] ;  /* 0x0000ec0001b97983 */ /* 0x000ea20000300800 */
[----:B------:R-:W-:-:S03]  /*253f0*/  FFMA R111, R153, R161, R170 ;  /* 0x000000a1996f7223 */ /* 0x000fc600000000aa */
[----:B------:R-:W2:Y:S01]  /*25400*/  LDL.LU R184, [R1+0x104] ;  /* 0x0001040001b87983 */ /* 0x000ea20000300800 */
[----:B------:R-:W-:-:S03]  /*25410*/  FFMA R115, R153, R165, R173 ;  /* 0x000000a599737223 */ /* 0x000fc600000000ad */
[----:B------:R-:W2:Y:S04]  /*25420*/  LDL.LU R157, [R1+0xe8] ;  /* 0x0000e800019d7983 */ /* 0x000ea80000300800 */
[----:B------:R-:W2:Y:S04]  /*25430*/  LDL.LU R161, [R1+0x118] ;  /* 0x0001180001a17983 */ /* 0x000ea80000300800 */
[----:B------:R-:W2:Y:S04]  /*25440*/  LDL.LU R189, [R1+0x128] ;  /* 0x0001280001bd7983 */ /* 0x000ea80000300800 */
[----:B------:R-:W2:Y:S04]  /*25450*/  LDL.LU R188, [R1+0x13c] ;  /* 0x00013c0001bc7983 */ /* 0x000ea80000300800 */
[----:B------:R-:W2:Y:S04]  /*25460*/  LDL.LU R165, [R1+0xd4] ;  /* 0x0000d40001a57983 */ /* 0x000ea80000300800 */
[----:B------:R-:W2:Y:S04]  /*25470*/  LDL.LU R149, [R1+0x114] ;  /* 0x0001140001957983 */ /* 0x000ea80000300800 */
[----:B------:R-:W2:Y:S01]  /*25480*/  LDL.LU R193, [R1+0x138] ;  /* 0x0001380001c17983 */ /* 0x000ea20000300800 */
[----:B---3--:R-:W-:-:S03]  /*25490*/  FFMA R178, R211, R31, R192 ;  /* 0x0000001fd3b27223 */ /* 0x008fc600000000c0 */
[----:B------:R-:W3:Y:S04]  /*254a0*/  LDL.LU R192, [R1+0x14c] ;  /* 0x00014c0001c07983 */ /* 0x000ee80000300800 */
[----:B------:R-:W3:Y:S04]  /*254b0*/  LDL.LU R137, [R1+0xc4] ;  /* 0x0000c40001897983 */ /* 0x000ee80000300800 */
[----:B------:R-:W3:Y:S04]  /*254c0*/  LDL.LU R133, [R1+0x100] ;  /* 0x0001000001857983 */ /* 0x000ee80000300800 */
[----:B------:R-:W3:Y:S01]  /*254d0*/  LDL.LU R197, [R1+0x124] ;  /* 0x0001240001c57983 */ /* 0x000ee20000300800 */
[----:B----4-:R-:W-:-:S03]  /*254e0*/  FFMA R182, R215, R31, R196 ;  /* 0x0000001fd7b67223 */ /* 0x010fc600000000c4 */
[----:B------:R-:W4:Y:S04]  /*254f0*/  LDL.LU R196, [R1+0x144] ;  /* 0x0001440001c47983 */ /* 0x000f280000300800 */
[----:B------:R-:W4:Y:S01]  /*25500*/  LDL.LU R136, [R1+0xe4] ;  /* 0x0000e40001887983 */ /* 0x000f220000300800 */
[----:B--2---:R-:W-:-:S03]  /*25510*/  FFMA R180, R215, R23, R141 ;  /* 0x00000017d7b47223 */ /* 0x004fc6000000008d */
[----:B------:R-:W2:Y:S01]  /*25520*/  LDL.LU R141, [R1+0x110] ;  /* 0x00011000018d7983 */ /* 0x000ea20000300800 */
[----:B------:R-:W-:-:S03]  /*25530*/  FFMA R187, R219, R35, R200 ;  /* 0x00000023dbbb7223 */ /* 0x000fc600000000c8 */
[----:B------:R-:W4:Y:S01]  /*25540*/  LDL.LU R200, [R1+0x134] ;  /* 0x0001340001c87983 */ /* 0x000f220000300800 */
[----:B------:R-:W-:-:S03]  /*25550*/  FFMA R186, R219, R31, R145 ;  /* 0x0000001fdbba7223 */ /* 0x000fc60000000091 */
[----:B------:R-:W4:Y:S04]  /*25560*/  LDL.LU R145, [R1+0xd0] ;  /* 0x0000d00001917983 */ /* 0x000f280000300800 */
[----:B------:R-:W4:Y:S04]  /*25570*/  LDL.LU R148, [R1+0xfc] ;  /* 0x0000fc0001947983 */ /* 0x000f280000300800 */
[----:B------:R-:W4:Y:S01]  /*25580*/  LDL.LU R164, [R1+0x120] ;  /* 0x0001200001a47983 */ /* 0x000f220000300800 */
[----:B------:R-:W-:-:S03]  /*25590*/  FFMA R191, R223, R35, R157 ;  /* 0x00000023dfbf7223 */ /* 0x000fc6000000009d */
[----:B------:R-:W4:Y:S01]  /*255a0*/  LDL.LU R153, [R1+0xe0] ;  /* 0x0000e00001997983 */ /* 0x000f220000300800 */
[----:B------:R-:W-:-:S03]  /*255b0*/  FFMA R190, R223, R31, R161 ;  /* 0x0000001fdfbe7223 */ /* 0x000fc600000000a1 */
[----:B-1----:R-:W4:Y:S04]  /*255c0*/  LDL.LU R129, [R1+0x10c] ;  /* 0x00010c0001817983 */ /* 0x002f280000300800 */
[----:B------:R-:W4:Y:S04]  /*255d0*/  LDL.LU R157, [R1+0xcc] ;  /* 0x0000cc00019d7983 */ /* 0x000f280000300800 */
[----:B------:R-:W4:Y:S01]  /*255e0*/  LDL.LU R161, [R1+0xf8] ;  /* 0x0000f80001a17983 */ /* 0x000f220000300800 */
[----:B------:R-:W-:-:S03]  /*255f0*/  FFMA R195, R227, R35, R165 ;  /* 0x00000023e3c37223 */ /* 0x000fc600000000a5 */
[----:B------:R-:W4:Y:S01]  /*25600*/  LDL.LU R165, [R1+0xdc] ;  /* 0x0000dc0001a57983 */ /* 0x000f220000300800 */
[----:B------:R-:W-:-:S03]  /*25610*/  FFMA R194, R227, R31, R149 ;  /* 0x0000001fe3c27223 */ /* 0x000fc60000000095 */
[----:B------:R-:W4:Y:S01]  /*25620*/  LDL.LU R149, [R1+0x48] ;  /* 0x0000480001957983 */ /* 0x000f220000300800 */
[-C--:B------:R-:W-:Y:S01]  /*25630*/  FFMA R175, R207, R35.reuse, R206 ;  /* 0x00000023cfaf7223 */ /* 0x080fe200000000ce */
[C---:B---3--:R-:W-:Y:S02]  /*25640*/  FFMA R199, R231.reuse, R35, R137 ;  /* 0x00000023e7c77223 */ /* 0x048fe40000000089 */
[----:B------:R-:W3:Y:S01]  /*25650*/  LDL.LU R137, [R1+0x38] ;  /* 0x0000380001897983 */ /* 0x000ee20000300800 */
[----:B------:R-:W-:-:S03]  /*25660*/  FFMA R198, R231, R31, R133 ;  /* 0x0000001fe7c67223 */ /* 0x000fc60000000085 */
[----:B------:R-:W3:Y:S01]  /*25670*/  LDL.LU R133, [R1+0x28] ;  /* 0x0000280001857983 */ /* 0x000ee20000300800 */
[----:B--2---:R-:W-:-:S03]  /*25680*/  FFMA R201, R235, R27, R141 ;  /* 0x0000001bebc97223 */ /* 0x004fc6000000008d */
[----:B------:R-:W2:Y:S01]  /*25690*/  LDL.LU R141, [R1+0x18] ;  /* 0x00001800018d7983 */ /* 0x000ea20000300800 */
[----:B----4-:R-:W-:-:S03]  /*256a0*/  FFMA R206, R239, R31, R145 ;  /* 0x0000001fefce7223 */ /* 0x010fc60000000091 */
[----:B------:R-:W4:Y:S01]  /*256b0*/  LDL.LU R145, [R1+0x8] ;  /* 0x0000080001917983 */ /* 0x000f220000300800 */
[-C--:B------:R-:W-:Y:S01]  /*256c0*/  FFMA R171, R203, R35.reuse, R202 ;  /* 0x00000023cbab7223 */ /* 0x080fe200000000ca */
[----:B------:R-:W-:Y:S01]  /*256d0*/  FFMA R183, R215, R35, R214 ;  /* 0x00000023d7b77223 */ /* 0x000fe200000000d6 */
[-C--:B------:R-:W-:Y:S01]  /*256e0*/  FFMA R202, R235, R31.reuse, R136 ;  /* 0x0000001febca7223 */ /* 0x080fe20000000088 */
[----:B------:R-:W-:Y:S01]  /*256f0*/  FFMA R214, R247, R31, R144 ;  /* 0x0000001ff7d67223 */ /* 0x000fe20000000090 */
[C---:B------:R-:W-:Y:S01]  /*25700*/  FFMA R189, R223.reuse, R27, R189 ;  /* 0x0000001bdfbd7223 */ /* 0x040fe200000000bd */
[----:B------:R-:W-:Y:S01]  /*25710*/  FFMA R188, R223, R23, R188 ;  /* 0x00000017dfbc7223 */ /* 0x000fe200000000bc */
[C---:B------:R-:W-:Y:S01]  /*25720*/  FFMA R193, R227.reuse, R27, R193 ;  /* 0x0000001be3c17223 */ /* 0x040fe200000000c1 */
[-C--:B------:R-:W-:Y:S01]  /*25730*/  FFMA R192, R227, R23.reuse, R192 ;  /* 0x00000017e3c07223 */ /* 0x080fe200000000c0 */
[-C--:B------:R-:W-:Y:S01]  /*25740*/  FFMA R208, R243, R23.reuse, R129 ;  /* 0x00000017f3d07223 */ /* 0x080fe20000000081 */
[C---:B------:R-:W-:Y:S01]  /*25750*/  FFMA R172, R207.reuse, R23, R252 ;  /* 0x00000017cfac7223 */ /* 0x040fe200000000fc */
        /* <DEDUP_REMOVED lines=23> */
[----:B------:R-:W-:Y:S01]  /*258d0*/  FFMA R160, R138, R166, R94 ;  /* 0x000000a68aa07223 */ /* 0x000fe2000000005e */
[-C--:B------:R-:W-:Y:S01]  /*258e0*/  FFMA R156, R142, R158.reuse, R102 ;  /* 0x0000009e8e9c7223 */ /* 0x080fe20000000066 */
[C---:B--2---:R-:W-:Y:S01]  /*258f0*/  FFMA R133, R141.reuse, R158, R124 ;  /* 0x0000009e8d857223 */ /* 0x044fe2000000007c */
[C---:B------:R-:W-:Y:S01]  /*25900*/  FFMA R136, R141.reuse, R162, R85 ;  /* 0x000000a28d887223 */ /* 0x040fe20000000055 */
[----:B------:R-:W2:Y:S01]  /*25910*/  LDL.LU R124, [R1+0x354] ;  /* 0x00035400017c7983 */ /* 0x000ea20000300800 */
[----:B------:R-:W-:-:S03]  /*25920*/  FFMA R144, R141, R166, R89 ;  /* 0x000000a68d907223 */ /* 0x000fc60000000059 */
[----:B------:R-:W3:Y:S01]  /*25930*/  LDL.LU R85, [R1+0x350] ;  /* 0x0003500001557983 */ /* 0x000ee20000300800 */
[----:B------:R-:W-:-:S03]  /*25940*/  FFMA R227, R141, R130, R242 ;  /* 0x000000828de37223 */ /* 0x000fc600000000f2 */
[----:B------:R-:W2:Y:S01]  /*25950*/  LDL.LU R89, [R1+0x34c] ;  /* 0x00034c0001597983 */ /* 0x000ea20000300800 */
[C---:B----4-:R-:W-:Y:S01]  /*25960*/  FFMA R228, R145.reuse, R130, R93 ;  /* 0x0000008291e47223 */ /* 0x050fe2000000005d */
[C---:B------:R-:W-:Y:S02]  /*25970*/  FFMA R140, R145.reuse, R158, R97 ;  /* 0x0000009e918c7223 */ /* 0x040fe40000000061 */
[----:B------:R-:W4:Y:S01]  /*25980*/  LDL.LU R93, [R1+0x348] ;  /* 0x00034800015d7983 */ /* 0x000f220000300800 */
[C---:B------:R-:W-:Y:S01]  /*25990*/  FFMA R141, R145.reuse, R162, R101 ;  /* 0x000000a2918d7223 */ /* 0x040fe20000000065 */
[----:B------:R-:W-:Y:S02]  /*259a0*/  FFMA R149, R145, R166, R105 ;  /* 0x000000a691957223 */ /* 0x000fe40000000069 */
[----:B------:R-:W2:Y:S04]  /*259b0*/  LDL.LU R97, [R1+0x344] ;  /* 0x0003440001617983 */ /* 0x000ea80000300800 */
[----:B------:R-:W2:Y:S01]  /*259c0*/  LDL.LU R252, [R1+0x4c] ;  /* 0x00004c0001fc7983 */ /* 0x000ea20000300800 */
[----:B------:R-:W-:-:S03]  /*259d0*/  FFMA R145, R134, R158, R113 ;  /* 0x0000009e86917223 */ /* 0x000fc60000000071 */
[----:B------:R-:W3:Y:S04]  /*259e0*/  LDL.LU R101, [R1+0x340] ;  /* 0x0003400001657983 */ /* 0x000ee80000300800 */
[----:B------:R-:W3:Y:S04]  /*259f0*/  LDL.LU R105, [R1+0x33c] ;  /* 0x00033c0001697983 */ /* 0x000ee80000300800 */
[----:B------:R-:W3:Y:S04]  /*25a00*/  LDL.LU R109, [R1+0x338] ;  /* 0x00033800016d7983 */ /* 0x000ee80000300800 */
[----:B------:R-:W3:Y:S04]  /*25a10*/  LDL.LU R248, [R1+0x3c] ;  /* 0x00003c0001f87983 */ /* 0x000ee80000300800 */
[----:B------:R-:W4:Y:S01]  /*25a20*/  LDL.LU R113, [R1+0x334] ;  /* 0x0003340001717983 */ /* 0x000f220000300800 */
[----:B------:R-:W-:-:S03]  /*25a30*/  FFMA R134, R138, R158, R86 ;  /* 0x0000009e8a867223 */ /* 0x000fc60000000056 */
[----:B------:R-:W4:Y:S04]  /*25a40*/  LDL.LU R117, [R1+0x330] ;  /* 0x0003300001757983 */ /* 0x000f280000300800 */
[----:B------:R-:W4:Y:S04]  /*25a50*/  LDL.LU R121, [R1+0x32c] ;  /* 0x00032c0001797983 */ /* 0x000f280000300800 */
[----:B------:R-:W4:Y:S04]  /*25a60*/  LDL.LU R244, [R1+0x2c] ;  /* 0x00002c0001f47983 */ /* 0x000f280000300800 */
        /* <DEDUP_REMOVED lines=8> */
[----:B------:R-:W4:Y:S01]  /*25af0*/  LDL.LU R236, [R1+0xc] ;  /* 0x00000c0001ec7983 */ /* 0x000f220000300800 */
[----:B------:R-:W-:Y:S01]  /*25b00*/  FFMA R213, R247, R27, R157 ;  /* 0x0000001bf7d57223 */ /* 0x000fe2000000009d */
[-C--:B------:R-:W-:Y:S01]  /*25b10*/  FFMA R216, R251, R23.reuse, R165 ;  /* 0x00000017fbd87223 */ /* 0x080fe200000000a5 */
[C---:B------:R-:W-:Y:S01]  /*25b20*/  FFMA R157, R142.reuse, R162, R106 ;  /* 0x000000a28e9d7223 */ /* 0x040fe2000000006a */
[----:B------:R-:W-:Y:S01]  /*25b30*/  FFMA R165, R142, R166, R110 ;  /* 0x000000a68ea57223 */ /* 0x000fe2000000006e */
[----:B------:R-:W4:Y:S01]  /*25b40*/  LDL.LU R106, [R1+0x310] ;  /* 0x00031000016a7983 */ /* 0x000f220000300800 */
[-C--:B------:R-:W-:Y:S01]  /*25b50*/  FFMA R212, R247, R23.reuse, R161 ;  /* 0x00000017f7d47223 */ /* 0x080fe200000000a1 */
[C---:B------:R-:W-:Y:S01]  /*25b60*/  FFMA R142, R146.reuse, R130, R114 ;  /* 0x00000082928e7223 */ /* 0x040fe20000000072 */
[----:B------:R-:W-:Y:S01]  /*25b70*/  FFMA R204, R239, R23, R164 ;  /* 0x00000017efcc7223 */ /* 0x000fe200000000a4 */
[----:B------:R-:W4:Y:S01]  /*25b80*/  LDL.LU R110, [R1+0x30c] ;  /* 0x00030c00016e7983 */ /* 0x000f220000300800 */
[C---:B------:R-:W-:Y:S01]  /*25b90*/  FFMA R161, R146.reuse, R158, R118 ;  /* 0x0000009e92a17223 */ /* 0x040fe20000000076 */
[----:B------:R-:W-:-:S02]  /*25ba0*/  FFMA R164, R146, R162, R122 ;  /* 0x000000a292a47223 */ /* 0x000fc4000000007a */
[----:B------:R-:W4:Y:S01]  /*25bb0*/  LDL.LU R114, [R1+0x308] ;  /* 0x0003080001727983 */ /* 0x000f220000300800 */
[----:B------:R-:W-:Y:S01]  /*25bc0*/  FFMA R217, R251, R27, R234 ;  /* 0x0000001bfbd97223 */ /* 0x000fe200000000ea */
[----:B------:R-:W-:Y:S02]  /*25bd0*/  FFMA R146, R146, R166, R126 ;  /* 0x000000a692927223 */ /* 0x000fe4000000007e */
[----:B------:R-:W4:Y:S01]  /*25be0*/  LDL.LU R118, [R1+0x304] ;  /* 0x0003040001767983 */ /* 0x000f220000300800 */
[----:B------:R-:W-:Y:S01]  /*25bf0*/  FFMA R170, R203, R31, R232 ;  /* 0x0000001fcbaa7223 */ /* 0x000fe200000000e8 */
[C---:B------:R-:W-:Y:S02]  /*25c00*/  FFMA R234, R150.reuse, R130, R87 ;  /* 0x0000008296ea7223 */ /* 0x040fe40000000057 */
[----:B------:R-:W4:Y:S01]  /*25c10*/  LDL.LU R122, [R1+0x300] ;  /* 0x00030000017a7983 */ /* 0x000f220000300800 */
[C---:B------:R-:W-:Y:S01]  /*25c20*/  FFMA R197, R231.reuse, R27, R197 ;  /* 0x0000001be7c57223 */ /* 0x040fe200000000c5 */
[----:B------:R-:W-:Y:S01]  /*25c30*/  FFMA R196, R231, R23, R196 ;  /* 0x00000017e7c47223 */ /* 0x000fe200000000c4 */
[C---:B------:R-:W-:Y:S01]  /*25c40*/  FFMA R232, R150.reuse, R158, R91 ;  /* 0x0000009e96e87223 */ /* 0x040fe2000000005b */
[----:B------:R-:W4:Y:S01]  /*25c50*/  LDL.LU R126, [R1+0x2fc] ;  /* 0x0002fc00017e7983 */ /* 0x000f220000300800 */
[----:B------:R-:W-:Y:S01]  /*25c60*/  FFMA R231, R150, R162, R95 ;  /* 0x000000a296e77223 */ /* 0x000fe2000000005f */
[----:B------:R-:W-:-:S02]  /*25c70*/  FFMA R203, R235, R35, R233 ;  /* 0x00000023ebcb7223 */ /* 0x000fc400000000e9 */
[----:B------:R-:W4:Y:S01]  /*25c80*/  LDL.LU R87, [R1+0x2f8] ;  /* 0x0002f80001577983 */ /* 0x000f220000300800 */
[----:B------:R-:W-:Y:S01]  /*25c90*/  FFMA R150, R150, R166, R99 ;  /* 0x000000a696967223 */ /* 0x000fe20000000063 */
[C---:B------:R-:W-:Y:S02]  /*25ca0*/  FFMA R233, R154.reuse, R130, R103 ;  /* 0x000000829ae97223 */ /* 0x040fe40000000067 */
[----:B------:R-:W4:Y:S01]  /*25cb0*/  LDL.LU R91, [R1+0x2f4] ;  /* 0x0002f400015b7983 */ /* 0x000f220000300800 */
[----:B------:R-:W-:-:S03]  /*25cc0*/  FFMA R158, R154, R158, R107 ;  /* 0x0000009e9a9e7223 */ /* 0x000fc6000000006b */
[----:B------:R-:W4:Y:S01]  /*25cd0*/  LDL.LU R95, [R1+0x2f0] ;  /* 0x0002f000015f7983 */ /* 0x000f220000300800 */
[----:B------:R-:W-:-:S03]  /*25ce0*/  FFMA R162, R154, R162, R111 ;  /* 0x000000a29aa27223 */ /* 0x000fc6000000006f */
[----:B------:R-:W4:Y:S01]  /*25cf0*/  LDL.LU R99, [R1+0x2ec] ;  /* 0x0002ec0001637983 */ /* 0x000f220000300800 */
[----:B------:R-:W-:Y:S01]  /*25d00*/  FFMA R154, R154, R166, R115 ;  /* 0x000000a69a9a7223 */ /* 0x000fe20000000073 */
[C---:B------:R-:W-:Y:S02]  /*25d10*/  FFMA R153, R135.reuse, R167, R153 ;  /* 0x000000a787997223 */ /* 0x040fe40000000099 */
[----:B------:R-:W4:Y:S01]  /*25d20*/  LDL.LU R103, [R1+0x2e8] ;  /* 0x0002e80001677983 */ /* 0x000f220000300800 */
[C---:B------:R-:W-:Y:S01]  /*25d30*/  FFMA R148, R135.reuse, R163, R148 ;  /* 0x000000a387947223 */ /* 0x040fe20000000094 */
[C---:B------:R-:W-:Y:S01]  /*25d40*/  FFMA R145, R135.reuse, R159, R145 ;  /* 0x0000009f87917223 */ /* 0x040fe20000000091 */
[----:B------:R-:W-:Y:S01]  /*25d50*/  FFMA R229, R135, R131, R229 ;  /* 0x0000008387e57223 */ /* 0x000fe200000000e5 */
[----:B------:R-:W4:Y:S01]  /*25d60*/  LDL.LU R107, [R1+0x2e4] ;  /* 0x0002e400016b7983 */ /* 0x000f220000300800 */
        /* <DEDUP_REMOVED lines=17> */
[----:B------:R-:W4:Y:S01]  /*25e80*/  LDL.LU R119, [R1+0x2d8] ;  /* 0x0002d80001777983 */ /* 0x000f220000300800 */
[----:B------:R-:W-:Y:S01]  /*25e90*/  FFMA R139, R81, R29, R123 ;  /* 0x0000001d518b7223 */ /* 0x000fe2000000007b */
[-C--:B------:R-:W-:Y:S01]  /*25ea0*/  FFMA R164, R147, R163.reuse, R164 ;  /* 0x000000a393a47223 */ /* 0x080fe200000000a4 */
[----:B------:R-:W-:Y:S01]  /*25eb0*/  FFMA R162, R155, R163, R162 ;  /* 0x000000a39ba27223 */ /* 0x000fe200000000a2 */
[----:B------:R-:W4:Y:S01]  /*25ec0*/  LDL.LU R123, [R1+0x2d4] ;  /* 0x0002d400017b7983 */ /* 0x000f220000300800 */
[-C--:B------:R-:W-:Y:S01]  /*25ed0*/  FFMA R161, R147, R159.reuse, R161 ;  /* 0x0000009f93a17223 */ /* 0x080fe200000000a1 */
[----:B------:R-:W-:Y:S01]  /*25ee0*/  FFMA R158, R155, R159, R158 ;  /* 0x0000009f9b9e7223 */ /* 0x000fe2000000009e */
        /* <DEDUP_REMOVED lines=14> */
[C---:B--2---:R-:W-:Y:S01]  /*25fd0*/  FFMA R224, R252.reuse, R131, R224 ;  /* 0x00000083fce07223 */ /* 0x044fe200000000e0 */
[C---:B------:R-:W-:Y:S01]  /*25fe0*/  FFMA R222, R252.reuse, R163, R222 ;  /* 0x000000a3fcde7223 */ /* 0x040fe200000000de */
[----:B------:R-:W-:Y:S01]  /*25ff0*/  FFMA R223, R252, R159, R223 ;  /* 0x0000009ffcdf7223 */ /* 0x000fe200000000df */
[C---:B---3--:R-:W-:Y:S01]  /*26000*/  FFMA R225, R248.reuse, R131, R225 ;  /* 0x00000083f8e17223 */ /* 0x048fe200000000e1 */
[C---:B------:R-:W-:Y:S01]  /*26010*/  FFMA R80, R248.reuse, R163, R80 ;  /* 0x000000a3f8507223 */ /* 0x040fe20000000050 */
[----:B------:R-:W-:Y:S01]  /*26020*/  FFMA R220, R248, R159, R220 ;  /* 0x0000009ff8dc7223 */ /* 0x000fe200000000dc */
[C---:B----4-:R-:W-:Y:S01]  /*26030*/  FFMA R226, R244.reuse, R131, R226 ;  /* 0x00000083f4e27223 */ /* 0x050fe200000000e2 */
        /* <DEDUP_REMOVED lines=8> */
[----:B------:R-:W2:Y:S01]  /*260c0*/  LDL.LU R127, [R1+0x2d0] ;  /* 0x0002d000017f7983 */ /* 0x000ea20000300800 */
[----:B------:R-:W-:-:S03]  /*260d0*/  FFMA R140, R236, R159, R140 ;  /* 0x0000009fec8c7223 */ /* 0x000fc6000000008c */
[----:B------:R-:W3:Y:S04]  /*260e0*/  LDL R163, [R1+0x2cc] ;  /* 0x0002cc0001a37983 */ /* 0x000ee80000100800 */
[----:B------:R-:W4:Y:S04]  /*260f0*/  LDL R159, [R1+0x1d0] ;  /* 0x0001d000019f7983 */ /* 0x000f280000100800 */
[----:B------:R-:W2:Y:S04]  /*26100*/  LDL R155, [R1+0x1cc] ;  /* 0x0001cc00019b7983 */ /* 0x000ea80000100800 */
[----:B------:R-:W2:Y:S01]  /*26110*/  LDL R147, [R1+0x1c4] ;  /* 0x0001c40001937983 */ /* 0x000ea20000100800 */
        /* <DEDUP_REMOVED lines=9> */
[----:B------:R-:W-:-:S02]  /*261b0*/  FFMA R141, R53, R13, R141 ;  /* 0x0000000d358d7223 */ /* 0x000fc4000000008d */
[----:B------:R-:W2:Y:S01]  /*261c0*/  LDL R13, [R1+0x1c0] ;  /* 0x0001c000010d7983 */ /* 0x000ea20000100800 */
[----:B-----5:R-:W-:Y:S01]  /*261d0*/  IADD3 R2, R2, 0x1, RZ ;  /* 0x0000000102027810 */ /* 0x020fe20007ffe0ff */
        /* <DEDUP_REMOVED lines=16> */
[----:B------:R-:W-:Y:S01]  /*262e0*/  ISETP.GE.AND P1, PT, R2, 0x2, PT ;  /* 0x000000020200780c */ /* 0x000fe20003f26270 */
        /* <DEDUP_REMOVED lines=33> */
[----:B------:R-:W-:Y:S01]  /*26500*/  SEL R2, R2, RZ, !P1 ;  /* 0x000000ff02027207 */ /* 0x000fe20004800000 */
[----:B------:R-:W2:Y:S01]  /*26510*/  LDL R9, [R1+0x1d8] ;  /* 0x0001d80001097983 */ /* 0x000ea20000100800 */
        /* <DEDUP_REMOVED lines=22> */
[----:B------:R-:W2:Y:S01]  /*26680*/  LDL R37, [R1+0x1d4] ;  /* 0x0001d40001257983 */ /* 0x000ea20000100800 */
[----:B------:R-:W-:Y:S01]  /*26690*/  FFMA R4, R82, R26, R131 ;  /* 0x0000001a52047223 */ /* 0x000fe20000000083 */
[----:B---3--:R-:W-:-:S02]  /*266a0*/  ISETP.GE.U32.AND P0, PT, R3, R163, PT ;  /* 0x000000a30300720c */ /* 0x008fc40003f06070 */
[----:B------:R-:W-:Y:S06]  /*266b0*/  BAR.SYNC 0x0 ;  /* 0x0000000000007b1d */ /* 0x000fec0000000000 */
[----:B----4-:R-:W-:Y:S01]  /*266c0*/  IADD3 R16, P2, R159, UR6, RZ ;  /* 0x000000069f107c10 */ /* 0x010fe2000ff5e0ff */
[C---:B------:R-:W-:Y:S01]  /*266d0*/  FFMA R225, R42.reuse, R6, R225 ;  /* 0x000000062ae17223 */ /* 0x040fe200000000e1 */
[C---:B------:R-:W-:Y:S01]  /*266e0*/  FFMA R220, R42.reuse, R10, R220 ;  /* 0x0000000a2adc7223 */ /* 0x040fe200000000dc */
[----:B------:R-:W-:Y:S01]  /*266f0*/  FFMA R80, R42, R14, R80 ;  /* 0x0000000e2a507223 */ /* 0x000fe20000000050 */
[----:B--2---:R-:W-:Y:S01]  /*26700*/  IADD3.X R17, R155, UR7, RZ, P2, !PT ;  /* 0x000000079b117c10 */ /* 0x004fe200097fe4ff */
[-C--:B------:R-:W-:Y:S01]  /*26710*/  FFMA R224, R38, R6.reuse, R224 ;  /* 0x0000000626e07223 */ /* 0x080fe200000000e0 */
[----:B------:R-:W-:Y:S01]  /*26720*/  LEA R5, R2, R147, 0xf ;  /* 0x0000009302057211 */ /* 0x000fe200078e78ff */
[----:B------:R-:W-:Y:S01]  /*26730*/  FFMA R129, R83, R27, R4 ;  /* 0x0000001b53817223 */ /* 0x000fe20000000004 */
[-C--:B------:R-:W-:Y:S01]  /*26740*/  FFMA R226, R46, R6.reuse, R226 ;  /* 0x000000062ee27223 */ /* 0x080fe200000000e2 */
[-C--:B------:R-:W-:Y:S01]  /*26750*/  FFMA R227, R50, R6.reuse, R227 ;  /* 0x0000000632e37223 */ /* 0x080fe200000000e3 */
[-C--:B------:R-:W-:Y:S01]  /*26760*/  FFMA R228, R54, R6.reuse, R228 ;  /* 0x0000000636e47223 */ /* 0x080fe200000000e4 */
[----:B------:R-:W-:Y:S01]  /*26770*/  @!PT LDS RZ, [RZ] ;  /* 0x00000000fffff984 */ /* 0x000fe20000000800 */
[----:B------:R-:W-:Y:S01]  /*26780*/  @!PT LDS RZ, [RZ] ;  /* 0x00000000fffff984 */ /* 0x000fe20000000800 */
[----:B------:R-:W-:Y:S01]  /*26790*/  @!PT LDS RZ, [RZ] ;  /* 0x00000000fffff984 */ /* 0x000fe20000000800 */
[----:B------:R1:W-:Y:S01]  /*267a0*/  LDGSTS.E.BYPASS.128 [R5], [R16.64], !P0 ;  /* 0x0000000010057fae */ /* 0x0003e2000c101c4a */
[-C--:B------:R-:W-:Y:S01]  /*267b0*/  FFMA R229, R58, R6.reuse, R229 ;  /* 0x000000063ae57223 */ /* 0x080fe200000000e5 */
[-C--:B------:R-:W-:Y:S01]  /*267c0*/  FFMA R230, R62, R6.reuse, R230 ;  /* 0x000000063ee67223 */ /* 0x080fe200000000e6 */
[-C--:B------:R-:W-:Y:S01]  /*267d0*/  FFMA R138, R66, R6.reuse, R138 ;  /* 0x00000006428a7223 */ /* 0x080fe2000000008a */
[-C--:B------:R-:W-:Y:S01]  /*267e0*/  FFMA R142, R70, R6.reuse, R142 ;  /* 0x00000006468e7223 */ /* 0x080fe2000000008e */
[----:B------:R-:W-:Y:S01]  /*267f0*/  FFMA R151, R74, R6, R151 ;  /* 0x000000064a977223 */ /* 0x000fe20000000097 */
[----:B------:R-:W-:Y:S01]  /*26800*/  LEA R4, R2, R13, 0xf ;  /* 0x0000000d02047211 */ /* 0x000fe200078e78ff */
[----:B------:R-:W-:Y:S01]  /*26810*/  FFMA R222, R38, R14, R222 ;  /* 0x0000000e26de7223 */ /* 0x000fe200000000de */
[----:B------:R-:W2:Y:S04]  /*26820*/  LDL R13, [R1+0x1dc] ;  /* 0x0001dc00010d7983 */ /* 0x000ea80000100800 */
[----:B-1----:R-:W3:Y:S01]  /*26830*/  LDL R16, [R1+0x1e0] ;  /* 0x0001e00001107983 */ /* 0x002ee20000100800 */
[----:B------:R-:W-:Y:S01]  /*26840*/  FFMA R42, R42, R18, R8 ;  /* 0x000000122a2a7223 */ /* 0x000fe20000000008 */
[----:B------:R-:W-:-:S02]  /*26850*/  FFMA R233, R78, R6, R233 ;  /* 0x000000064ee97223 */ /* 0x000fc400000000e9 */
[----:B------:R-:W4:Y:S01]  /*26860*/  LDL R6, [R1+0x1bc] ;  /* 0x0001bc0001067983 */ /* 0x000f220000100800 */
        /* <DEDUP_REMOVED lines=10> */
[----:B------:R-:W2:Y:S01]  /*26910*/  LDL R14, [R1+0x1e8] ;  /* 0x0001e800010e7983 */ /* 0x000ea20000100800 */
        /* <DEDUP_REMOVED lines=28> */
[----:B------:R-:W2:Y:S01]  /*26ae0*/  LDL R17, [R1+0x1a8] ;  /* 0x0001a80001117983 */ /* 0x000ea20000100800 */
[----:B------:R-:W-:Y:S01]  /*26af0*/  IADD3 R8, P1, R9, UR6, RZ ;  /* 0x0000000609087c10 */ /* 0x000fe2000ff3e0ff */
        /* <DEDUP_REMOVED lines=16> */
[----:B------:R-:W2:Y:S04]  /*26c00*/  LDL R77, [R1+0x22c] ;  /* 0x00022c00014d7983 */ /* 0x000ea80000100800 */
[----:B------:R-:W2:Y:S01]  /*26c10*/  LDL R11, [R1+0x1ec] ;  /* 0x0001ec00010b7983 */ /* 0x000ea20000100800 */
[----:B------:R-:W-:-:S03]  /*26c20*/  IADD3.X R9, R37, UR7, RZ, P1, !PT ;  /* 0x0000000725097c10 */ /* 0x000fc60008ffe4ff */
[----:B------:R-:W2:Y:S04]  /*26c30*/  LDL R76, [R1+0x248] ;  /* 0x00024800014c7983 */ /* 0x000ea80000100800 */
[----:B------:R3:W-:Y:S01]  /*26c40*/  LDGSTS.E.BYPASS.128 [R4], [R8.64], !P0 ;  /* 0x0000000008047fae */ /* 0x0007e2000c101c4a */
[----:B----4-:R-:W-:Y:S01]  /*26c50*/  LEA R6, R2, R6, 0xf ;  /* 0x0000000602067211 */ /* 0x010fe200078e78ff */
[-C--:B------:R-:W-:Y:S01]  /*26c60*/  FFMA R222, R39, R15.reuse, R222 ;  /* 0x0000000f27de7223 */ /* 0x080fe200000000de */
[----:B---3--:R-:W-:Y:S01]  /*26c70*/  IADD3 R8, P1, R16, UR6, RZ ;  /* 0x0000000610087c10 */ /* 0x008fe2000ff3e0ff */
[-C--:B------:R-:W-:Y:S01]  /*26c80*/  FFMA R132, R47, R15.reuse, R132 ;  /* 0x0000000f2f847223 */ /* 0x080fe20000000084 */
[-C--:B------:R-:W-:Y:S01]  /*26c90*/  FFMA R136, R51, R15.reuse, R136 ;  /* 0x0000000f33887223 */ /* 0x080fe20000000088 */
[-C--:B------:R-:W-:Y:S01]  /*26ca0*/  FFMA R141, R55, R15.reuse, R141 ;  /* 0x0000000f378d7223 */ /* 0x080fe2000000008d */
[----:B--2---:R-:W-:Y:S01]  /*26cb0*/  IADD3.X R9, R13, UR7, RZ, P1, !PT ;  /* 0x000000070d097c10 */ /* 0x004fe20008ffe4ff */
[-C--:B------:R-:W-:Y:S01]  /*26cc0*/  FFMA R148, R59, R15.reuse, R148 ;  /* 0x0000000f3b947223 */ /* 0x080fe20000000094 */
[----:B------:R-:W2:Y:S04]  /*26cd0*/  LDL R13, [R1+0x1e4] ;  /* 0x0001e400010d7983 */ /* 0x000ea80000100800 */
[----:B------:R1:W-:Y:S01]  /*26ce0*/  LDGSTS.E.BYPASS.128 [R6], [R8.64], !P0 ;  /* 0x0000000008067fae */ /* 0x0003e2000c101c4a */
        /* <DEDUP_REMOVED lines=9> */
[----:B------:R-:W-:Y:S01]  /*26d80*/  LEA R7, R2, R10, 0xf ;  /* 0x0000000a02077211 */ /* 0x000fe200078e78ff */
[-C--:B------:R-:W-:Y:S01]  /*26d90*/  FFMA R228, R100, R20.reuse, R228 ;  /* 0x0000001464e47223 */ /* 0x080fe200000000e4 */
[----:B-1----:R-:W-:Y:S01]  /*26da0*/  IADD3 R8, P1, R14, UR6, RZ ;  /* 0x000000060e087c10 */ /* 0x002fe2000ff3e0ff */
[----:B------:R-:W3:Y:S01]  /*26db0*/  LDL R10, [R1+0x1b4] ;  /* 0x0001b400010a7983 */ /* 0x000ee20000100800 */
[-C--:B------:R-:W-:Y:S01]  /*26dc0*/  FFMA R229, R104, R20.reuse, R229 ;  /* 0x0000001468e57223 */ /* 0x080fe200000000e5 */
[-C--:B------:R-:W-:Y:S01]  /*26dd0*/  FFMA R230, R108, R20.reuse, R230 ;  /* 0x000000146ce67223 */ /* 0x080fe200000000e6 */
[-C--:B------:R-:W-:Y:S01]  /*26de0*/  FFMA R138, R112, R20.reuse, R138 ;  /* 0x00000014708a7223 */ /* 0x080fe2000000008a */
[-C--:B------:R-:W-:Y:S01]  /*26df0*/  FFMA R142, R116, R20.reuse, R142 ;  /* 0x00000014748e7223 */ /* 0x080fe2000000008e */
[-C--:B------:R-:W-:Y:S01]  /*26e00*/  FFMA R151, R120, R20.reuse, R151 ;  /* 0x0000001478977223 */ /* 0x080fe20000000097 */
[----:B------:R-:W-:Y:S01]  /*26e10*/  FFMA R233, R124, R20, R233 ;  /* 0x000000147ce97223 */ /* 0x000fe200000000e9 */
[----:B------:R-:W4:Y:S04]  /*26e20*/  LDL R15, [R1+0x1fc] ;  /* 0x0001fc00010f7983 */ /* 0x000f280000100800 */
[----:B------:R-:W4:Y:S04]  /*26e30*/  LDL R20, [R1+0x1f4] ;  /* 0x0001f40001147983 */ /* 0x000f280000100800 */
        /* <DEDUP_REMOVED lines=12> */
[----:B------:R-:W4:Y:S01]  /*26f00*/  LDL R18, [R1+0x204] ;  /* 0x0002040001127983 */ /* 0x000f220000100800 */
[----:B------:R-:W-:-:S03]  /*26f10*/  FFMA R80, R88, R28, R80 ;  /* 0x0000001c58507223 */ /* 0x000fc60000000050 */
[----:B------:R-:W4:Y:S01]  /*26f20*/  LDL R78, [R1+0x238] ;  /* 0x00023800014e7983 */ /* 0x000f220000100800 */
[----:B--2---:R-:W-:-:S03]  /*26f30*/  IADD3.X R9, R13, UR7, RZ, P1, !PT ;  /* 0x000000070d097c10 */ /* 0x004fc60008ffe4ff */
[----:B------:R-:W2:Y:S04]  /*26f40*/  LDL R13, [R1+0x1f0] ;  /* 0x0001f000010d7983 */ /* 0x000ea80000100800 */
[----:B------:R2:W-:Y:S01]  /*26f50*/  LDGSTS.E.BYPASS.128 [R7], [R8.64], !P0 ;  /* 0x0000000008077fae */ /* 0x0005e2000c101c4a */
[----:B---3--:R-:W-:-:S03]  /*26f60*/  LEA R14, R2, R10, 0xf ;  /* 0x0000000a020e7211 */ /* 0x008fc600078e78ff */
[----:B------:R-:W3:Y:S01]  /*26f70*/  LDL R10, [R1+0x200] ;  /* 0x00020000010a7983 */ /* 0x000ee20000100800 */
[----:B--2---:R-:W-:-:S03]  /*26f80*/  IADD3 R8, P1, R13, UR6, RZ ;  /* 0x000000060d087c10 */ /* 0x004fc6000ff3e0ff */
[----:B------:R-:W2:Y:S01]  /*26f90*/  LDL R13, [R1+0x1ac] ;  /* 0x0001ac00010d7983 */ /* 0x000ea20000100800 */
[----:B------:R-:W-:-:S03]  /*26fa0*/  IADD3.X R9, R11, UR7, RZ, P1, !PT ;  /* 0x000000070b097c10 */ /* 0x000fc60008ffe4ff */
[----:B------:R-:W2:Y:S01]  /*26fb0*/  LDL R11, [R1+0x1f8] ;  /* 0x0001f800010b7983 */ /* 0x000ea20000100800 */
[----:B------:R-:W-:-:S03]  /*26fc0*/  FFMA R154, R79, R19, R154 ;  /* 0x000000134f9a7223 */ /* 0x000fc6000000009a */
        /* <DEDUP_REMOVED lines=11> */
[----:B------:R2:W-:Y:S01]  /*27080*/  LDGSTS.E.BYPASS.128 [R14], [R8.64], !P0 ;  /* 0x00000000080e7fae */ /* 0x0005e2000c101c4a */
[----:B---3--:R-:W-:-:S03]  /*27090*/  IADD3 R10, P2, R10, UR6, RZ ;  /* 0x000000060a0a7c10 */ /* 0x008fc6000ff5e0ff */
[----:B------:R-:W3:Y:S01]  /*270a0*/  LDL R24, [R1+0x210] ;  /* 0x0002100001187983 */ /* 0x000ee20000100800 */
        /* <DEDUP_REMOVED lines=21> */
[----:B------:R-:W3:Y:S04]  /*27200*/  LDL R21, [R1+0x1a4] ;  /* 0x0001a40001157983 */ /* 0x000ee80000100800 */
        /* <DEDUP_REMOVED lines=12> */
[----:B----4-:R-:W-:Y:S01]  /*272d0*/  LEA R16, R2, R16, 0xf ;  /* 0x0000001002107211 */ /* 0x010fe200078e78ff */
[----:B------:R-:W4:Y:S01]  /*272e0*/  LDL R32, [R1+0x228] ;  /* 0x0002280001207983 */ /* 0x000f220000100800 */
[----:B------:R-:W-:-:S03]  /*272f0*/  FFMA R80, R89, R29, R80 ;  /* 0x0000001d59507223 */ /* 0x000fc60000000050 */
[----:B------:R-:W4:Y:S01]  /*27300*/  LDL R79, [R1+0x21c] ;  /* 0x00021c00014f7983 */ /* 0x000f220000100800 */
[----:B--2---:R-:W-:Y:S01]  /*27310*/  IADD3 R8, P1, R11, UR6, RZ ;  /* 0x000000060b087c10 */ /* 0x004fe2000ff3e0ff */
[----:B------:R-:W-:Y:S01]  /*27320*/  FFMA R221, R85, R33, R221 ;  /* 0x0000002155dd7223 */ /* 0x000fe200000000dd */
[----:B------:R-:W-:Y:S01]  /*27330*/  IADD3.X R11, R15, UR7, RZ, P2, !PT ;  /* 0x000000070f0b7c10 */ /* 0x000fe200097fe4ff */
[C---:B------:R-:W-:Y:S01]  /*27340*/  FFMA R222, R85.reuse, R29, R222 ;  /* 0x0000001d55de7223 */ /* 0x040fe200000000de */
[----:B------:R-:W-:Y:S01]  /*27350*/  IADD3.X R9, R20, UR7, RZ, P1, !PT ;  /* 0x0000000714097c10 */ /* 0x000fe20008ffe4ff */
[----:B------:R-:W-:Y:S01]  /*27360*/  FFMA R223, R85, R25, R223 ;  /* 0x0000001955df7223 */ /* 0x000fe200000000df */
[----:B------:R-:W-:Y:S01]  /*27370*/  LEA R15, R2, R13, 0xf ;  /* 0x0000000d020f7211 */ /* 0x000fe200078e78ff */
[----:B------:R-:W2:Y:S04]  /*27380*/  LDL R20, [R1+0x20c] ;  /* 0x00020c0001147983 */ /* 0x000ea80000100800 */
[----:B------:R-:W4:Y:S01]  /*27390*/  LDL R13, [R1+0x218] ;  /* 0x00021800010d7983 */ /* 0x000f220000100800 */
[-C--:B------:R-:W-:Y:S01]  /*273a0*/  FFMA R132, R93, R29.reuse, R132 ;  /* 0x0000001d5d847223 */ /* 0x080fe20000000084 */
[-C--:B------:R-:W-:Y:S01]  /*273b0*/  FFMA R136, R97, R29.reuse, R136 ;  /* 0x0000001d61887223 */ /* 0x080fe20000000088 */
[-C--:B------:R-:W-:Y:S01]  /*273c0*/  FFMA R54, R101, R29.reuse, R141 ;  /* 0x0000001d65367223 */ /* 0x080fe2000000008d */
[----:B------:R1:W-:Y:S01]  /*273d0*/  LDGSTS.E.BYPASS.128 [R16], [R8.64], !P0 ;  /* 0x0000000008107fae */ /* 0x0003e2000c101c4a */
[-C--:B------:R-:W-:Y:S01]  /*273e0*/  FFMA R58, R105, R29.reuse, R148 ;  /* 0x0000001d693a7223 */ /* 0x080fe20000000094 */
[-C--:B------:R-:W-:Y:S01]  /*273f0*/  FFMA R62, R109, R29.reuse, R152 ;  /* 0x0000001d6d3e7223 */ /* 0x080fe20000000098 */
[-C--:B------:R-:W-:Y:S01]  /*27400*/  FFMA R66, R113, R29.reuse, R157 ;  /* 0x0000001d71427223 */ /* 0x080fe2000000009d */
[-C--:B------:R-:W-:Y:S01]  /*27410*/  FFMA R70, R117, R29.reuse, R164 ;  /* 0x0000001d75467223 */ /* 0x080fe200000000a4 */
[-C--:B------:R-:W-:Y:S01]  /*27420*/  FFMA R74, R121, R29.reuse, R135 ;  /* 0x0000001d794a7223 */ /* 0x080fe20000000087 */
[----:B------:R-:W-:Y:S01]  /*27430*/  FFMA R162, R125, R29, R162 ;  /* 0x0000001d7da27223 */ /* 0x000fe200000000a2 */
[-C--:B------:R-:W-:Y:S01]  /*27440*/  FFMA R36, R121, R25.reuse, R36 ;  /* 0x0000001979247223 */ /* 0x080fe20000000024 */
[----:B------:R-:W4:Y:S01]  /*27450*/  LDL R29, [R1+0x220] ;  /* 0x00022000011d7983 */ /* 0x000f220000100800 */
[----:B------:R-:W-:Y:S01]  /*27460*/  FFMA R12, R93, R25, R12 ;  /* 0x000000195d0c7223 */ /* 0x000fe2000000000c */
[C---:B------:R-:W-:Y:S01]  /*27470*/  FFMA R224, R86.reuse, R22, R224 ;  /* 0x0000001656e07223 */ /* 0x040fe200000000e0 */
[----:B-1----:R-:W-:Y:S01]  /*27480*/  IADD3 R8, P1, R19, UR6, RZ ;  /* 0x0000000613087c10 */ /* 0x002fe2000ff3e0ff */
[C---:B------:R-:W-:Y:S01]  /*27490*/  FFMA R223, R86.reuse, R26, R223 ;  /* 0x0000001a56df7223 */ /* 0x040fe200000000df */
[----:B------:R-:W4:Y:S01]  /*274a0*/  LDL R19, [R1+0x1a0] ;  /* 0x0001a00001137983 */ /* 0x000f220000100800 */
[C---:B------:R-:W-:Y:S01]  /*274b0*/  FFMA R222, R86.reuse, R30, R222 ;  /* 0x0000001e56de7223 */ /* 0x040fe200000000de */
[----:B------:R-:W-:-:S02]  /*274c0*/  FFMA R221, R86, R34, R221 ;  /* 0x0000002256dd7223 */ /* 0x000fc400000000dd */
[----:B------:R3:W-:Y:S01]  /*274d0*/  LDGSTS.E.BYPASS.128 [R15], [R10.64], !P0 ;  /* 0x000000000a0f7fae */ /* 0x0007e2000c101c4a */
[-C--:B------:R-:W-:Y:S01]  /*274e0*/  FFMA R73, R122, R26.reuse, R36 ;  /* 0x0000001a7a497223 */ /* 0x080fe20000000024 */
[----:B------:R-:W-:Y:S01]  /*274f0*/  IADD3.X R9, R18, UR7, RZ, P1, !PT ;  /* 0x0000000712097c10 */ /* 0x000fe20008ffe4ff */
[----:B------:R-:W-:Y:S01]  /*27500*/  FFMA R12, R94, R26, R12 ;  /* 0x0000001a5e0c7223 */ /* 0x000fe2000000000c */
[C---:B------:R-:W-:Y:S01]  /*27510*/  FFMA R39, R87.reuse, R35, R221 ;  /* 0x0000002357277223 */ /* 0x040fe200000000dd */
[C---:B------:R-:W-:Y:S01]  /*27520*/  FFMA R38, R87.reuse, R31, R222 ;  /* 0x0000001f57267223 */ /* 0x040fe200000000de */
[C---:B------:R-:W-:Y:S01]  /*27530*/  FFMA R37, R87.reuse, R27, R223 ;  /* 0x0000001b57257223 */ /* 0x040fe200000000df */
[----:B------:R-:W-:Y:S01]  /*27540*/  FFMA R36, R87, R23, R224 ;  /* 0x0000001757247223 */ /* 0x000fe200000000e0 */
[----:B------:R-:W4:Y:S01]  /*27550*/  LDL R86, [R1+0x224] ;  /* 0x0002240001567983 */ /* 0x000f220000100800 */
[----:B---3--:R-:W-:-:S03]  /*27560*/  IADD3 R10, P2, R24, UR6, RZ ;  /* 0x00000006180a7c10 */ /* 0x008fc6000ff5e0ff */
[----:B------:R-:W3:Y:S04]  /*27570*/  LDL R18, [R1+0x198] ;  /* 0x0001980001127983 */ /* 0x000ee80000100800 */
[----:B------:R-:W3:Y:S01]  /*27580*/  LDL R24, [R1+0x19c] ;  /* 0x00019c0001187983 */ /* 0x000ee20000100800 */
[----:B------:R-:W-:-:S03]  /*27590*/  FFMA R45, R95, R27, R12 ;  /* 0x0000001b5f2d7223 */ /* 0x000fc6000000000c */
[----:B------:R-:W3:Y:S01]  /*275a0*/  LDL R87, [R1+0x230] ;  /* 0x0002300001577983 */ /* 0x000ee20000100800 */
[-C--:B------:R-:W-:Y:S01]  /*275b0*/  FFMA R220, R89, R25.reuse, R220 ;  /* 0x0000001959dc7223 */ /* 0x080fe200000000dc */
[-C--:B------:R-:W-:Y:S01]  /*275c0*/  FFMA R133, R97, R25.reuse, R133 ;  /* 0x0000001961857223 */ /* 0x080fe20000000085 */
[-C--:B------:R-:W-:Y:S01]  /*275d0*/  FFMA R53, R101, R25.reuse, R140 ;  /* 0x0000001965357223 */ /* 0x080fe2000000008c */
[----:B------:R-:W3:Y:S01]  /*275e0*/  LDL R85, [R1+0x240] ;  /* 0x0002400001557983 */ /* 0x000ee20000100800 */
[-C--:B------:R-:W-:Y:S01]  /*275f0*/  FFMA R57, R105, R25.reuse, R145 ;  /* 0x0000001969397223 */ /* 0x080fe20000000091 */
[-C--:B------:R-:W-:Y:S01]  /*27600*/  FFMA R61, R109, R25.reuse, R134 ;  /* 0x000000196d3d7223 */ /* 0x080fe20000000086 */
[-C--:B------:R-:W-:Y:S01]  /*27610*/  FFMA R65, R113, R25.reuse, R156 ;  /* 0x0000001971417223 */ /* 0x080fe2000000009c */
[-C--:B------:R-:W-:Y:S01]  /*27620*/  FFMA R69, R117, R25.reuse, R161 ;  /* 0x0000001975457223 */ /* 0x080fe200000000a1 */
[----:B------:R-:W-:Y:S01]  /*27630*/  FFMA R158, R125, R25, R158 ;  /* 0x000000197d9e7223 */ /* 0x000fe2000000009e */
[C---:B------:R-:W-:Y:S01]  /*27640*/  LEA R17, R2.reuse, R17, 0xf ;  /* 0x0000001102117211 */ /* 0x040fe200078e78ff */
[----:B------:R-:W-:Y:S01]  /*27650*/  FFMA R42, R89, R33, R42 ;  /* 0x00000021592a7223 */ /* 0x000fe2000000002a */
[----:B------:R-:W-:Y:S01]  /*27660*/  LEA R25, R2, R21, 0xf ;  /* 0x0000001502197211 */ /* 0x000fe200078e78ff */
        /* <DEDUP_REMOVED lines=10> */
[----:B------:R-:W3:Y:S04]  /*27710*/  LDL R21, [R1+0x190] ;  /* 0x0001900001157983 */ /* 0x000ee80000100800 */
[----:B------:R-:W3:Y:S01]  /*27720*/  LDL R33, [R1+0x23c] ;  /* 0x00023c0001217983 */ /* 0x000ee20000100800 */
[C---:B------:R-:W-:Y:S01]  /*27730*/  FFMA R139, R82.reuse, R30, R139 ;  /* 0x0000001e528b7223 */ /* 0x040fe2000000008b */
[C---:B------:R-:W-:Y:S01]  /*27740*/  FFMA R143, R82.reuse, R34, R143 ;  /* 0x00000022528f7223 */ /* 0x040fe2000000008f */
[-C--:B------:R-:W-:Y:S01]  /*27750*/  FFMA R81, R82, R22.reuse, R81 ;  /* 0x0000001652517223 */ /* 0x080fe20000000051 */
[----:B------:R1:W-:Y:S04]  /*27760*/  LDGSTS.E.BYPASS.128 [R17], [R8.64], !P0 ;  /* 0x0000000008117fae */ /* 0x0003e8000c101c4a */
[----:B------:R-:W3:Y:S01]  /*27770*/  LDL R82, [R1+0x244] ;  /* 0x0002440001527983 */ /* 0x000ee20000100800 */
[----:B------:R-:W-:-:S03]  /*27780*/  FFMA R225, R90, R22, R225 ;  /* 0x000000165ae17223 */ /* 0x000fc600000000e1 */
[----:B------:R-:W3:Y:S01]  /*27790*/  LDL R88, [R1+0x288] ;  /* 0x0002880001587983 */ /* 0x000ee20000100800 */
[----:B--2---:R-:W-:Y:S02]  /*277a0*/  IADD3.X R11, R20, UR7, RZ, P2, !PT ;  /* 0x00000007140b7c10 */ /* 0x004fe400097fe4ff */
[----:B----4-:R-:W-:Y:S01]  /*277b0*/  IADD3 R12, P1, R13, UR6, RZ ;  /* 0x000000060d0c7c10 */ /* 0x010fe2000ff3e0ff */
[----:B------:R-:W2:Y:S03]  /*277c0*/  LDL R20, [R1+0x194] ;  /* 0x0001940001147983 */ /* 0x000ea60000100800 */
[----:B------:R-:W-:Y:S01]  /*277d0*/  IADD3.X R13, R28, UR7, RZ, P1, !PT ;  /* 0x000000071c0d7c10 */ /* 0x000fe20008ffe4ff */
[----:B------:R4:W-:Y:S04]  /*277e0*/  LDGSTS.E.BYPASS.128 [R25], [R10.64], !P0 ;  /* 0x000000000a197fae */ /* 0x0009e8000c101c4a */
[----:B------:R-:W2:Y:S01]  /*277f0*/  LDL R28, [R1+0x18c] ;  /* 0x00018c00011c7983 */ /* 0x000ea20000100800 */
[----:B------:R-:W-:Y:S01]  /*27800*/  FFMA R80, R90, R30, R80 ;  /* 0x0000001e5a507223 */ /* 0x000fe20000000050 */
[----:B------:R-:W-:-:S02]  /*27810*/  LEA R19, R2, R19, 0xf ;  /* 0x0000001302137211 */ /* 0x000fc400078e78ff */
[----:B---3--:R-:W-:Y:S01]  /*27820*/  LEA R18, R2, R18, 0xf ;  /* 0x0000001202127211 */ /* 0x008fe200078e78ff */
[C---:B------:R-:W-:Y:S01]  /*27830*/  FFMA R131, R83.reuse, R35, R143 ;  /* 0x0000002353837223 */ /* 0x040fe2000000008f */
[----:B----4-:R-:W-:Y:S01]  /*27840*/  IADD3 R10, P1, R32, UR6, RZ ;  /* 0x00000006200a7c10 */ /* 0x010fe2000ff3e0ff */
[----:B------:R-:W-:Y:S01]  /*27850*/  FFMA R130, R83, R31, R139 ;  /* 0x0000001f53827223 */ /* 0x000fe2000000008b */
[----:B------:R-:W3:Y:S01]  /*27860*/  LDL R32, [R1+0x258] ;  /* 0x0002580001207983 */ /* 0x000ee20000100800 */
[----:B-1----:R-:W-:Y:S01]  /*27870*/  IADD3 R8, P2, R29, UR6, RZ ;  /* 0x000000061d087c10 */ /* 0x002fe2000ff5e0ff */
[----:B------:R-:W-:Y:S01]  /*27880*/  FFMA R128, R83, R23, R81 ;  /* 0x0000001753807223 */ /* 0x000fe20000000051 */
[----:B------:R-:W-:Y:S01]  /*27890*/  FFMA R42, R90, R34, R42 ;  /* 0x000000225a2a7223 */ /* 0x000fe2000000002a */
[----:B------:R-:W4:Y:S01]  /*278a0*/  LDL R83, [R1+0x250] ;  /* 0x0002500001537983 */ /* 0x000f220000100800 */
[----:B------:R-:W-:Y:S02]  /*278b0*/  IADD3.X R9, R79, UR7, RZ, P2, !PT ;  /* 0x000000074f097c10 */ /* 0x000fe400097fe4ff */
[----:B------:R-:W-:Y:S01]  /*278c0*/  LEA R24, R2, R24, 0xf ;  /* 0x0000001802187211 */ /* 0x000fe200078e78ff */
[----:B------:R-:W4:Y:S01]  /*278d0*/  LDL R29, [R1+0x188] ;  /* 0x00018800011d7983 */ /* 0x000f220000100800 */
[----:B------:R-:W-:-:S03]  /*278e0*/  IADD3.X R11, R86, UR7, RZ, P1, !PT ;  /* 0x00000007560b7c10 */ /* 0x000fc60008ffe4ff */
[----:B------:R1:W-:Y:S01]  /*278f0*/  LDGSTS.E.BYPASS.128 [R19], [R12.64], !P0 ;  /* 0x000000000c137fae */ /* 0x0003e2000c101c4a */
[C---:B------:R-:W-:Y:S01]  /*27900*/  FFMA R43, R91.reuse, R35, R42 ;  /* 0x000000235b2b7223 */ /* 0x040fe2000000002a */
[----:B------:R-:W-:Y:S02]  /*27910*/  FFMA R42, R91, R31, R80 ;  /* 0x0000001f5b2a7223 */ /* 0x000fe40000000050 */
[----:B------:R-:W4:Y:S04]  /*27920*/  LDL R81, [R1+0x24c] ;  /* 0x00024c0001517983 */ /* 0x000f280000100800 */
[----:B------:R-:W4:Y:S01]  /*27930*/  LDL R79, [R1+0x254] ;  /* 0x00025400014f7983 */ /* 0x000f220000100800 */
[----:B-1----:R-:W-:-:S03]  /*27940*/  IADD3 R12, P2, R87, UR6, RZ ;  /* 0x00000006570c7c10 */ /* 0x002fc6000ff5e0ff */
[----:B------:R1:W-:Y:S01]  /*27950*/  LDGSTS.E.BYPASS.128 [R24], [R8.64], !P0 ;  /* 0x0000000008187fae */ /* 0x0003e2000c101c4a */
[----:B------:R-:W-:-:S03]  /*27960*/  IADD3.X R13, R77, UR7, RZ, P2, !PT ;  /* 0x000000074d0d7c10 */ /* 0x000fc600097fe4ff */
[----:B------:R-:W4:Y:S04]  /*27970*/  LDL R80, [R1+0x260] ;  /* 0x0002600001507983 */ /* 0x000f280000100800 */
[----:B------:R1:W-:Y:S02]  /*27980*/  LDGSTS.E.BYPASS.128 [R18], [R10.64], !P0 ;  /* 0x000000000a127fae */ /* 0x0003e4000c101c4a */
[----:B-1----:R-:W-:Y:S02]  /*27990*/  IADD3 R8, P1, R78, UR6, RZ ;  /* 0x000000064e087c10 */ /* 0x002fe4000ff3e0ff */
[----:B------:R-:W4:Y:S01]  /*279a0*/  LDL R77, [R1+0x25c] ;  /* 0x00025c00014d7983 */ /* 0x000f220000100800 */
[----:B------:R-:W-:Y:S02]  /*279b0*/  LEA R21, R2, R21, 0xf ;  /* 0x0000001502157211 */ /* 0x000fe400078e78ff */
[----:B------:R-:W-:Y:S01]  /*279c0*/  IADD3.X R9, R84, UR7, RZ, P1, !PT ;  /* 0x0000000754097c10 */ /* 0x000fe20008ffe4ff */
[----:B------:R-:W4:Y:S01]  /*279d0*/  LDL R78, [R1+0x268] ;  /* 0x00026800014e7983 */ /* 0x000f220000100800 */
[----:B------:R-:W-:Y:S01]  /*279e0*/  IADD3 R10, P2, R85, UR6, RZ ;  /* 0x00000006550a7c10 */ /* 0x000fe2000ff5e0ff */
[----:B------:R-:W-:Y:S01]  /*279f0*/  FFMA R220, R90, R26, R220 ;  /* 0x0000001a5adc7223 */ /* 0x000fe200000000dc */
[----:B------:R-:W-:Y:S01]  /*27a00*/  FFMA R40, R91, R23, R225 ;  /* 0x000000175b287223 */ /* 0x000fe200000000e1 */
[----:B------:R-:W4:Y:S01]  /*27a10*/  LDL R89, [R1+0x274] ;  /* 0x0002740001597983 */ /* 0x000f220000100800 */
[----:B------:R-:W-:-:S03]  /*27a20*/  IADD3.X R11, R33, UR7, RZ, P2, !PT ;  /* 0x00000007210b7c10 */ /* 0x000fc600097fe4ff */
[----:B------:R-:W4:Y:S01]  /*27a30*/  LDL R33, [R1+0x264] ;  /* 0x0002640001217983 */ /* 0x000f220000100800 */
[----:B--2---:R-:W-:-:S03]  /*27a40*/  LEA R20, R2, R20, 0xf ;  /* 0x0000001402147211 */ /* 0x004fc600078e78ff */
[----:B------:R-:W2:Y:S04]  /*27a50*/  LDL R90, [R1+0x280] ;  /* 0x00028000015a7983 */ /* 0x000ea80000100800 */
[----:B------:R1:W-:Y:S01]  /*27a60*/  LDGSTS.E.BYPASS.128 [R20], [R12.64], !P0 ;  /* 0x000000000c147fae */ /* 0x0003e2000c101c4a */
[----:B------:R-:W-:-:S03]  /*27a70*/  LEA R28, R2, R28, 0xf ;  /* 0x0000001c021c7211 */ /* 0x000fc600078e78ff */
[----:B------:R4:W-:Y:S04]  /*27a80*/  LDGSTS.E.BYPASS.128 [R21], [R8.64], !P0 ;  /* 0x0000000008157fae */ /* 0x0009e8000c101c4a */
[----:B------:R3:W-:Y:S01]  /*27a90*/  LDGSTS.E.BYPASS.128 [R28], [R10.64], !P0 ;  /* 0x000000000a1c7fae */ /* 0x0007e2000c101c4a */
[----:B-1----:R-:W-:-:S03]  /*27aa0*/  IADD3 R12, P1, R76, UR6, RZ ;  /* 0x000000064c0c7c10 */ /* 0x002fc6000ff3e0ff */
[----:B------:R-:W2:Y:S01]  /*27ab0*/  LDL R87, [R1+0x27c] ;  /* 0x00027c0001577983 */ /* 0x000ea20000100800 */
[----:B------:R-:W-:-:S03]  /*27ac0*/  IADD3.X R13, R82, UR7, RZ, P1, !PT ;  /* 0x00000007520d7c10 */ /* 0x000fc60008ffe4ff */
[----:B------:R-:W2:Y:S01]  /*27ad0*/  LDL R76, [R1+0x270] ;  /* 0x00027000014c7983 */ /* 0x000ea20000100800 */
[----:B------:R-:W-:-:S03]  /*27ae0*/  FFMA R41, R91, R27, R220 ;  /* 0x0000001b5b297223 */ /* 0x000fc600000000dc */
[----:B------:R-:W2:Y:S04]  /*27af0*/  LDL R91, [R1+0x26c] ;  /* 0x00026c00015b7983 */ /* 0x000ea80000100800 */
[----:B------:R-:W2:Y:S04]  /*27b00*/  LDL R86, [R1+0x290] ;  /* 0x0002900001567983 */ /* 0x000ea80000100800 */
[----:B------:R-:W2:Y:S01]  /*27b10*/  LDL R85, [R1+0x284] ;  /* 0x0002840001557983 */ /* 0x000ea20000100800 */
[----:B---3--:R-:W-:-:S03]  /*27b20*/  IADD3 R10, P1, R32, UR6, RZ ;  /* 0x00000006200a7c10 */ /* 0x008fc6000ff3e0ff */
[----:B------:R-:W3:Y:S04]  /*27b30*/  LDL R84, [R1+0x298] ;  /* 0x0002980001547983 */ /* 0x000ee80000100800 */
[----:B------:R-:W3:Y:S01]  /*27b40*/  LDL R32, [R1+0x278] ;  /* 0x0002780001207983 */ /* 0x000ee20000100800 */
[----:B----4-:R-:W-:Y:S02]  /*27b50*/  IADD3 R8, P2, R83, UR6, RZ ;  /* 0x0000000653087c10 */ /* 0x010fe4000ff5e0ff */
[----:B------:R-:W-:Y:S01]  /*27b60*/  LEA R29, R2, R29, 0xf ;  /* 0x0000001d021d7211 */ /* 0x000fe200078e78ff */
[----:B------:R-:W4:Y:S04]  /*27b70*/  LDL R83, [R1+0x28c] ;  /* 0x00028c0001537983 */ /* 0x000f280000100800 */
[----:B------:R1:W-:Y:S01]  /*27b80*/  LDGSTS.E.BYPASS.128 [R29], [R12.64], !P0 ;  /* 0x000000000c1d7fae */ /* 0x0003e2000c101c4a */
[----:B------:R-:W-:-:S03]  /*27b90*/  IADD3.X R9, R81, UR7, RZ, P2, !PT ;  /* 0x0000000751097c10 */ /* 0x000fc600097fe4ff */
[----:B------:R-:W4:Y:S01]  /*27ba0*/  LDL R82, [R1+0x2a0] ;  /* 0x0002a00001527983 */ /* 0x000f220000100800 */
[----:B------:R-:W-:-:S03]  /*27bb0*/  IADD3.X R11, R79, UR7, RZ, P1, !PT ;  /* 0x000000074f0b7c10 */ /* 0x000fc60008ffe4ff */
[----:B------:R-:W4:Y:S04]  /*27bc0*/  LDL R81, [R1+0x294] ;  /* 0x0002940001517983 */ /* 0x000f280000100800 */
[----:B------:R-:W0:Y:S01]  /*27bd0*/  LDGDEPBAR ;  /* 0x00000000000079af */ /* 0x000e220000000000 */
[----:B-1----:R-:W-:-:S03]  /*27be0*/  IADD3 R12, P2, R80, UR6, RZ ;  /* 0x00000006500c7c10 */ /* 0x002fc6000ff5e0ff */
[----:B------:R1:W-:Y:S04]  /*27bf0*/  LDGSTS.E.BYPASS.128 [R5+0x10000], [R8.64], !P0 ;  /* 0x1000000008057fae */ /* 0x0003e8000c101c4a */
[----:B------:R-:W4:Y:S04]  /*27c00*/  LDL R80, [R1+0x2a8] ;  /* 0x0002a80001507983 */ /* 0x000f280000100800 */
[----:B------:R1:W-:Y:S01]  /*27c10*/  LDGSTS.E.BYPASS.128 [R4+0x10000], [R10.64], !P0 ;  /* 0x100000000a047fae */ /* 0x0003e2000c101c4a */
[----:B------:R-:W-:-:S03]  /*27c20*/  IADD3.X R13, R77, UR7, RZ, P2, !PT ;  /* 0x000000074d0d7c10 */ /* 0x000fc600097fe4ff */
[----:B------:R-:W4:Y:S01]  /*27c30*/  LDL R79, [R1+0x29c] ;  /* 0x00029c00014f7983 */ /* 0x000f220000100800 */
[----:B-1----:R-:W-:-:S03]  /*27c40*/  IADD3 R8, P1, R78, UR6, RZ ;  /* 0x000000064e087c10 */ /* 0x002fc6000ff3e0ff */
[----:B------:R-:W4:Y:S04]  /*27c50*/  LDL R78, [R1+0x2b0] ;  /* 0x0002b000014e7983 */ /* 0x000f280000100800 */
[----:B------:R-:W4:Y:S01]  /*27c60*/  LDL R11, [R1+0x2a4] ;  /* 0x0002a400010b7983 */ /* 0x000f220000100800 */
[----:B------:R-:W-:-:S03]  /*27c70*/  IADD3.X R9, R33, UR7, RZ, P1, !PT ;  /* 0x0000000721097c10 */ /* 0x000fc60008ffe4ff */
[----:B------:R-:W4:Y:S04]  /*27c80*/  LDL R10, [R1+0x2b8] ;  /* 0x0002b800010a7983 */ /* 0x000f280000100800 */
[----:B------:R-:W4:Y:S04]  /*27c90*/  LDL R77, [R1+0x2c0] ;  /* 0x0002c000014d7983 */ /* 0x000f280000100800 */
[----:B------:R1:W-:Y:S04]  /*27ca0*/  LDGSTS.E.BYPASS.128 [R6+0x10000], [R12.64], !P0 ;  /* 0x100000000c067fae */ /* 0x0003e8000c101c4a */
[----:B------:R-:W4:Y:S04]  /*27cb0*/  LDL R33, [R1+0x2c8] ;  /* 0x0002c80001217983 */ /* 0x000f280000100800 */
[----:B------:R2:W-:Y:S04]  /*27cc0*/  LDGSTS.E.BYPASS.128 [R7+0x10000], [R8.64], !P0 ;  /* 0x1000000008077fae */ /* 0x0005e8000c101c4a */
[----:B-1----:R-:W4:Y:S04]  /*27cd0*/  LDL R13, [R1+0x2bc] ;  /* 0x0002bc00010d7983 */ /* 0x002f280000100800 */
[----:B------:R-:W4:Y:S01]  /*27ce0*/  LDL R12, [R1+0x2c4] ;  /* 0x0002c400010c7983 */ /* 0x000f220000100800 */
[----:B--2---:R-:W-:-:S03]  /*27cf0*/  IADD3 R4, P2, R76, UR6, RZ ;  /* 0x000000064c047c10 */ /* 0x004fc6000ff5e0ff */
[----:B------:R-:W2:Y:S01]  /*27d00*/  LDL R76, [R1+0x2ac] ;  /* 0x0002ac00014c7983 */ /* 0x000ea20000100800 */
[----:B---3--:R-:W-:-:S03]  /*27d10*/  IADD3 R6, P1, R32, UR6, RZ ;  /* 0x0000000620067c10 */ /* 0x008fc6000ff3e0ff */
[----:B------:R-:W3:Y:S01]  /*27d20*/  LDL R32, [R1+0x2b4] ;  /* 0x0002b40001207983 */ /* 0x000ee20000100800 */
[----:B------:R-:W-:Y:S02]  /*27d30*/  IADD3.X R5, R91, UR7, RZ, P2, !PT ;  /* 0x000000075b057c10 */ /* 0x000fe400097fe4ff */
[----:B------:R-:W-:Y:S02]  /*27d40*/  IADD3.X R7, R89, UR7, RZ, P1, !PT ;  /* 0x0000000759077c10 */ /* 0x000fe40008ffe4ff */
[----:B------:R-:W-:Y:S01]  /*27d50*/  IADD3 R8, P2, R90, UR6, RZ ;  /* 0x000000065a087c10 */ /* 0x000fe2000ff5e0ff */
[----:B------:R1:W-:Y:S03]  /*27d60*/  LDGSTS.E.BYPASS.128 [R14+0x10000], [R4.64], !P0 ;  /* 0x10000000040e7fae */ /* 0x0003e6000c101c4a */
[----:B------:R-:W-:Y:S01]  /*27d70*/  IADD3.X R9, R87, UR7, RZ, P2, !PT ;  /* 0x0000000757097c10 */ /* 0x000fe200097fe4ff */
[----:B------:R1:W-:Y:S04]  /*27d80*/  LDGSTS.E.BYPASS.128 [R16+0x10000], [R6.64], !P0 ;  /* 0x1000000006107fae */ /* 0x0003e8000c101c4a */
[----:B------:R4:W-:Y:S01]  /*27d90*/  LDGSTS.E.BYPASS.128 [R15+0x10000], [R8.64], !P0 ;  /* 0x10000000080f7fae */ /* 0x0009e2000c101c4a */
[----:B-1----:R-:W-:-:S02]  /*27da0*/  IADD3 R4, P1, R88, UR6, RZ ;  /* 0x0000000658047c10 */ /* 0x002fc4000ff3e0ff */
[----:B------:R-:W-:Y:S02]  /*27db0*/  IADD3 R6, P2, R86, UR6, RZ ;  /* 0x0000000656067c10 */ /* 0x000fe4000ff5e0ff */
[----:B------:R-:W-:Y:S02]  /*27dc0*/  IADD3.X R5, R85, UR7, RZ, P1, !PT ;  /* 0x0000000755057c10 */ /* 0x000fe40008ffe4ff */
[----:B----4-:R-:W-:Y:S02]  /*27dd0*/  IADD3.X R7, R83, UR7, RZ, P2, !PT ;  /* 0x0000000753077c10 */ /* 0x010fe400097fe4ff */
[----:B------:R-:W-:Y:S01]  /*27de0*/  IADD3 R8, P1, R84, UR6, RZ ;  /* 0x0000000654087c10 */ /* 0x000fe2000ff3e0ff */
[----:B------:R1:W-:Y:S03]  /*27df0*/  LDGSTS.E.BYPASS.128 [R17+0x10000], [R4.64], !P0 ;  /* 0x1000000004117fae */ /* 0x0003e6000c101c4a */
[----:B------:R-:W-:Y:S01]  /*27e00*/  IADD3.X R9, R81, UR7, RZ, P1, !PT ;  /* 0x0000000751097c10 */ /* 0x000fe20008ffe4ff */
[----:B------:R4:W-:Y:S04]  /*27e10*/  LDGSTS.E.BYPASS.128 [R25+0x10000], [R6.64], !P0 ;  /* 0x1000000006197fae */ /* 0x0009e8000c101c4a */
[----:B------:R4:W-:Y:S01]  /*27e20*/  LDGSTS.E.BYPASS.128 [R19+0x10000], [R8.64], !P0 ;  /* 0x1000000008137fae */ /* 0x0009e2000c101c4a */
[----:B-1----:R-:W-:-:S02]  /*27e30*/  IADD3 R4, P2, R82, UR6, RZ ;  /* 0x0000000652047c10 */ /* 0x002fc4000ff5e0ff */
[----:B----4-:R-:W-:Y:S02]  /*27e40*/  IADD3 R6, P1, R80, UR6, RZ ;  /* 0x0000000650067c10 */ /* 0x010fe4000ff3e0ff */
[----:B------:R-:W-:Y:S02]  /*27e50*/  IADD3.X R5, R79, UR7, RZ, P2, !PT ;  /* 0x000000074f057c10 */ /* 0x000fe400097fe4ff */
[----:B------:R-:W-:Y:S02]  /*27e60*/  IADD3.X R7, R11, UR7, RZ, P1, !PT ;  /* 0x000000070b077c10 */ /* 0x000fe40008ffe4ff */
[----:B------:R-:W-:Y:S01]  /*27e70*/  IADD3 R8, P2, R78, UR6, RZ ;  /* 0x000000064e087c10 */ /* 0x000fe2000ff5e0ff */
[----:B------:R1:W-:Y:S01]  /*27e80*/  LDGSTS.E.BYPASS.128 [R24+0x10000], [R4.64], !P0 ;  /* 0x1000000004187fae */ /* 0x0003e2000c101c4a */
[----:B------:R-:W-:-:S03]  /*27e90*/  IADD3 R10, P1, R10, UR6, RZ ;  /* 0x000000060a0a7c10 */ /* 0x000fc6000ff3e0ff */
[----:B------:R4:W-:Y:S01]  /*27ea0*/  LDGSTS.E.BYPASS.128 [R18+0x10000], [R6.64], !P0 ;  /* 0x1000000006127fae */ /* 0x0009e2000c101c4a */
[----:B-1----:R-:W-:-:S04]  /*27eb0*/  IADD3 R4, P3, R77, UR6, RZ ;  /* 0x000000064d047c10 */ /* 0x002fc8000ff7e0ff */
[----:B------:R-:W-:Y:S01]  /*27ec0*/  IADD3.X R5, R13, UR7, RZ, P3, !PT ;  /* 0x000000070d057c10 */ /* 0x000fe20009ffe4ff */
[----:B------:R-:W1:Y:S01]  /*27ed0*/  S2R R0, SR_TID.X ;  /* 0x0000000000007919 */ /* 0x000e620000002100 */
[----:B------:R-:W-:-:S03]  /*27ee0*/  UIADD3 UR4, UR4, 0x1, URZ ;  /* 0x0000000104047890 */ /* 0x000fc6000fffe03f */
[----:B------:R-:W-:Y:S01]  /*27ef0*/  STL [R1+0x168], R3 ;  /* 0x0001680301007387 */ /* 0x000fe20000100800 */
[----:B------:R-:W-:-:S04]  /*27f00*/  UISETP.GE.AND UP0, UPT, UR4, 0x2, UPT ;  /* 0x000000020400788c */ /* 0x000fc8000bf06270 */
[----:B------:R-:W-:Y:S01]  /*27f10*/  USEL UR4, UR4, URZ, !UP0 ;  /* 0x0000003f04047287 */ /* 0x000fe2000c000000 */
[C---:B------:R-:W-:Y:S01]  /*27f20*/  FFMA R226, R94.reuse, R22, R226 ;  /* 0x000000165ee27223 */ /* 0x040fe200000000e2 */
[C---:B------:R-:W-:Y:S02]  /*27f30*/  FFMA R132, R94.reuse, R30, R132 ;  /* 0x0000001e5e847223 */ /* 0x040fe40000000084 */
[----:B------:R-:W-:Y:S01]  /*27f40*/  USHF.L.U32 UR5, UR4, 0xf, URZ ;  /* 0x0000000f04057899 */ /* 0x000fe2000800063f */
        /* <DEDUP_REMOVED lines=28> */
[----:B-1----:R-:W-:Y:S01]  /*28110*/  SHF.L.U32 R0, R0, 0x3, RZ ;  /* 0x0000000300007819 */ /* 0x002fe200000006ff */
[C---:B------:R-:W-:Y:S01]  /*28120*/  FFMA R22, R126.reuse, R22, R233 ;  /* 0x000000167e167223 */ /* 0x040fe200000000e9 */
[C---:B------:R-:W-:Y:S01]  /*28130*/  FFMA R26, R126.reuse, R26, R158 ;  /* 0x0000001a7e1a7223 */ /* 0x040fe2000000009e */
[C---:B------:R-:W-:Y:S01]  /*28140*/  FFMA R30, R126.reuse, R30, R162 ;  /* 0x0000001e7e1e7223 */ /* 0x040fe200000000a2 */
[----:B------:R-:W-:Y:S01]  /*28150*/  FFMA R34, R126, R34, R154 ;  /* 0x000000227e227223 */ /* 0x000fe2000000009a */
[----:B------:R-:W-:Y:S01]  /*28160*/  UIADD3 UR8, UR5, 0x10000, URZ ;  /* 0x0001000005087890 */ /* 0x000fe2000fffe03f */
[C---:B------:R-:W-:Y:S01]  /*28170*/  FFMA R179, R211.reuse, R35, R210 ;  /* 0x00000023d3b37223 */ /* 0x040fe200000000d2 */
[C---:B------:R-:W-:Y:S01]  /*28180*/  FFMA R177, R211.reuse, R27, R177 ;  /* 0x0000001bd3b17223 */ /* 0x040fe200000000b1 */
[----:B------:R-:W-:Y:S01]  /*28190*/  FFMA R176, R211, R23, R176 ;  /* 0x00000017d3b07223 */ /* 0x000fe200000000b0 */
[-C--:B------:R-:W-:Y:S01]  /*281a0*/  FFMA R181, R215, R27.reuse, R181 ;  /* 0x0000001bd7b57223 */ /* 0x080fe200000000b5 */
[C---:B------:R-:W-:Y:S01]  /*281b0*/  FFMA R185, R219.reuse, R27, R185 ;  /* 0x0000001bdbb97223 */ /* 0x040fe200000000b9 */
[-C--:B------:R-:W-:Y:S01]  /*281c0*/  FFMA R184, R219, R23.reuse, R184 ;  /* 0x00000017dbb87223 */ /* 0x080fe200000000b8 */
[----:B------:R-:W-:Y:S01]  /*281d0*/  FFMA R200, R235, R23, R200 ;  /* 0x00000017ebc87223 */ /* 0x000fe200000000c8 */
[-C--:B------:R-:W-:Y:S01]  /*281e0*/  FFMA R207, R239, R35.reuse, R237 ;  /* 0x00000023efcf7223 */ /* 0x080fe200000000ed */
[C---:B------:R-:W-:Y:S01]  /*281f0*/  FFMA R211, R243.reuse, R35, R241 ;  /* 0x00000023f3d37223 */ /* 0x040fe200000000f1 */
[----:B------:R-:W-:Y:S01]  /*28200*/  FFMA R210, R243, R31, R238 ;  /* 0x0000001ff3d27223 */ /* 0x000fe200000000ee */
[-C--:B------:R-:W-:Y:S01]  /*28210*/  FFMA R215, R247, R35.reuse, R245 ;  /* 0x00000023f7d77223 */ /* 0x080fe200000000f5 */
[C---:B------:R-:W-:Y:S01]  /*28220*/  FFMA R219, R251.reuse, R35, R249 ;  /* 0x00000023fbdb7223 */ /* 0x040fe200000000f9 */
[----:B------:R-:W-:Y:S01]  /*28230*/  FFMA R218, R251, R31, R218 ;  /* 0x0000001ffbda7223 */ /* 0x000fe200000000da */
[----:B------:R-:W-:Y:S01]  /*28240*/  LOP3.LUT R0, R0, 0xf00, RZ, 0xc0, !PT ;  /* 0x00000f0000007812 */ /* 0x000fe200078ec0ff */
        /* <DEDUP_REMOVED lines=34> */
[----:B--2---:R-:W-:-:S02]  /*28470*/  IADD3.X R9, R76, UR7, RZ, P2, !PT ;  /* 0x000000074c097c10 */ /* 0x004fc400097fe4ff */
[----:B----4-:R-:W-:-:S03]  /*28480*/  IADD3 R6, P2, R33, UR6, RZ ;  /* 0x0000000621067c10 */ /* 0x010fc6000ff5e0ff */
[----:B------:R1:W-:Y:S01]  /*28490*/  LDGSTS.E.BYPASS.128 [R20+0x10000], [R8.64], !P0 ;  /* 0x1000000008147fae */ /* 0x0003e2000c101c4a */
[----:B------:R-:W-:Y:S02]  /*284a0*/  IADD3.X R7, R12, UR7, RZ, P2, !PT ;  /* 0x000000070c077c10 */ /* 0x000fe400097fe4ff */
[----:B---3--:R-:W-:-:S05]  /*284b0*/  IADD3.X R11, R32, UR7, RZ, P1, !PT ;  /* 0x00000007200b7c10 */ /* 0x008fca0008ffe4ff */
[----:B------:R1:W-:Y:S04]  /*284c0*/  LDGSTS.E.BYPASS.128 [R21+0x10000], [R10.64], !P0 ;  /* 0x100000000a157fae */ /* 0x0003e8000c101c4a */
[----:B------:R1:W-:Y:S04]  /*284d0*/  LDGSTS.E.BYPASS.128 [R28+0x10000], [R4.64], !P0 ;  /* 0x10000000041c7fae */ /* 0x0003e8000c101c4a */
[----:B------:R1:W-:Y:S04]  /*284e0*/  LDGSTS.E.BYPASS.128 [R29+0x10000], [R6.64], !P0 ;  /* 0x10000000061d7fae */ /* 0x0003e8000c101c4a */
[----:B------:R-:W0:Y:S01]  /*284f0*/  LDGDEPBAR ;  /* 0x00000000000079af */ /* 0x000e220000000000 */
[----:B------:R-:W-:Y:S01]  /*28500*/  ISETP.GE.U32.AND P0, PT, R3, 0x710, PT ;  /* 0x000007100300780c */ /* 0x000fe20003f06070 */
[----:B------:R-:W-:Y:S01]  /*28510*/  UIADD3 UR6, UP1, UR6, 0x100, URZ ;  /* 0x0000010006067890 */ /* 0x000fe2000ff3e03f */
[----:B------:R-:W-:-:S03]  /*28520*/  FFMA R76, R127, R23, R22 ;  /* 0x000000177f4c7223 */ /* 0x000fc60000000016 */
[----:B------:R-:W-:Y:S01]  /*28530*/  UIADD3.X UR7, URZ, UR7, URZ, UP1, !UPT ;  /* 0x000000073f077290 */ /* 0x000fe20008ffe43f */
[----:B------:R-:W-:-:S04]  /*28540*/  DEPBAR.LE SB0, 0x2 ;  /* 0x000080800000791a */ /* 0x000fc80000000000 */
[----:B------:R-:W-:Y:S06]  /*28550*/  BAR.SYNC 0x0 ;  /* 0x0000000000007b1d */ /* 0x000fec0000000000 */
[----:B-1----:R-:W-:Y:S01]  /*28560*/  @P0 CALL.REL.NOINC `(.L_x_0) ;  /* 0x0000001000000944 */ /* 0x002fe20003c00000 */
[----:B------:R-:W-:Y:S05]  /*28570*/  BRA `(.L_x_1) ;  /* 0xfffdaa1000007947 */ /* 0x000fea000383ffff */
.L_x_0:
[----:B------:R-:W2:Y:S01]  /*28580*/  LDL.LU R140, [R1+0xb0] ;  /* 0x0000b000018c7983 */ /* 0x000ea20000300800 */
[----:B------:R-:W-:-:S04]  /*28590*/  DEPBAR.LE SB0, 0x0 ;  /* 0x000080000000791a */ /* 0x000fc80000000000 */
[----:B------:R-:W2:Y:S04]  /*285a0*/  LDL.LU R141, [R1+0xb4] ;  /* 0x0000b400018d7983 */ /* 0x000ea80000300800 */
[----:B------:R-:W2:Y:S04]  /*285b0*/  LDL.LU R142, [R1+0xb8] ;  /* 0x0000b800018e7983 */ /* 0x000ea80000300800 */
[----:B------:R-:W2:Y:S04]  /*285c0*/  LDL.LU R143, [R1+0xbc] ;  /* 0x0000bc00018f7983 */ /* 0x000ea80000300800 */
[----:B------:R-:W3:Y:S04]  /*285d0*/  LDL.LU R2, [R1+0x1c8] ;  /* 0x0001c80001027983 */ /* 0x000ee80000300800 */
[----:B------:R-:W4:Y:S04]  /*285e0*/  LDL.LU R164, [R1+0xa0] ;  /* 0x0000a00001a47983 */ /* 0x000f280000300800 */
[----:B------:R-:W4:Y:S04]  /*285f0*/  LDL.LU R165, [R1+0xa4] ;  /* 0x0000a40001a57983 */ /* 0x000f280000300800 */
[----:B------:R-:W4:Y:S04]  /*28600*/  LDL.LU R166, [R1+0xa8] ;  /* 0x0000a80001a67983 */ /* 0x000f280000300800 */
[----:B------:R-:W4:Y:S04]  /*28610*/  LDL.LU R167, [R1+0xac] ;  /* 0x0000ac0001a77983 */ /* 0x000f280000300800 */
[----:B------:R-:W5:Y:S04]  /*28620*/  LDL.LU R228, [R1+0x90] ;  /* 0x0000900001e47983 */ /* 0x000f680000300800 */
        /* <DEDUP_REMOVED lines=20> */
[----:B------:R-:W1:Y:S04]  /*28770*/  S2R R0, SR_TID.X ;  /* 0x0000000000007919 */ /* 0x000e680000002100 */
[----:B------:R-:W1:Y:S02]  /*28780*/  S2R R252, SR_TID.X ;  /* 0x0000000000fc7919 */ /* 0x000e640000002100 */
[----:B-1----:R-:W-:-:S02]  /*28790*/  SHF.R.U32.HI R3, RZ, 0x5, R0 ;  /* 0x00000005ff037819 */ /* 0x002fc40000011600 */
[----:B------:R-:W-:Y:S02]  /*287a0*/  SHF.L.U32 R0, R0, 0x2, RZ ;  /* 0x0000000200007819 */ /* 0x000fe400000006ff */
[----:B------:R-:W-:Y:S02]  /*287b0*/  SHF.L.U32 R252, R252, 0x2, RZ ;  /* 0x00000002fcfc7819 */ /* 0x000fe400000006ff */
[----:B------:R-:W-:Y:S02]  /*287c0*/  SGXT.U32 R3, R3, 0x2 ;  /* 0x000000020303781a */ /* 0x000fe40000000000 */
[----:B------:R-:W-:-:S05]  /*287d0*/  LOP3.LUT R252, R252, 0x7c, RZ, 0xc0, !PT ;  /* 0x0000007cfcfc7812 */ /* 0x000fca00078ec0ff */
[----:B------:R-:W-:Y:S01]  /*287e0*/  IMAD R148, R3, 0x210, R252 ;  /* 0x0000021003947824 */ /* 0x000fe200078e02fc */
[----:B------:R-:W-:Y:S06]  /*287f0*/  BAR.SYNC 0x0 ;  /* 0x0000000000007b1d */ /* 0x000fec0000000000 */
[----:B--2---:R-:W-:Y:S01]  /*28800*/  STS.128 [R148.X4], R140 ;  /* 0x0000008c94007388 */ /* 0x004fe20000004c00 */
[----:B---3--:R-:W-:Y:S02]  /*28810*/  LOP3.LUT R0, R2, 0x7c, R0, 0xf8, !PT ;  /* 0x0000007c02007812 */ /* 0x008fe400078ef800 */
[----:B------:R-:W-:-:S05]  /*28820*/  SHF.L.U32 R2, R148, 0x2, RZ ;  /* 0x0000000294027819 */ /* 0x000fca00000006ff */
[----:B------:R-:W-:Y:S01]  /*28830*/  IMAD R2, R3, -0x630, R2 ;  /* 0xfffff9d003027824 */ /* 0x000fe200078e0202 */
[----:B----4-:R-:W-:Y:S04]  /*28840*/  STS.128 [R148.X4+0x210], R164 ;  /* 0x000210a494007388 */ /* 0x010fe80000004c00 */
[----:B-----5:R-:W-:Y:S04]  /*28850*/  STS.128 [R148.X4+0x420], R228 ;  /* 0x000420e494007388 */ /* 0x020fe80000004c00 */
[----:B------:R-:W-:Y:S04]  /*28860*/  STS.128 [R148.X4+0x630], R240 ;  /* 0x000630f094007388 */ /* 0x000fe80000004c00 */
[----:B------:R-:W-:Y:S06]  /*28870*/  BAR.SYNC 0x0 ;  /* 0x0000000000007b1d */ /* 0x000fec0000000000 */
[----:B------:R-:W1:Y:S04]  /*28880*/  LDS.128 R144, [R2] ;  /* 0x0000000002907984 */ /* 0x000e680000000c00 */
[----:B------:R-:W2:Y:S04]  /*28890*/  LDS.128 R12, [R2+0x840] ;  /* 0x00084000020c7984 */ /* 0x000ea80000000c00 */
[----:B------:R-:W3:Y:S04]  /*288a0*/  LDS.128 R8, [R2+0x1080] ;  /* 0x0010800002087984 */ /* 0x000ee80000000c00 */
[----:B------:R-:W4:Y:S04]  /*288b0*/  LDS.128 R4, [R2+0x18c0] ;  /* 0x0018c00002047984 */ /* 0x000f280000000c00 */
[----:B------:R-:W-:Y:S06]  /*288c0*/  BAR.SYNC 0x0 ;  /* 0x0000000000007b1d */ /* 0x000fec0000000000 */
[----:B------:R-:W-:Y:S04]  /*288d0*/  STS.128 [R148.X4], R248 ;  /* 0x000000f894007388 */ /* 0x000fe80000004c00 */
[----:B------:R-:W-:Y:S04]  /*288e0*/  STS.128 [R148.X4+0x210], R244 ;  /* 0x000210f494007388 */ /* 0x000fe80000004c00 */
[----:B------:R-:W-:Y:S04]  /*288f0*/  STS.128 [R148.X4+0x630], R168 ;  /* 0x000630a894007388 */ /* 0x000fe80000004c00 */
[----:B------:R-:W-:Y:S04]  /*28900*/  STS.128 [R148.X4+0x420], R236 ;  /* 0x000420ec94007388 */ /* 0x000fe80000004c00 */
[----:B------:R-:W-:Y:S06]  /*28910*/  BAR.SYNC 0x0 ;  /* 0x0000000000007b1d */ /* 0x000fec0000000000 */
[----:B------:R-:W5:Y:S04]  /*28920*/  LDS.128 R136, [R2] ;  /* 0x0000000002887984 */ /* 0x000f680000000c00 */
[----:B------:R-:W1:Y:S04]  /*28930*/  LDS.128 R132, [R2+0x840] ;  /* 0x0008400002847984 */ /* 0x000e680000000c00 */
[----:B------:R-:W1:Y:S04]  /*28940*/  LDS.128 R20, [R2+0x1080] ;  /* 0x0010800002147984 */ /* 0x000e680000000c00 */
[----:B------:R-:W1:Y:S04]  /*28950*/  LDS.128 R16, [R2+0x18c0] ;  /* 0x0018c00002107984 */ /* 0x000e680000000c00 */
[----:B------:R-:W-:Y:S06]  /*28960*/  BAR.SYNC 0x0 ;  /* 0x0000000000007b1d */ /* 0x000fec0000000000 */
[----:B------:R-:W-:Y:S04]  /*28970*/  STS.128 [R148.X4], R172 ;  /* 0x000000ac94007388 */ /* 0x000fe80000004c00 */
[----:B------:R-:W-:Y:S04]  /*28980*/  STS.128 [R148.X4+0x210], R176 ;  /* 0x000210b094007388 */ /* 0x000fe80000004c00 */
[----:B------:R-:W-:Y:S04]  /*28990*/  STS.128 [R148.X4+0x420], R180 ;  /* 0x000420b494007388 */ /* 0x000fe80000004c00 */
[----:B------:R-:W-:Y:S04]  /*289a0*/  STS.128 [R148.X4+0x630], R184 ;  /* 0x000630b894007388 */ /* 0x000fe80000004c00 */
[----:B------:R-:W-:Y:S06]  /*289b0*/  BAR.SYNC 0x0 ;  /* 0x0000000000007b1d */ /* 0x000fec0000000000 */
[----:B------:R-:W1:Y:S04]  /*289c0*/  LDS.128 R80, [R2] ;  /* 0x0000000002507984 */ /* 0x000e680000000c00 */
        /* <DEDUP_REMOVED lines=14> */
[----:B------:R-:W-:Y:S01]  /*28ab0*/  STS.128 [R148.X4], R204 ;  /* 0x000000cc94007388 */ /* 0x000fe20000004c00 */
[----:B------:R-:W-:-:S03]  /*28ac0*/  ISETP.GE.AND P0, PT, R0, 0x200, PT ;  /* 0x000002000000780c */ /* 0x000fc60003f06270 */
        /* <DEDUP_REMOVED lines=10> */
[----:B------:R-:W-:-:S03]  /*28b70*/  ISETP.LT.AND P1, PT, R149, c[0x0][0x178], !P0 ;  /* 0x00005e0095007a0c */ /* 0x000fc60004721270 */
[----:B------:R-:W-:Y:S04]  /*28b80*/  STS.128 [R148.X4+0x210], R36 ;  /* 0x0002102494007388 */ /* 0x000fe80000004c00 */
[----:B------:R-:W-:Y:S04]  /*28b90*/  STS.128 [R148.X4+0x420], R40 ;  /* 0x0004202894007388 */ /* 0x000fe80000004c00 */
[----:B------:R-:W-:Y:S04]  /*28ba0*/  STS.128 [R148.X4+0x630], R44 ;  /* 0x0006302c94007388 */ /* 0x000fe80000004c00 */
[----:B------:R-:W-:Y:S06]  /*28bb0*/  BAR.SYNC 0x0 ;  /* 0x0000000000007b1d */ /* 0x000fec0000000000 */
[----:B------:R-:W1:Y:S01]  /*28bc0*/  LDS.128 R140, [R2] ;  /* 0x00000000028c7984 */ /* 0x000e620000000c00 */
[----:B------:R-:W-:-:S03]  /*28bd0*/  MOV R3, 0x4 ;  /* 0x0000000400037802 */ /* 0x000fc60000000f00 */
[----:B------:R-:W1:Y:S04]  /*28be0*/  LDS.128 R124, [R2+0x840] ;  /* 0x00084000027c7984 */ /* 0x000e680000000c00 */
[----:B------:R-:W1:Y:S04]  /*28bf0*/  LDS.128 R120, [R2+0x1080] ;  /* 0x0010800002787984 */ /* 0x000e680000000c00 */
[----:B------:R-:W1:Y:S04]  /*28c00*/  LDS.128 R116, [R2+0x18c0] ;  /* 0x0018c00002747984 */ /* 0x000e680000000c00 */
[----:B------:R-:W-:Y:S06]  /*28c10*/  BAR.SYNC 0x0 ;  /* 0x0000000000007b1d */ /* 0x000fec0000000000 */
[----:B------:R2:W-:Y:S04]  /*28c20*/  STS.128 [R148.X4], R48 ;  /* 0x0000003094007388 */ /* 0x0005e80000004c00 */
[----:B------:R-:W-:Y:S04]  /*28c30*/  STS.128 [R148.X4+0x210], R52 ;  /* 0x0002103494007388 */ /* 0x000fe80000004c00 */
[----:B------:R-:W-:Y:S04]  /*28c40*/  STS.128 [R148.X4+0x420], R56 ;  /* 0x0004203894007388 */ /* 0x000fe80000004c00 */
[----:B------:R-:W-:Y:S01]  /*28c50*/  STS.128 [R148.X4+0x630], R60 ;  /* 0x0006303c94007388 */ /* 0x000fe20000004c00 */
[----:B--2---:R-:W-:-:S03]  /*28c60*/  LEA R48, R149, R0, 0x9 ;  /* 0x0000000095307211 */ /* 0x004fc600078e48ff */
[----:B------:R-:W-:Y:S06]  /*28c70*/  BAR.SYNC 0x0 ;  /* 0x0000000000007b1d */ /* 0x000fec0000000000 */
[----:B------:R-:W-:Y:S01]  /*28c80*/  IMAD.WIDE R48, R48, R3, c[0x0][0x170] ;  /* 0x00005c0030307625 */ /* 0x000fe200078e0203 */
[----:B------:R-:W2:Y:S01]  /*28c90*/  LDS.128 R128, [R2] ;  /* 0x0000000002807984 */ /* 0x000ea20000000c00 */
[----:B------:R-:W-:-:S03]  /*28ca0*/  LOP3.LUT R51, R149, 0x4, RZ, 0xfc, !PT ;  /* 0x0000000495337812 */ /* 0x000fc600078efcff */
[----:B------:R-:W1:Y:S01]  /*28cb0*/  LDS.128 R44, [R2+0x840] ;  /* 0x00084000022c7984 */ /* 0x000e620000000c00 */
[----:B------:R-:W-:-:S03]  /*28cc0*/  LOP3.LUT R53, R149, 0x8, RZ, 0xfc, !PT ;  /* 0x0000000895357812 */ /* 0x000fc600078efcff */
[----:B------:R-:W2:Y:S01]  /*28cd0*/  LDS.128 R40, [R2+0x1080] ;  /* 0x0010800002287984 */ /* 0x000ea20000000c00 */
[----:B------:R-:W-:-:S03]  /*28ce0*/  LOP3.LUT R55, R149, 0xc, RZ, 0xfc, !PT ;  /* 0x0000000c95377812 */ /* 0x000fc600078efcff */
[----:B------:R-:W2:Y:S01]  /*28cf0*/  LDS.128 R36, [R2+0x18c0] ;  /* 0x0018c00002247984 */ /* 0x000ea20000000c00 */
[----:B------:R-:W-:-:S03]  /*28d00*/  LOP3.LUT R57, R149, 0x10, RZ, 0xfc, !PT ;  /* 0x0000001095397812 */ /* 0x000fc600078efcff */
[----:B------:R-:W-:Y:S06]  /*28d10*/  BAR.SYNC 0x0 ;  /* 0x0000000000007b1d */ /* 0x000fec0000000000 */
[----:B------:R-:W-:Y:S01]  /*28d20*/  STS.128 [R148.X4], R64 ;  /* 0x0000004094007388 */ /* 0x000fe20000004c00 */
[----:B------:R-:W-:-:S03]  /*28d30*/  LOP3.LUT R59, R149, 0x14, RZ, 0xfc, !PT ;  /* 0x00000014953b7812 */ /* 0x000fc600078efcff */
[----:B------:R-:W-:Y:S04]  /*28d40*/  STS.128 [R148.X4+0x210], R68 ;  /* 0x0002104494007388 */ /* 0x000fe80000004c00 */
[----:B------:R-:W-:Y:S04]  /*28d50*/  STS.128 [R148.X4+0x420], R72 ;  /* 0x0004204894007388 */ /* 0x000fe80000004c00 */
[----:B------:R-:W-:Y:S01]  /*28d60*/  STS.128 [R148.X4+0x630], R76 ;  /* 0x0006304c94007388 */ /* 0x000fe20000004c00 */
[----:B------:R-:W-:-:S03]  /*28d70*/  ISETP.LT.AND P2, PT, R53, c[0x0][0x178], !P0 ;  /* 0x00005e0035007a0c */ /* 0x000fc60004741270 */
[----:B------:R-:W-:Y:S06]  /*28d80*/  BAR.SYNC 0x0 ;  /* 0x0000000000007b1d */ /* 0x000fec0000000000 */
[----:B-1----:R1:W-:Y:S01]  /*28d90*/  @P1 STG.E.128 [R48.64], R144 ;  /* 0x0000009030001986 */ /* 0x0023e2000c101d0a */
[----:B------:R-:W-:Y:S02]  /*28da0*/  ISETP.LT.AND P1, PT, R51, c[0x0][0x178], !P0 ;  /* 0x00005e0033007a0c */ /* 0x000fe40004721270 */
[----:B------:R-:W-:Y:S02]  /*28db0*/  ISETP.LT.AND P3, PT, R55, c[0x0][0x178], !P0 ;  /* 0x00005e0037007a0c */ /* 0x000fe40004761270 */
[----:B------:R-:W-:-:S02]  /*28dc0*/  LEA R50, R51, R0, 0x9 ;  /* 0x0000000033327211 */ /* 0x000fc400078e48ff */
[----:B------:R-:W-:Y:S02]  /*28dd0*/  ISETP.LT.AND P4, PT, R57, c[0x0][0x178], !P0 ;  /* 0x00005e0039007a0c */ /* 0x000fe40004781270 */
[-C--:B------:R-:W-:Y:S02]  /*28de0*/  LEA R52, R53, R0.reuse, 0x9 ;  /* 0x0000000035347211 */ /* 0x080fe400078e48ff */
[----:B------:R-:W-:Y:S02]  /*28df0*/  ISETP.LT.AND P5, PT, R59, c[0x0][0x178], !P0 ;  /* 0x00005e003b007a0c */ /* 0x000fe400047a1270 */
[-C--:B------:R-:W-:Y:S02]  /*28e00*/  LEA R54, R55, R0.reuse, 0x9 ;  /* 0x0000000037367211 */ /* 0x080fe400078e48ff */
[-C--:B------:R-:W-:Y:S02]  /*28e10*/  LEA R56, R57, R0.reuse, 0x9 ;  /* 0x0000000039387211 */ /* 0x080fe400078e48ff */
[----:B------:R-:W-:Y:S01]  /*28e20*/  LEA R58, R59, R0, 0x9 ;  /* 0x000000003b3a7211 */ /* 0x000fe200078e48ff */
[----:B-1----:R-:W-:Y:S01]  /*28e30*/  IMAD.WIDE R48, R50, R3, c[0x0][0x170] ;  /* 0x00005c0032307625 */ /* 0x002fe200078e0203 */
[----:B------:R-:W-:-:S03]  /*28e40*/  LOP3.LUT R59, R149, 0x18, RZ, 0xfc, !PT ;  /* 0x00000018953b7812 */ /* 0x000fc600078efcff */
[----:B------:R-:W-:Y:S01]  /*28e50*/  IMAD.WIDE R50, R52, R3, c[0x0][0x170] ;  /* 0x00005c0034327625 */ /* 0x000fe200078e0203 */
[----:B------:R-:W-:-:S03]  /*28e60*/  LOP3.LUT R61, R149, 0x1c, RZ, 0xfc, !PT ;  /* 0x0000001c953d7812 */ /* 0x000fc600078efcff */
[-C--:B------:R-:W-:Y:S01]  /*28e70*/  IMAD.WIDE R52, R54, R3.reuse, c[0x0][0x170] ;  /* 0x00005c0036347625 */ /* 0x080fe200078e0203 */
[C---:B------:R-:W-:Y:S01]  /*28e80*/  LOP3.LUT R63, R149.reuse, 0x20, RZ, 0xfc, !PT ;  /* 0x00000020953f7812 */ /* 0x040fe200078efcff */
[----:B------:R1:W-:Y:S02]  /*28e90*/  @P1 STG.E.128 [R48.64], R12 ;  /* 0x0000000c30001986 */ /* 0x0003e4000c101d0a */
[-C--:B------:R-:W-:Y:S01]  /*28ea0*/  IMAD.WIDE R54, R56, R3.reuse, c[0x0][0x170] ;  /* 0x00005c0038367625 */ /* 0x080fe200078e0203 */
[C---:B------:R-:W-:Y:S01]  /*28eb0*/  LOP3.LUT R65, R149.reuse, 0x24, RZ, 0xfc, !PT ;  /* 0x0000002495417812 */ /* 0x040fe200078efcff */
[----:B---3--:R3:W-:Y:S02]  /*28ec0*/  @P2 STG.E.128 [R50.64], R8 ;  /* 0x0000000832002986 */ /* 0x0087e4000c101d0a */
[----:B------:R-:W-:Y:S01]  /*28ed0*/  IMAD.WIDE R56, R58, R3, c[0x0][0x170] ;  /* 0x00005c003a387625 */ /* 0x000fe200078e0203 */
[----:B------:R-:W-:Y:S01]  /*28ee0*/  LOP3.LUT R67, R149, 0x28, RZ, 0xfc, !PT ;  /* 0x0000002895437812 */ /* 0x000fe200078efcff */
[----:B----4-:R4:W-:Y:S01]  /*28ef0*/  @P3 STG.E.128 [R52.64], R4 ;  /* 0x0000000434003986 */ /* 0x0109e2000c101d0a */
[----:B------:R-:W-:-:S02]  /*28f00*/  ISETP.LT.AND P1, PT, R59, c[0x0][0x178], !P0 ;  /* 0x00005e003b007a0c */ /* 0x000fc40004721270 */
[----:B------:R-:W-:Y:S01]  /*28f10*/  ISETP.LT.AND P2, PT, R61, c[0x0][0x178], !P0 ;  /* 0x00005e003d007a0c */ /* 0x000fe20004741270 */
[----:B-----5:R5:W-:Y:S01]  /*28f20*/  @P4 STG.E.128 [R54.64], R136 ;  /* 0x0000008836004986 */ /* 0x020be2000c101d0a */
[----:B------:R-:W-:Y:S02]  /*28f30*/  ISETP.LT.AND P3, PT, R63, c[0x0][0x178], !P0 ;  /* 0x00005e003f007a0c */ /* 0x000fe40004761270 */
[----:B------:R-:W-:Y:S01]  /*28f40*/  ISETP.LT.AND P4, PT, R65, c[0x0][0x178], !P0 ;  /* 0x00005e0041007a0c */ /* 0x000fe20004781270 */
[----:B------:R-:W-:Y:S01]  /*28f50*/  @P5 STG.E.128 [R56.64], R132 ;  /* 0x0000008438005986 */ /* 0x000fe2000c101d0a */
[----:B------:R-:W-:Y:S02]  /*28f60*/  ISETP.LT.AND P5, PT, R67, c[0x0][0x178], !P0 ;  /* 0x00005e0043007a0c */ /* 0x000fe400047a1270 */
[-C--:B-1----:R-:W-:Y:S02]  /*28f70*/  LEA R12, R65, R0.reuse, 0x9 ;  /* 0x00000000410c7211 */ /* 0x082fe400078e48ff */
[----:B---3--:R-:W-:-:S02]  /*28f80*/  LEA R8, R59, R0, 0x9 ;  /* 0x000000003b087211 */ /* 0x008fc400078e48ff */
[-C--:B------:R-:W-:Y:S02]  /*28f90*/  LEA R10, R63, R0.reuse, 0x9 ;  /* 0x000000003f0a7211 */ /* 0x080fe400078e48ff */
[-C--:B----4-:R-:W-:Y:S01]  /*28fa0*/  LEA R6, R61, R0.reuse, 0x9 ;  /* 0x000000003d067211 */ /* 0x090fe200078e48ff */
[-C--:B------:R-:W-:Y:S01]  /*28fb0*/  IMAD.WIDE R4, R8, R3.reuse, c[0x0][0x170] ;  /* 0x00005c0008047625 */ /* 0x080fe200078e0203 */
[----:B------:R-:W-:Y:S02]  /*28fc0*/  LEA R14, R67, R0, 0x9 ;  /* 0x00000000430e7211 */ /* 0x000fe400078e48ff */
[C---:B------:R-:W-:Y:S01]  /*28fd0*/  LOP3.LUT R15, R149.reuse, 0x2c, RZ, 0xfc, !PT ;  /* 0x0000002c950f7812 */ /* 0x040fe200078efcff */
[----:B------:R-:W-:Y:S01]  /*28fe0*/  IMAD.WIDE R6, R6, R3, c[0x0][0x170] ;  /* 0x00005c0006067625 */ /* 0x000fe200078e0203 */
[----:B------:R-:W-:-:S03]  /*28ff0*/  LOP3.LUT R49, R149, 0x30, RZ, 0xfc, !PT ;  /* 0x0000003095317812 */ /* 0x000fc600078efcff */
[-C--:B------:R-:W-:Y:S01]  /*29000*/  IMAD.WIDE R8, R10, R3.reuse, c[0x0][0x170] ;  /* 0x00005c000a087625 */ /* 0x080fe200078e0203 */
[C---:B------:R-:W-:Y:S01]  /*29010*/  LOP3.LUT R51, R149.reuse, 0x34, RZ, 0xfc, !PT ;  /* 0x0000003495337812 */ /* 0x040fe200078efcff */
[----:B------:R1:W-:Y:S02]  /*29020*/  @P1 STG.E.128 [R4.64], R20 ;  /* 0x0000001404001986 */ /* 0x0003e4000c101d0a */
[-C--:B------:R-:W-:Y:S01]  /*29030*/  IMAD.WIDE R10, R12, R3.reuse, c[0x0][0x170] ;  /* 0x00005c000c0a7625 */ /* 0x080fe200078e0203 */
[C---:B------:R-:W-:Y:S01]  /*29040*/  LOP3.LUT R53, R149.reuse, 0x38, RZ, 0xfc, !PT ;  /* 0x0000003895357812 */ /* 0x040fe200078efcff */
[----:B------:R3:W-:Y:S02]  /*29050*/  @P2 STG.E.128 [R6.64], R16 ;  /* 0x0000001006002986 */ /* 0x0007e4000c101d0a */
[----:B------:R-:W-:Y:S01]  /*29060*/  IMAD.WIDE R12, R14, R3, c[0x0][0x170] ;  /* 0x00005c000e0c7625 */ /* 0x000fe200078e0203 */
[----:B-----5:R-:W-:Y:S01]  /*29070*/  LOP3.LUT R55, R149, 0x3c, RZ, 0xfc, !PT ;  /* 0x0000003c95377812 */ /* 0x020fe200078efcff */
[----:B------:R4:W-:Y:S01]  /*29080*/  @P3 STG.E.128 [R8.64], R80 ;  /* 0x0000005008003986 */ /* 0x0009e2000c101d0a */
[----:B------:R-:W-:-:S02]  /*29090*/  ISETP.LT.AND P1, PT, R15, c[0x0][0x178], !P0 ;  /* 0x00005e000f007a0c */ /* 0x000fc40004721270 */
[----:B------:R-:W-:Y:S01]  /*290a0*/  ISETP.LT.AND P2, PT, R49, c[0x0][0x178], !P0 ;  /* 0x00005e0031007a0c */ /* 0x000fe20004741270 */
[----:B------:R5:W-:Y:S01]  /*290b0*/  @P4 STG.E.128 [R10.64], R32 ;  /* 0x000000200a004986 */ /* 0x000be2000c101d0a */
[----:B------:R-:W-:Y:S02]  /*290c0*/  ISETP.LT.AND P3, PT, R51, c[0x0][0x178], !P0 ;  /* 0x00005e0033007a0c */ /* 0x000fe40004761270 */
[----:B------:R-:W-:Y:S01]  /*290d0*/  ISETP.LT.AND P4, PT, R53, c[0x0][0x178], !P0 ;  /* 0x00005e0035007a0c */ /* 0x000fe20004781270 */
[----:B------:R2:W-:Y:S01]  /*290e0*/  @P5 STG.E.128 [R12.64], R28 ;  /* 0x0000001c0c005986 */ /* 0x0005e2000c101d0a */
[----:B------:R-:W-:Y:S02]  /*290f0*/  ISETP.LT.AND P5, PT, R55, c[0x0][0x178], !P0 ;  /* 0x00005e0037007a0c */ /* 0x000fe400047a1270 */
[-C--:B-1----:R-:W-:Y:S01]  /*29100*/  LEA R4, R15, R0.reuse, 0x9 ;  /* 0x000000000f047211 */ /* 0x082fe200078e48ff */
[----:B------:R-:W1:Y:S01]  /*29110*/  LDS.128 R28, [R2] ;  /* 0x00000000021c7984 */ /* 0x000e620000000c00 */
[----:B---3--:R-:W-:-:S02]  /*29120*/  LEA R6, R49, R0, 0x9 ;  /* 0x0000000031067211 */ /* 0x008fc400078e48ff */
[-C--:B----4-:R-:W-:Y:S01]  /*29130*/  LEA R8, R51, R0.reuse, 0x9 ;  /* 0x0000000033087211 */ /* 0x090fe200078e48ff */
[-C--:B------:R-:W-:Y:S01]  /*29140*/  IMAD.WIDE R4, R4, R3.reuse, c[0x0][0x170] ;  /* 0x00005c0004047625 */ /* 0x080fe200078e0203 */
[----:B------:R-:W-:Y:S01]  /*29150*/  LOP3.LUT R17, R149, 0x44, RZ, 0xfc, !PT ;  /* 0x0000004495117812 */ /* 0x000fe200078efcff */
[----:B------:R-:W3:Y:S01]  /*29160*/  LDS.128 R32, [R2+0x840] ;  /* 0x0008400002207984 */ /* 0x000ee20000000c00 */
[-C--:B-----5:R-:W-:Y:S01]  /*29170*/  LEA R10, R53, R0.reuse, 0x9 ;  /* 0x00000000350a7211 */ /* 0x0a0fe200078e48ff */
[----:B------:R-:W-:Y:S01]  /*29180*/  IMAD.WIDE R6, R6, R3, c[0x0][0x170] ;  /* 0x00005c0006067625 */ /* 0x000fe200078e0203 */
[----:B--2---:R-:W-:-:S03]  /*29190*/  LEA R12, R55, R0, 0x9 ;  /* 0x00000000370c7211 */ /* 0x004fc600078e48ff */
[-C--:B------:R-:W-:Y:S01]  /*291a0*/  IMAD.WIDE R8, R8, R3.reuse, c[0x0][0x170] ;  /* 0x00005c0008087625 */ /* 0x080fe200078e0203 */
[C---:B------:R-:W-:Y:S01]  /*291b0*/  LOP3.LUT R15, R149.reuse, 0x40, RZ, 0xfc, !PT ;  /* 0x00000040950f7812 */ /* 0x040fe200078efcff */
[----:B------:R2:W-:Y:S01]  /*291c0*/  @P1 STG.E.128 [R4.64], R24 ;  /* 0x0000001804001986 */ /* 0x0005e2000c101d0a */
[C---:B------:R-:W-:Y:S01]  /*291d0*/  LOP3.LUT R19, R149.reuse, 0x48, RZ, 0xfc, !PT ;  /* 0x0000004895137812 */ /* 0x040fe200078efcff */
[-C--:B------:R-:W-:Y:S01]  /*291e0*/  IMAD.WIDE R10, R10, R3.reuse, c[0x0][0x170] ;  /* 0x00005c000a0a7625 */ /* 0x080fe200078e0203 */
[C---:B------:R-:W-:Y:S01]  /*291f0*/  LOP3.LUT R21, R149.reuse, 0x4c, RZ, 0xfc, !PT ;  /* 0x0000004c95157812 */ /* 0x040fe200078efcff */
[----:B------:R4:W-:Y:S02]  /*29200*/  @P2 STG.E.128 [R6.64], R96 ;  /* 0x0000006006002986 */ /* 0x0009e4000c101d0a */
[----:B------:R-:W-:Y:S01]  /*29210*/  IMAD.WIDE R12, R12, R3, c[0x0][0x170] ;  /* 0x00005c000c0c7625 */ /* 0x000fe200078e0203 */
[----:B------:R-:W-:Y:S01]  /*29220*/  LOP3.LUT R23, R149, 0x50, RZ, 0xfc, !PT ;  /* 0x0000005095177812 */ /* 0x000fe200078efcff */
        /* <DEDUP_REMOVED lines=8> */
[-C--:B--2---:R-:W-:Y:S01]  /*292b0*/  LEA R4, R15, R0.reuse, 0x9 ;  /* 0x000000000f047211 */ /* 0x084fe200078e48ff */
[----:B------:R-:W2:Y:S01]  /*292c0*/  LDS.128 R48, [R2+0x1080] ;  /* 0x0010800002307984 */ /* 0x000ea20000000c00 */
[----:B----4-:R-:W-:-:S02]  /*292d0*/  LEA R6, R17, R0, 0x9 ;  /* 0x0000000011067211 */ /* 0x010fc400078e48ff */
[-C--:B-----5:R-:W-:Y:S01]  /*292e0*/  LEA R8, R19, R0.reuse, 0x9 ;  /* 0x0000000013087211 */ /* 0x0a0fe200078e48ff */
[----:B------:R-:W-:Y:S01]  /*292f0*/  IMAD.WIDE R4, R4, R3, c[0x0][0x170] ;  /* 0x00005c0004047625 */ /* 0x000fe200078e0203 */
[----:B-1----:R-:W-:-:S03]  /*29300*/  LEA R10, R21, R0, 0x9 ;  /* 0x00000000150a7211 */ /* 0x002fc600078e48ff */
[----:B------:R-:W-:Y:S01]  /*29310*/  IMAD.WIDE R6, R6, R3, c[0x0][0x170] ;  /* 0x00005c0006067625 */ /* 0x000fe200078e0203 */
[----:B---3--:R-:W-:-:S03]  /*29320*/  LEA R12, R23, R0, 0x9 ;  /* 0x00000000170c7211 */ /* 0x008fc600078e48ff */
[-C--:B------:R-:W-:Y:S01]  /*29330*/  IMAD.WIDE R8, R8, R3.reuse, c[0x0][0x170] ;  /* 0x00005c0008087625 */ /* 0x080fe200078e0203 */
[C---:B------:R-:W-:Y:S02]  /*29340*/  LOP3.LUT R15, R149.reuse, 0x54, RZ, 0xfc, !PT ;  /* 0x00000054950f7812 */ /* 0x040fe400078efcff */
[C---:B------:R-:W-:Y:S01]  /*29350*/  LOP3.LUT R17, R149.reuse, 0x58, RZ, 0xfc, !PT ;  /* 0x0000005895117812 */ /* 0x040fe200078efcff */
[-C--:B------:R-:W-:Y:S01]  /*29360*/  IMAD.WIDE R10, R10, R3.reuse, c[0x0][0x170] ;  /* 0x00005c000a0a7625 */ /* 0x080fe200078e0203 */
[C---:B------:R-:W-:Y:S01]  /*29370*/  LOP3.LUT R19, R149.reuse, 0x5c, RZ, 0xfc, !PT ;  /* 0x0000005c95137812 */ /* 0x040fe200078efcff */
[----:B------:R1:W-:Y:S01]  /*29380*/  @P1 STG.E.128 [R4.64], R112 ;  /* 0x0000007004001986 */ /* 0x0003e2000c101d0a */
[C---:B------:R-:W-:Y:S01]  /*29390*/  LOP3.LUT R21, R149.reuse, 0x60, RZ, 0xfc, !PT ;  /* 0x0000006095157812 */ /* 0x040fe200078efcff */
[----:B------:R-:W-:Y:S01]  /*293a0*/  IMAD.WIDE R12, R12, R3, c[0x0][0x170] ;  /* 0x00005c000c0c7625 */ /* 0x000fe200078e0203 */
[----:B------:R-:W-:Y:S01]  /*293b0*/  LOP3.LUT R23, R149, 0x64, RZ, 0xfc, !PT ;  /* 0x0000006495177812 */ /* 0x000fe200078efcff */
[----:B------:R3:W-:Y:S01]  /*293c0*/  @P2 STG.E.128 [R6.64], R108 ;  /* 0x0000006c06002986 */ /* 0x0007e2000c101d0a */
[----:B------:R-:W-:-:S02]  /*293d0*/  ISETP.LT.AND P1, PT, R15, c[0x0][0x178], !P0 ;  /* 0x00005e000f007a0c */ /* 0x000fc40004721270 */
[----:B------:R-:W-:Y:S01]  /*293e0*/  ISETP.LT.AND P2, PT, R17, c[0x0][0x178], !P0 ;  /* 0x00005e0011007a0c */ /* 0x000fe20004741270 */
[----:B------:R4:W-:Y:S01]  /*293f0*/  @P3 STG.E.128 [R8.64], R104 ;  /* 0x0000006808003986 */ /* 0x0009e2000c101d0a */
[----:B------:R-:W-:-:S03]  /*29400*/  ISETP.LT.AND P3, PT, R19, c[0x0][0x178], !P0 ;  /* 0x00005e0013007a0c */ /* 0x000fc60004761270 */
[----:B------:R5:W-:Y:S01]  /*29410*/  @P4 STG.E.128 [R10.64], R100 ;  /* 0x000000640a004986 */ /* 0x000be2000c101d0a */
[----:B------:R-:W-:-:S03]  /*29420*/  ISETP.LT.AND P4, PT, R21, c[0x0][0x178], !P0 ;  /* 0x00005e0015007a0c */ /* 0x000fc60004781270 */
[----:B------:R2:W-:Y:S01]  /*29430*/  @P5 STG.E.128 [R12.64], R140 ;  /* 0x0000008c0c005986 */ /* 0x0005e2000c101d0a */
[----:B------:R-:W-:Y:S02]  /*29440*/  ISETP.LT.AND P5, PT, R23, c[0x0][0x178], !P0 ;  /* 0x00005e0017007a0c */ /* 0x000fe400047a1270 */
[-C--:B-1----:R-:W-:Y:S02]  /*29450*/  LEA R4, R15, R0.reuse, 0x9 ;  /* 0x000000000f047211 */ /* 0x082fe400078e48ff */
[-C--:B---3--:R-:W-:Y:S02]  /*29460*/  LEA R6, R17, R0.reuse, 0x9 ;  /* 0x0000000011067211 */ /* 0x088fe400078e48ff */
[-C--:B----4-:R-:W-:Y:S01]  /*29470*/  LEA R8, R19, R0.reuse, 0x9 ;  /* 0x0000000013087211 */ /* 0x090fe200078e48ff */
[----:B------:R-:W-:Y:S01]  /*29480*/  IMAD.WIDE R4, R4, R3, c[0x0][0x170] ;  /* 0x00005c0004047625 */ /* 0x000fe200078e0203 */
[----:B-----5:R-:W-:-:S03]  /*29490*/  LEA R10, R21, R0, 0x9 ;  /* 0x00000000150a7211 */ /* 0x020fc600078e48ff */
[----:B------:R-:W-:Y:S01]  /*294a0*/  IMAD.WIDE R6, R6, R3, c[0x0][0x170] ;  /* 0x00005c0006067625 */ /* 0x000fe200078e0203 */
[----:B--2---:R-:W-:-:S03]  /*294b0*/  LEA R12, R23, R0, 0x9 ;  /* 0x00000000170c7211 */ /* 0x004fc600078e48ff */
        /* <DEDUP_REMOVED lines=11> */
[----:B------:R-:W-:Y:S01]  /*29570*/  LOP3.LUT R25, R149, 0x7c, RZ, 0xfc, !PT ;  /* 0x0000007c95197812 */ /* 0x000fe200078efcff */
[----:B------:R3:W-:Y:S01]  /*29580*/  @P3 STG.E.128 [R8.64], R116 ;  /* 0x0000007408003986 */ /* 0x0007e2000c101d0a */
[----:B------:R-:W-:Y:S02]  /*29590*/  ISETP.LT.AND P2, PT, R17, c[0x0][0x178], !P0 ;  /* 0x00005e0011007a0c */ /* 0x000fe40004741270 */
[----:B------:R-:W-:Y:S01]  /*295a0*/  ISETP.LT.AND P3, PT, R19, c[0x0][0x178], !P0 ;  /* 0x00005e0013007a0c */ /* 0x000fe20004761270 */
[----:B------:R4:W-:Y:S01]  /*295b0*/  @P4 STG.E.128 [R10.64], R128 ;  /* 0x000000800a004986 */ /* 0x0009e2000c101d0a */
[----:B------:R-:W-:-:S03]  /*295c0*/  ISETP.LT.AND P4, PT, R21, c[0x0][0x178], !P0 ;  /* 0x00005e0015007a0c */ /* 0x000fc60004781270 */
[----:B------:R5:W-:Y:S01]  /*295d0*/  @P5 STG.E.128 [R12.64], R44 ;  /* 0x0000002c0c005986 */ /* 0x000be2000c101d0a */
[----:B------:R-:W-:Y:S02]  /*295e0*/  ISETP.LT.AND P5, PT, R23, c[0x0][0x178], !P0 ;  /* 0x00005e0017007a0c */ /* 0x000fe400047a1270 */
[-C--:B-1----:R-:W-:Y:S02]  /*295f0*/  LEA R4, R15, R0.reuse, 0x9 ;  /* 0x000000000f047211 */ /* 0x082fe400078e48ff */
[----:B------:R-:W-:Y:S02]  /*29600*/  ISETP.LT.AND P0, PT, R25, c[0x0][0x178], !P0 ;  /* 0x00005e0019007a0c */ /* 0x000fe40004701270 */
[-C--:B--2---:R-:W-:Y:S02]  /*29610*/  LEA R6, R17, R0.reuse, 0x9 ;  /* 0x0000000011067211 */ /* 0x084fe400078e48ff */
[-C--:B---3--:R-:W-:Y:S01]  /*29620*/  LEA R8, R19, R0.reuse, 0x9 ;  /* 0x0000000013087211 */ /* 0x088fe200078e48ff */
[----:B------:R-:W-:Y:S01]  /*29630*/  IMAD.WIDE R4, R4, R3, c[0x0][0x170] ;  /* 0x00005c0004047625 */ /* 0x000fe200078e0203 */
[----:B----4-:R-:W-:-:S03]  /*29640*/  LEA R10, R21, R0, 0x9 ;  /* 0x00000000150a7211 */ /* 0x010fc600078e48ff */
[----:B------:R-:W-:Y:S01]  /*29650*/  IMAD.WIDE R6, R6, R3, c[0x0][0x170] ;  /* 0x00005c0006067625 */ /* 0x000fe200078e0203 */
[----:B-----5:R-:W-:-:S03]  /*29660*/  LEA R12, R23, R0, 0x9 ;  /* 0x00000000170c7211 */ /* 0x020fc600078e48ff */
[-C--:B------:R-:W-:Y:S01]  /*29670*/  IMAD.WIDE R8, R8, R3.reuse, c[0x0][0x170] ;  /* 0x00005c0008087625 */ /* 0x080fe200078e0203 */
[----:B------:R1:W-:Y:S03]  /*29680*/  @P1 STG.E.128 [R4.64], R40 ;  /* 0x0000002804001986 */ /* 0x0003e6000c101d0a */
[-C--:B------:R-:W-:Y:S01]  /*29690*/  IMAD.WIDE R10, R10, R3.reuse, c[0x0][0x170] ;  /* 0x00005c000a0a7625 */ /* 0x080fe200078e0203 */
[----:B------:R1:W-:Y:S03]  /*296a0*/  @P2 STG.E.128 [R6.64], R36 ;  /* 0x0000002406002986 */ /* 0x0003e6000c101d0a */
[----:B------:R-:W-:Y:S01]  /*296b0*/  IMAD.WIDE R12, R12, R3, c[0x0][0x170] ;  /* 0x00005c000c0c7625 */ /* 0x000fe200078e0203 */
[----:B------:R1:W-:Y:S04]  /*296c0*/  @P3 STG.E.128 [R8.64], R28 ;  /* 0x0000001c08003986 */ /* 0x0003e8000c101d0a */
[----:B------:R1:W-:Y:S04]  /*296d0*/  @P4 STG.E.128 [R10.64], R32 ;  /* 0x000000200a004986 */ /* 0x0003e8000c101d0a */
[----:B------:R1:W-:Y:S01]  /*296e0*/  @P5 STG.E.128 [R12.64], R48 ;  /* 0x000000300c005986 */ /* 0x0003e2000c101d0a */
[----:B------:R-:W-:Y:S05]  /*296f0*/  @!P0 EXIT ;  /* 0x000000000000894d */ /* 0x000fea0003800000 */
[----:B-1----:R-:W1:Y:S01]  /*29700*/  LDS.128 R8, [R2+0x18c0] ;  /* 0x0018c00002087984 */ /* 0x002e620000000c00 */
[----:B------:R-:W-:-:S05]  /*29710*/  LEA R4, R25, R0, 0x9 ;  /* 0x0000000019047211 */ /* 0x000fca00078e48ff */
[----:B------:R-:W-:-:S05]  /*29720*/  IMAD.WIDE R4, R4, R3, c[0x0][0x170] ;  /* 0x00005c0004047625 */ /* 0x000fca00078e0203 */
[----:B-1----:R-:W-:Y:S01]  /*29730*/  STG.E.128 [R4.64], R8 ;  /* 0x0000000804007986 */ /* 0x002fe2000c101d0a */
[----:B------:R-:W-:Y:S05]  /*29740*/  EXIT ;  /* 0x000000000000794d */ /* 0x000fea0003800000 */
.L_x_2:
[----:B------:R-:W-:-:S00]  /*29750*/  BRA `(.L_x_2) ;  /* 0xfffffff000007947 */ /* 0x000fc0000383ffff */
[----:B------:R-:W-:-:S00]  /*29760*/  NOP ;  /* 0x0000000000007918 */ /* 0x000fc00000000000 */
        /* <DEDUP_REMOVED lines=9> */
.L_x_3:


//--------------------- .nv.shared.triton_mm      --------------------------
	.section	.nv.shared.triton_mm,"aw",@nobits
	.align	16
